	.target	sm_80

	.elftype	@"ET_EXEC"


//--------------------- .note.nv.tkinfo           --------------------------
	.section	.note.nv.tkinfo,"",@"SHT_NOTE"
	.sectionflags	@"SHF_NOTE_NV_TKINFO"
	.tkinfo
        /*0018*/ 	.word	0x00000002
        /*0030*/ 	.string	""
        /*0030*/ 	.string	"ptxas"
        /*0030*/ 	.string	"Cuda compilation tools, release 13.0, V13.0.88"
        /*0030*/ 	.string	"Build cuda_13.0.r13.0/compiler.36424714_0"
        /*0030*/ 	.string	"-v  -suppress-debug-info  -lineinfo  -arch sm_80 "



//--------------------- .note.nv.cuinfo           --------------------------
	.section	.note.nv.cuinfo,"",@"SHT_NOTE"
	.sectionflags	@"SHF_NOTE_NV_CUINFO"
        /*0018*/ 	.short	0x0002
        /*001a*/ 	.short	0x0050
        /*001c*/ 	.short	0x0082
	.zero		2


//--------------------- .nv.info                  --------------------------
	.section	.nv.info,"",@"SHT_CUDA_INFO"
	.align	4


	//----- nvinfo : EIATTR_REGCOUNT
	.align		4
        /*0000*/ 	.byte	0x04, 0x2f
        /*0002*/ 	.short	(.L_1 - .L_0)
	.align		4
.L_0:
        /*0004*/ 	.word	index@(matmul_kernel)
        /*0008*/ 	.word	0x00000020


	//----- nvinfo : EIATTR_FRAME_SIZE
	.align		4
.L_1:
        /*000c*/ 	.byte	0x04, 0x11
        /*000e*/ 	.short	(.L_3 - .L_2)
	.align		4
.L_2:
        /*0010*/ 	.word	index@(matmul_kernel)
        /*0014*/ 	.word	0x00007208


	//----- nvinfo : EIATTR_MIN_STACK_SIZE
	.align		4
.L_3:
        /*0018*/ 	.byte	0x04, 0x12
        /*001a*/ 	.short	(.L_5 - .L_4)
	.align		4
.L_4:
        /*001c*/ 	.word	index@(matmul_kernel)
        /*0020*/ 	.word	0x00007208
.L_5:


//--------------------- .nv.info.matmul_kernel    --------------------------
	.section	.nv.info.matmul_kernel,"",@"SHT_CUDA_INFO"
	.sectionflags	@""
	.align	4


	//----- nvinfo : EIATTR_CUDA_API_VERSION
	.align		4
        /*0000*/ 	.byte	0x04, 0x37
        /*0002*/ 	.short	(.L_7 - .L_6)
.L_6:
        /*0004*/ 	.word	0x00000082


	//----- nvinfo : EIATTR_SW2861232_WAR
	.align		4
.L_7:
        /*0008*/ 	.byte	0x01, 0x35
	.zero		2


	//----- nvinfo : EIATTR_PARAM_CBANK
	.align		4
        /*000c*/ 	.byte	0x04, 0x0a
        /*000e*/ 	.short	(.L_9 - .L_8)
	.align		4
.L_8:
        /*0010*/ 	.word	index@(.nv.constant0.matmul_kernel)
        /*0014*/ 	.short	0x0160
        /*0016*/ 	.short	0x0050


	//----- nvinfo : EIATTR_CBANK_PARAM_SIZE
	.align		4
.L_9:
        /*0018*/ 	.byte	0x03, 0x19
        /*001a*/ 	.short	0x0050


	//----- nvinfo : EIATTR_KPARAM_INFO
	.align		4
        /*001c*/ 	.byte	0x04, 0x17
        /*001e*/ 	.short	(.L_11 - .L_10)
.L_10:
        /*0020*/ 	.word	0x00000000
        /*0024*/ 	.short	0x000d
        /*0026*/ 	.short	0x0048
        /*0028*/ 	.byte	0x00, 0xf4, 0x21, 0x00


	//----- nvinfo : EIATTR_KPARAM_INFO
	.align		4
.L_11:
        /*002c*/ 	.byte	0x04, 0x17
        /*002e*/ 	.short	(.L_13 - .L_12)
.L_12:
        /*0030*/ 	.word	0x00000000
        /*0034*/ 	.short	0x000c
        /*0036*/ 	.short	0x0040
        /*0038*/ 	.byte	0x00, 0xf4, 0x21, 0x00


	//----- nvinfo : EIATTR_KPARAM_INFO
	.align		4
.L_13:
        /*003c*/ 	.byte	0x04, 0x17
        /*003e*/ 	.short	(.L_15 - .L_14)
.L_14:
        /*0040*/ 	.word	0x00000000
        /*0044*/ 	.short	0x000b
        /*0046*/ 	.short	0x0038
        /*0048*/ 	.byte	0x00, 0xf0, 0x11, 0x00


	//----- nvinfo : EIATTR_KPARAM_INFO
	.align		4
.L_15:
        /*004c*/ 	.byte	0x04, 0x17
        /*004e*/ 	.short	(.L_17 - .L_16)
.L_16:
        /*0050*/ 	.word	0x00000000
        /*0054*/ 	.short	0x000a
        /*0056*/ 	.short	0x0034
        /*0058*/ 	.byte	0x00, 0xf0, 0x11, 0x00


	//----- nvinfo : EIATTR_KPARAM_INFO
	.align		4
.L_17:
        /*005c*/ 	.byte	0x04, 0x17
        /*005e*/ 	.short	(.L_19 - .L_18)
.L_18:
        /*0060*/ 	.word	0x00000000
        /*0064*/ 	.short	0x0009
        /*0066*/ 	.short	0x0030
        /*0068*/ 	.byte	0x00, 0xf0, 0x11, 0x00


	//----- nvinfo : EIATTR_KPARAM_INFO
	.align		4
.L_19:
        /*006c*/ 	.byte	0x04, 0x17
        /*006e*/ 	.short	(.L_21 - .L_20)
.L_20:
        /*0070*/ 	.word	0x00000000
        /*0074*/ 	.short	0x0008
        /*0076*/ 	.short	0x002c
        /*0078*/ 	.byte	0x00, 0xf0, 0x11, 0x00


	//----- nvinfo : EIATTR_KPARAM_INFO
	.align		4
.L_21:
        /*007c*/ 	.byte	0x04, 0x17
        /*007e*/ 	.short	(.L_23 - .L_22)
.L_22:
        /*0080*/ 	.word	0x00000000
        /*0084*/ 	.short	0x0007
        /*0086*/ 	.short	0x0028
        /*0088*/ 	.byte	0x00, 0xf0, 0x11, 0x00


	//----- nvinfo : EIATTR_KPARAM_INFO
	.align		4
.L_23:
        /*008c*/ 	.byte	0x04, 0x17
        /*008e*/ 	.short	(.L_25 - .L_24)
.L_24:
        /*0090*/ 	.word	0x00000000
        /*0094*/ 	.short	0x0006
        /*0096*/ 	.short	0x0024
        /*0098*/ 	.byte	0x00, 0xf0, 0x11, 0x00


	//----- nvinfo : EIATTR_KPARAM_INFO
	.align		4
.L_25:
        /*009c*/ 	.byte	0x04, 0x17
        /*009e*/ 	.short	(.L_27 - .L_26)
.L_26:
        /*00a0*/ 	.word	0x00000000
        /*00a4*/ 	.short	0x0005
        /*00a6*/ 	.short	0x0020
        /*00a8*/ 	.byte	0x00, 0xf0, 0x11, 0x00


	//----- nvinfo : EIATTR_KPARAM_INFO
	.align		4
.L_27:
        /*00ac*/ 	.byte	0x04, 0x17
        /*00ae*/ 	.short	(.L_29 - .L_28)
.L_28:
        /*00b0*/ 	.word	0x00000000
        /*00b4*/ 	.short	0x0004
        /*00b6*/ 	.short	0x001c
        /*00b8*/ 	.byte	0x00, 0xf0, 0x11, 0x00


	//----- nvinfo : EIATTR_KPARAM_INFO
	.align		4
.L_29:
        /*00bc*/ 	.byte	0x04, 0x17
        /*00be*/ 	.short	(.L_31 - .L_30)
.L_30:
        /*00c0*/ 	.word	0x00000000
        /*00c4*/ 	.short	0x0003
        /*00c6*/ 	.short	0x0018
        /*00c8*/ 	.byte	0x00, 0xf0, 0x11, 0x00


	//----- nvinfo : EIATTR_KPARAM_INFO
	.align		4
.L_31:
        /*00cc*/ 	.byte	0x04, 0x17
        /*00ce*/ 	.short	(.L_33 - .L_32)
.L_32:
        /*00d0*/ 	.word	0x00000000
        /*00d4*/ 	.short	0x0002
        /*00d6*/ 	.short	0x0010
        /*00d8*/ 	.byte	0x00, 0xf4, 0x21, 0x00


	//----- nvinfo : EIATTR_KPARAM_INFO
	.align		4
.L_33:
        /*00dc*/ 	.byte	0x04, 0x17
        /*00de*/ 	.short	(.L_35 - .L_34)
.L_34:
        /*00e0*/ 	.word	0x00000000
        /*00e4*/ 	.short	0x0001
        /*00e6*/ 	.short	0x0008
        /*00e8*/ 	.byte	0x00, 0xf4, 0x21, 0x00


	//----- nvinfo : EIATTR_KPARAM_INFO
	.align		4
.L_35:
        /*00ec*/ 	.byte	0x04, 0x17
        /*00ee*/ 	.short	(.L_37 - .L_36)
.L_36:
        /*00f0*/ 	.word	0x00000000
        /*00f4*/ 	.short	0x0000
        /*00f6*/ 	.short	0x0000
        /*00f8*/ 	.byte	0x00, 0xf4, 0x21, 0x00


	//----- nvinfo : EIATTR_MAXREG_COUNT
	.align		4
.L_37:
        /*00fc*/ 	.byte	0x03, 0x1b
        /*00fe*/ 	.short	0x00ff


	//----- nvinfo : EIATTR_NUM_BARRIERS
	.align		4
        /*0100*/ 	.byte	0x02, 0x4c
        /*0102*/ 	.byte	0x01
	.zero		1


	//----- nvinfo : EIATTR_ANNOTATIONS
	.align		4
        /*0104*/ 	.byte	0x04, 0x55
        /*0106*/ 	.short	(.L_39 - .L_38)


	//   ....[0]....
.L_38:
        /*0108*/ 	.word	0x00000001
        /*010c*/ 	.byte	0xf0, 0x04, 0x00, 0x00, 0x01, 0x00, 0x00, 0x00, 0x00, 0x05, 0x00, 0x00, 0x01, 0x00, 0x00, 0x00
        /* <DEDUP_REMOVED lines=3263> */
        /*cd0c*/ 	.byte	0xf0, 0x4e, 0x03, 0x00


	//----- nvinfo : EIATTR_MERCURY_ISA_VERSION
	.align		4
.L_39:
        /*cd10*/ 	.byte	0x03, 0x5f
        /*cd12*/ 	.short	0x0000


	//----- nvinfo : EIATTR_EXIT_INSTR_OFFSETS
	.align		4
        /*cd14*/ 	.byte	0x04, 0x1c
        /*cd16*/ 	.short	(.L_41 - .L_40)


	//   ....[0]....
.L_40:
        /*cd18*/ 	.word	0x0009d800


	//   ....[1]....
        /*cd1c*/ 	.word	0x0009d830


	//----- nvinfo : EIATTR_REQNTID
	.align		4
.L_41:
        /*cd20*/ 	.byte	0x04, 0x10
        /*cd22*/ 	.short	(.L_43 - .L_42)
.L_42:
        /*cd24*/ 	.word	0x00000080
        /*cd28*/ 	.word	0x00000001
        /*cd2c*/ 	.word	0x00000001
.L_43:


//--------------------- .nv.callgraph             --------------------------
	.section	.nv.callgraph,"",@"SHT_CUDA_CALLGRAPH"
	.align	4
	.sectionentsize	8
	.align		4
        /*0000*/ 	.word	0x00000000
	.align		4
        /*0004*/ 	.word	0xffffffff
	.align		4
        /*0008*/ 	.word	0x00000000
	.align		4
        /*000c*/ 	.word	0xfffffffe
	.align		4
        /*0010*/ 	.word	0x00000000
	.align		4
        /*0014*/ 	.word	0xfffffffd
	.align		4
        /*0018*/ 	.word	0x00000000
	.align		4
        /*001c*/ 	.word	0xfffffffc


//--------------------- .nv.rel.action            --------------------------
	.section	.nv.rel.action,"",@"SHT_CUDA_RELOCINFO"
	.align	8
	.sectionentsize	8
        /*0000*/ 	.byte	0x73, 0x00, 0x00, 0x00, 0x00, 0x00, 0x00, 0x00, 0x00, 0x00, 0x00, 0x11, 0x25, 0x00, 0x05, 0x36


//--------------------- .nv.constant0.matmul_kernel --------------------------
	.section	.nv.constant0.matmul_kernel,"a",@progbits
	.sectionflags	@""
	.align	4
.nv.constant0.matmul_kernel:
	.zero		432


//--------------------- .text.matmul_kernel       --------------------------
	.section	.text.matmul_kernel,"ax",@progbits
	.sectioninfo	@"SHI_REGISTERS=32"
	.align	128
        .global         matmul_kernel
        .type           matmul_kernel,@function
        .size           matmul_kernel,(.L_x_5 - matmul_kernel)
        .other          matmul_kernel,@"STO_CUDA_ENTRY STV_DEFAULT"
matmul_kernel:
.text.matmul_kernel:
[----:B------:R-:W-:-:S03]  /*0000*/  IMAD.MOV.U32 R1, RZ, RZ, c[0x0][0x28] ;  /* 0x00000a00ff017624 */ /* 0x000fc600078e00ff */
[----:B------:R-:W-:Y:S01]  /*0010*/  IMAD.MOV.U32 R0, RZ, RZ, c[0x0][0x17c] ;  /* 0x00005f00ff007624 */ /* 0x000fe200078e00ff */
[----:B------:R-:W0:Y:S01]  /*0020*/  S2R R12, SR_TID.X ;  /* 0x00000000000c7919 */ /* 0x000e220000002100 */
[----:B------:R-:W-:Y:S01]  /*0030*/  IADD3 R1, R1, -0x7208, RZ ;  /* 0xffff8df801017810 */ /* 0x000fe20007ffe0ff */
[----:B------:R-:W-:Y:S02]  /*0040*/  ULDC.64 UR6, c[0x0][0x118] ;  /* 0x0000460000067ab9 */ /* 0x000fe40000000a00 */
[----:B------:R-:W-:-:S04]  /*0050*/  IADD3 R0, R0, 0x1ff, RZ ;  /* 0x000001ff00007810 */ /* 0x000fc80007ffe0ff */
[----:B------:R-:W-:-:S04]  /*0060*/  SHF.R.S32.HI R3, RZ, 0x1f, R0 ;  /* 0x0000001fff037819 */ /* 0x000fc80000011400 */
[----:B------:R-:W-:Y:S02]  /*0070*/  LEA.HI R0, R3, R0, RZ, 0x9 ;  /* 0x0000000003007211 */ /* 0x000fe400078f48ff */
[----:B------:R-:W1:Y:S02]  /*0080*/  S2R R3, SR_CTAID.X ;  /* 0x0000000000037919 */ /* 0x000e640000002500 */
[----:B------:R-:W-:-:S04]  /*0090*/  SHF.R.S32.HI R0, RZ, 0x9, R0 ;  /* 0x00000009ff007819 */ /* 0x000fc80000011400 */
[-C--:B------:R-:W-:Y:S02]  /*00a0*/  IABS R7, R0.reuse ;  /* 0x0000000000077213 */ /* 0x080fe40000000000 */
[----:B------:R-:W-:Y:S02]  /*00b0*/  IABS R10, R0 ;  /* 0x00000000000a7213 */ /* 0x000fe40000000000 */
[----:B------:R-:W2:Y:S01]  /*00c0*/  I2F.RP R2, R7 ;  /* 0x0000000700027306 */ /* 0x000ea20000209400 */
[----:B0-----:R-:W-:Y:S02]  /*00d0*/  LOP3.LUT R13, R12, 0x7f, RZ, 0xc0, !PT ;  /* 0x0000007f0c0d7812 */ /* 0x001fe400078ec0ff */
[----:B-1----:R-:W-:-:S05]  /*00e0*/  IABS R8, R3 ;  /* 0x0000000300087213 */ /* 0x002fca0000000000 */
[----:B--2---:R-:W0:Y:S02]  /*00f0*/  MUFU.RCP R2, R2 ;  /* 0x0000000200027308 */ /* 0x004e240000001000 */
[----:B0-----:R-:W-:-:S06]  /*0100*/  IADD3 R4, R2, 0xffffffe, RZ ;  /* 0x0ffffffe02047810 */ /* 0x001fcc0007ffe0ff */
[----:B------:R0:W1:Y:S02]  /*0110*/  F2I.FTZ.U32.TRUNC.NTZ R5, R4 ;  /* 0x0000000400057305 */ /* 0x000064000021f000 */
[----:B0-----:R-:W-:Y:S02]  /*0120*/  IMAD.MOV.U32 R4, RZ, RZ, RZ ;  /* 0x000000ffff047224 */ /* 0x001fe400078e00ff */
[----:B-1----:R-:W-:-:S04]  /*0130*/  IMAD.MOV R6, RZ, RZ, -R5 ;  /* 0x000000ffff067224 */ /* 0x002fc800078e0a05 */
[----:B------:R-:W-:Y:S02]  /*0140*/  IMAD R9, R6, R7, RZ ;  /* 0x0000000706097224 */ /* 0x000fe400078e02ff */
[----:B------:R-:W-:Y:S02]  /*0150*/  IMAD.MOV.U32 R6, RZ, RZ, R8 ;  /* 0x000000ffff067224 */ /* 0x000fe400078e0008 */
[----:B------:R-:W-:-:S04]  /*0160*/  IMAD.HI.U32 R5, R5, R9, R4 ;  /* 0x0000000905057227 */ /* 0x000fc800078e0004 */
[----:B------:R-:W-:Y:S02]  /*0170*/  IMAD.MOV R9, RZ, RZ, -R10 ;  /* 0x000000ffff097224 */ /* 0x000fe400078e0a0a */
[----:B------:R-:W-:-:S04]  /*0180*/  IMAD.HI.U32 R2, R5, R6, RZ ;  /* 0x0000000605027227 */ /* 0x000fc800078e00ff */
[----:B------:R-:W-:-:S05]  /*0190*/  IMAD R4, R2, R9, R6 ;  /* 0x0000000902047224 */ /* 0x000fca00078e0206 */
[----:B------:R-:W-:-:S13]  /*01a0*/  ISETP.GT.U32.AND P1, PT, R7, R4, PT ;  /* 0x000000040700720c */ /* 0x000fda0003f24070 */
[----:B------:R-:W-:Y:S01]  /*01b0*/  @!P1 IMAD.IADD R4, R4, 0x1, -R7 ;  /* 0x0000000104049824 */ /* 0x000fe200078e0a07 */
[----:B------:R-:W-:Y:S02]  /*01c0*/  @!P1 IADD3 R2, R2, 0x1, RZ ;  /* 0x0000000102029810 */ /* 0x000fe40007ffe0ff */
[----:B------:R-:W-:Y:S02]  /*01d0*/  ISETP.NE.AND P1, PT, R0, RZ, PT ;  /* 0x000000ff0000720c */ /* 0x000fe40003f25270 */
[----:B------:R-:W-:Y:S02]  /*01e0*/  ISETP.GE.U32.AND P0, PT, R4, R7, PT ;  /* 0x000000070400720c */ /* 0x000fe40003f06070 */
[----:B------:R-:W-:-:S04]  /*01f0*/  LOP3.LUT R4, R3, R0, RZ, 0x3c, !PT ;  /* 0x0000000003047212 */ /* 0x000fc800078e3cff */
[----:B------:R-:W-:Y:S01]  /*0200*/  ISETP.GE.AND P2, PT, R4, RZ, PT ;  /* 0x000000ff0400720c */ /* 0x000fe20003f46270 */
[----:B------:R-:W-:-:S05]  /*0210*/  IMAD.MOV.U32 R4, RZ, RZ, c[0x0][0x178] ;  /* 0x00005e00ff047624 */ /* 0x000fca00078e00ff */
[----:B------:R-:W-:Y:S02]  /*0220*/  IADD3 R4, R4, 0xff, RZ ;  /* 0x000000ff04047810 */ /* 0x000fe40007ffe0ff */
[----:B------:R-:W-:Y:S02]  /*0230*/  @P0 IADD3 R2, R2, 0x1, RZ ;  /* 0x0000000102020810 */ /* 0x000fe40007ffe0ff */
[----:B------:R-:W-:-:S03]  /*0240*/  SHF.R.S32.HI R5, RZ, 0x1f, R4 ;  /* 0x0000001fff057819 */ /* 0x000fc60000011404 */
[----:B------:R-:W-:Y:S01]  /*0250*/  @!P2 IMAD.MOV R2, RZ, RZ, -R2 ;  /* 0x000000ffff02a224 */ /* 0x000fe200078e0a02 */
[----:B------:R-:W-:Y:S02]  /*0260*/  LEA.HI R5, R5, R4, RZ, 0x8 ;  /* 0x0000000405057211 */ /* 0x000fe400078f40ff */
[----:B------:R-:W-:-:S04]  /*0270*/  @!P1 LOP3.LUT R2, RZ, R0, RZ, 0x33, !PT ;  /* 0x00000000ff029212 */ /* 0x000fc800078e33ff */
[----:B------:R-:W-:Y:S01]  /*0280*/  LEA.HI.SX32 R5, R5, -R2, 0x18 ;  /* 0x8000000205057211 */ /* 0x000fe200078fc2ff */
[----:B------:R-:W-:-:S03]  /*0290*/  IMAD.MOV R7, RZ, RZ, -R2 ;  /* 0x000000ffff077224 */ /* 0x000fc600078e0a02 */
[----:B------:R-:W-:Y:S01]  /*02a0*/  IMNMX R8, R5, 0x1, PT ;  /* 0x0000000105087817 */ /* 0x000fe20003800200 */
[----:B------:R-:W-:-:S03]  /*02b0*/  IMAD R7, R0, R7, R3 ;  /* 0x0000000700077224 */ /* 0x000fc600078e0203 */
[-C--:B------:R-:W-:Y:S02]  /*02c0*/  IABS R9, R8.reuse ;  /* 0x0000000800097213 */ /* 0x080fe40000000000 */
[----:B------:R-:W-:Y:S02]  /*02d0*/  IABS R11, R8 ;  /* 0x00000008000b7213 */ /* 0x000fe40000000000 */
[----:B------:R-:W0:Y:S08]  /*02e0*/  I2F.RP R6, R9 ;  /* 0x0000000900067306 */ /* 0x000e300000209400 */
[----:B0-----:R-:W0:Y:S02]  /*02f0*/  MUFU.RCP R6, R6 ;  /* 0x0000000600067308 */ /* 0x001e240000001000 */
[----:B0-----:R-:W-:-:S06]  /*0300*/  IADD3 R4, R6, 0xffffffe, RZ ;  /* 0x0ffffffe06047810 */ /* 0x001fcc0007ffe0ff */
[----:B------:R0:W1:Y:S02]  /*0310*/  F2I.FTZ.U32.TRUNC.NTZ R5, R4 ;  /* 0x0000000400057305 */ /* 0x000064000021f000 */
[----:B0-----:R-:W-:Y:S02]  /*0320*/  IMAD.MOV.U32 R4, RZ, RZ, RZ ;  /* 0x000000ffff047224 */ /* 0x001fe400078e00ff */
[----:B-1----:R-:W-:-:S04]  /*0330*/  IMAD.MOV R10, RZ, RZ, -R5 ;  /* 0x000000ffff0a7224 */ /* 0x002fc800078e0a05 */
[----:B------:R-:W-:Y:S01]  /*0340*/  IMAD.MOV.U32 R0, RZ, RZ, R10 ;  /* 0x000000ffff007224 */ /* 0x000fe200078e000a */
[----:B------:R-:W-:-:S03]  /*0350*/  IABS R10, R7 ;  /* 0x00000007000a7213 */ /* 0x000fc60000000000 */
[----:B------:R-:W-:Y:S02]  /*0360*/  IMAD R3, R0, R9, RZ ;  /* 0x0000000900037224 */ /* 0x000fe400078e02ff */
[----:B------:R-:W-:Y:S02]  /*0370*/  IMAD.MOV.U32 R0, RZ, RZ, R10 ;  /* 0x000000ffff007224 */ /* 0x000fe400078e000a */
[----:B------:R-:W-:-:S04]  /*0380*/  IMAD.HI.U32 R5, R5, R3, R4 ;  /* 0x0000000305057227 */ /* 0x000fc800078e0004 */
[----:B------:R-:W-:Y:S02]  /*0390*/  IMAD.MOV R3, RZ, RZ, -R11 ;  /* 0x000000ffff037224 */ /* 0x000fe400078e0a0b */
[----:B------:R-:W-:-:S04]  /*03a0*/  IMAD.HI.U32 R5, R5, R0, RZ ;  /* 0x0000000005057227 */ /* 0x000fc800078e00ff */
[----:B------:R-:W-:Y:S02]  /*03b0*/  IMAD R0, R5, R3, R0 ;  /* 0x0000000305007224 */ /* 0x000fe400078e0200 */
[----:B------:R-:W-:-:S03]  /*03c0*/  IMAD.MOV.U32 R4, RZ, RZ, 0x3f ;  /* 0x0000003fff047424 */ /* 0x000fc600078e00ff */
[----:B------:R-:W-:Y:S02]  /*03d0*/  ISETP.GT.U32.AND P1, PT, R9, R0, PT ;  /* 0x000000000900720c */ /* 0x000fe40003f24070 */
[----:B------:R-:W-:-:S11]  /*03e0*/  IADD3 R4, R4, c[0x0][0x180], RZ ;  /* 0x0000600004047a10 */ /* 0x000fd60007ffe0ff */
[----:B------:R-:W-:Y:S01]  /*03f0*/  @!P1 IMAD.IADD R0, R0, 0x1, -R9 ;  /* 0x0000000100009824 */ /* 0x000fe200078e0a09 */
[----:B------:R-:W-:Y:S02]  /*0400*/  @!P1 IADD3 R5, R5, 0x1, RZ ;  /* 0x0000000105059810 */ /* 0x000fe40007ffe0ff */
[----:B------:R-:W-:Y:S02]  /*0410*/  ISETP.NE.AND P1, PT, R8, RZ, PT ;  /* 0x000000ff0800720c */ /* 0x000fe40003f25270 */
[----:B------:R-:W-:Y:S02]  /*0420*/  ISETP.GE.U32.AND P0, PT, R0, R9, PT ;  /* 0x000000090000720c */ /* 0x000fe40003f06070 */
[----:B------:R-:W-:-:S04]  /*0430*/  LOP3.LUT R0, R7, R8, RZ, 0x3c, !PT ;  /* 0x0000000807007212 */ /* 0x000fc800078e3cff */
[----:B------:R-:W-:-:S07]  /*0440*/  ISETP.GE.AND P2, PT, R0, RZ, PT ;  /* 0x000000ff0000720c */ /* 0x000fce0003f46270 */
[----:B------:R-:W-:Y:S02]  /*0450*/  @P0 IADD3 R5, R5, 0x1, RZ ;  /* 0x0000000105050810 */ /* 0x000fe40007ffe0ff */
[----:B------:R-:W-:-:S04]  /*0460*/  ISETP.GT.AND P0, PT, R4, 0x3f, PT ;  /* 0x0000003f0400780c */ /* 0x000fc80003f04270 */
[----:B------:R-:W-:Y:S01]  /*0470*/  @!P2 IMAD.MOV R5, RZ, RZ, -R5 ;  /* 0x000000ffff05a224 */ /* 0x000fe200078e0a05 */
[----:B------:R-:W-:-:S05]  /*0480*/  @!P1 LOP3.LUT R5, RZ, R8, RZ, 0x33, !PT ;  /* 0x00000008ff059212 */ /* 0x000fca00078e33ff */
[----:B------:R-:W-:Y:S02]  /*0490*/  IMAD.MOV R3, RZ, RZ, -R5 ;  /* 0x000000ffff037224 */ /* 0x000fe400078e0a05 */
[----:B------:R-:W-:Y:S02]  /*04a0*/  IMAD.SHL.U32 R28, R5, 0x200, RZ ;  /* 0x00000200051c7824 */ /* 0x000fe400078e00ff */
[----:B------:R-:W-:-:S04]  /*04b0*/  IMAD R3, R8, R3, R7 ;  /* 0x0000000308037224 */ /* 0x000fc800078e0207 */
[----:B------:R-:W-:-:S04]  /*04c0*/  IMAD.IADD R3, R2, 0x1, R3 ;  /* 0x0000000102037824 */ /* 0x000fc800078e0203 */
[----:B------:R-:W-:-:S05]  /*04d0*/  IMAD R0, R3, 0x100, R13 ;  /* 0x0000010003007824 */ /* 0x000fca00078e020d */
[----:B------:R-:W-:Y:S01]  /*04e0*/  IADD3 R29, R0, 0x80, RZ ;  /* 0x00000080001d7810 */ /* 0x000fe20007ffe0ff */
[----:B------:R0:W-:Y:S04]  /*04f0*/  STL [R1+0x1720], R0 ;  /* 0x0017200001007387 */ /* 0x0001e80000100800 */
[----:B------:R0:W-:Y:S01]  /*0500*/  STL [R1+0x1724], R29 ;  /* 0x0017241d01007387 */ /* 0x0001e20000100800 */
[----:B------:R-:W-:Y:S05]  /*0510*/  @P0 BRA `(.L_x_0) ;  /* 0x00001f7000000947 */ /* 0x000fea0003800000 */
[----:B0-----:R-:W-:Y:S01]  /*0520*/  IMAD.SHL.U32 R0, R12, 0x20, RZ ;  /* 0x000000200c007824 */ /* 0x001fe200078e00ff */
[----:B------:R-:W-:Y:S01]  /*0530*/  CS2R R24, SRZ ;  /* 0x0000000000187805 */ /* 0x000fe2000001ff00 */
[----:B------:R-:W-:Y:S01]  /*0540*/  CS2R R26, SRZ ;  /* 0x00000000001a7805 */ /* 0x000fe2000001ff00 */
[----:B------:R-:W-:Y:S01]  /*0550*/  CS2R R20, SRZ ;  /* 0x0000000000147805 */ /* 0x000fe2000001ff00 */
[----:B------:R-:W-:Y:S01]  /*0560*/  CS2R R22, SRZ ;  /* 0x0000000000167805 */ /* 0x000fe2000001ff00 */
[----:B------:R0:W-:Y:S01]  /*0570*/  STL [R1+0x2374], R0 ;  /* 0x0023740001007387 */ /* 0x0001e20000100800 */
[----:B------:R-:W-:Y:S01]  /*0580*/  CS2R R16, SRZ ;  /* 0x0000000000107805 */ /* 0x000fe2000001ff00 */
[----:B------:R-:W-:Y:S01]  /*0590*/  CS2R R18, SRZ ;  /* 0x0000000000127805 */ /* 0x000fe2000001ff00 */
[----:B------:R-:W-:Y:S01]  /*05a0*/  CS2R R12, SRZ ;  /* 0x00000000000c7805 */ /* 0x000fe2000001ff00 */
[----:B------:R0:W-:Y:S01]  /*05b0*/  STL [R1], RZ ;  /* 0x000000ff01007387 */ /* 0x0001e20000100800 */
[----:B------:R-:W-:Y:S01]  /*05c0*/  CS2R R14, SRZ ;  /* 0x00000000000e7805 */ /* 0x000fe2000001ff00 */
[----:B------:R-:W-:Y:S01]  /*05d0*/  CS2R R8, SRZ ;  /* 0x0000000000087805 */ /* 0x000fe2000001ff00 */
[----:B------:R-:W-:Y:S01]  /*05e0*/  CS2R R10, SRZ ;  /* 0x00000000000a7805 */ /* 0x000fe2000001ff00 */
[----:B------:R0:W-:Y:S01]  /*05f0*/  STL [R1+0x4], RZ ;  /* 0x000004ff01007387 */ /* 0x0001e20000100800 */
[----:B------:R-:W-:Y:S01]  /*0600*/  CS2R R4, SRZ ;  /* 0x0000000000047805 */ /* 0x000fe2000001ff00 */
[----:B------:R-:W-:-:S02]  /*0610*/  CS2R R6, SRZ ;  /* 0x0000000000067805 */ /* 0x000fc4000001ff00 */
[----:B------:R0:W-:Y:S04]  /*0620*/  STL [R1+0x8], RZ ;  /* 0x000008ff01007387 */ /* 0x0001e80000100800 */
        /* <DEDUP_REMOVED lines=484> */
[----:B------:R0:W-:Y:S01]  /*2470*/  STL [R1+0xc3c], RZ ;  /* 0x000c3cff01007387 */ /* 0x0001e20000100800 */
[----:B------:R-:W-:Y:S05]  /*2480*/  BRA `(.L_x_1) ;  /* 0x0007f8e000007947 */ /* 0x000fea0003800000 */
.L_x_0:
[----:B------:R-:W-:Y:S01]  /*2490*/  IMAD.MOV.U32 R14, RZ, RZ, R0 ;  /* 0x000000ffff0e7224 */ /* 0x000fe200078e0000 */
[----:B0-----:R-:W-:Y:S01]  /*24a0*/  IABS R0, c[0x0][0x178] ;  /* 0x00005e0000007a13 */ /* 0x001fe20000000000 */
[----:B------:R-:W0:Y:S01]  /*24b0*/  S2R R15, SR_TID.X ;  /* 0x00000000000f7919 */ /* 0x000e220000002100 */
[----:B------:R-:W-:-:S02]  /*24c0*/  IABS R10, c[0x0][0x17c] ;  /* 0x00005f00000a7a13 */ /* 0x000fc40000000000 */
[----:B------:R-:W1:Y:S01]  /*24d0*/  I2F.RP R5, R0 ;  /* 0x0000000000057306 */ /* 0x000e620000209400 */
[----:B------:R-:W-:Y:S02]  /*24e0*/  SHF.R.S32.HI R9, RZ, 0x1f, R4 ;  /* 0x0000001fff097819 */ /* 0x000fe40000011404 */
[----:B------:R-:W-:Y:S02]  /*24f0*/  IABS R17, R29 ;  /* 0x0000001d00117213 */ /* 0x000fe40000000000 */
[----:B------:R-:W-:-:S03]  /*2500*/  LEA.HI R4, R9, R4, RZ, 0x6 ;  /* 0x0000000409047211 */ /* 0x000fc600078f30ff */
[----:B------:R-:W2:Y:S02]  /*2510*/  I2F.RP R6, R10 ;  /* 0x0000000a00067306 */ /* 0x000ea40000209400 */
[----:B------:R3:W-:Y:S06]  /*2520*/  STL [R1+0x994], R4 ;  /* 0x0009940401007387 */ /* 0x0007ec0000100800 */
[----:B-1----:R-:W1:Y:S01]  /*2530*/  MUFU.RCP R5, R5 ;  /* 0x0000000500057308 */ /* 0x002e620000001000 */
[C---:B0-----:R-:W-:Y:S01]  /*2540*/  LOP3.LUT R7, R15.reuse, 0x7, RZ, 0xc0, !PT ;  /* 0x000000070f077812 */ /* 0x041fe200078ec0ff */
[----:B------:R-:W-:Y:S01]  /*2550*/  IMAD.SHL.U32 R12, R15, 0x20, RZ ;  /* 0x000000200f0c7824 */ /* 0x000fe200078e00ff */
[----:B------:R-:W-:-:S05]  /*2560*/  SHF.R.U32.HI R13, RZ, 0x6, R15 ;  /* 0x00000006ff0d7819 */ /* 0x000fca000001160f */
[----:B--2---:R-:W0:Y:S01]  /*2570*/  MUFU.RCP R6, R6 ;  /* 0x0000000600067308 */ /* 0x004e220000001000 */
[----:B------:R-:W-:Y:S02]  /*2580*/  IMAD.SHL.U32 R9, R15, 0x2, RZ ;  /* 0x000000020f097824 */ /* 0x000fe400078e00ff */
[C---:B------:R-:W-:Y:S01]  /*2590*/  IMAD R8, R7.reuse, 0x210, RZ ;  /* 0x0000021007087824 */ /* 0x040fe200078e02ff */
[----:B------:R2:W-:Y:S01]  /*25a0*/  STL [R1+0x2374], R12 ;  /* 0x0023740c01007387 */ /* 0x0005e20000100800 */
[----:B---3--:R-:W-:Y:S01]  /*25b0*/  IMAD.SHL.U32 R4, R7, 0x10, RZ ;  /* 0x0000001007047824 */ /* 0x008fe200078e00ff */
[----:B------:R-:W-:Y:S02]  /*25c0*/  SGXT.U32 R13, R13, 0x1 ;  /* 0x000000010d0d781a */ /* 0x000fe40000000000 */
[----:B-1----:R-:W-:Y:S02]  /*25d0*/  IADD3 R2, R5, 0xffffffe, RZ ;  /* 0x0ffffffe05027810 */ /* 0x002fe40007ffe0ff */
[----:B------:R-:W-:-:S02]  /*25e0*/  LOP3.LUT R4, R4, 0x30, R9, 0x78, !PT ;  /* 0x0000003004047812 */ /* 0x000fc400078e7809 */
[----:B------:R1:W3:Y:S01]  /*25f0*/  F2I.FTZ.U32.TRUNC.NTZ R3, R2 ;  /* 0x0000000200037305 */ /* 0x0002e2000021f000 */
[----:B------:R-:W-:Y:S02]  /*2600*/  LOP3.LUT R13, R28, R13, RZ, 0xfc, !PT ;  /* 0x0000000d1c0d7212 */ /* 0x000fe400078efcff */
[----:B0-----:R-:W-:Y:S02]  /*2610*/  IADD3 R5, R6, 0xffffffe, RZ ;  /* 0x0ffffffe06057810 */ /* 0x001fe40007ffe0ff */
[----:B------:R-:W-:Y:S02]  /*2620*/  LOP3.LUT R6, R8, 0x10, R9, 0x78, !PT ;  /* 0x0000001008067812 */ /* 0x000fe400078e7809 */
[----:B------:R-:W-:Y:S02]  /*2630*/  LOP3.LUT R19, R13, 0x1e8, RZ, 0xfc, !PT ;  /* 0x000001e80d137812 */ /* 0x000fe400078efcff */
[----:B-1----:R-:W-:Y:S01]  /*2640*/  LOP3.LUT R2, R12, 0xc00, RZ, 0xc0, !PT ;  /* 0x00000c000c027812 */ /* 0x002fe200078ec0ff */
[----:B------:R0:W-:Y:S01]  /*2650*/  STL [R1+0x3d4], R6 ;  /* 0x0003d40601007387 */ /* 0x0001e20000100800 */
[----:B------:R-:W1:Y:S01]  /*2660*/  F2I.FTZ.U32.TRUNC.NTZ R5, R5 ;  /* 0x0000000500057305 */ /* 0x000e62000021f000 */
[----:B--2---:R-:W-:-:S02]  /*2670*/  LOP3.LUT R12, R15, 0x3f, RZ, 0xc0, !PT ;  /* 0x0000003f0f0c7812 */ /* 0x004fc400078ec0ff */
[----:B------:R-:W-:Y:S01]  /*2680*/  IMAD R7, R7, 0x80, R2 ;  /* 0x0000008007077824 */ /* 0x000fe200078e0202 */
[C---:B------:R-:W-:Y:S01]  /*2690*/  LOP3.LUT R20, R13.reuse, 0x1e6, RZ, 0xfc, !PT ;  /* 0x000001e60d147812 */ /* 0x040fe200078efcff */
[--C-:B---3--:R-:W-:Y:S01]  /*26a0*/  IMAD.MOV R11, RZ, RZ, -R3.reuse ;  /* 0x000000ffff0b7224 */ /* 0x108fe200078e0a03 */
[----:B------:R-:W-:Y:S01]  /*26b0*/  LOP3.LUT R24, R13, 0x1c, RZ, 0xfc, !PT ;  /* 0x0000001c0d187812 */ /* 0x000fe200078efcff */
[----:B------:R-:W-:Y:S02]  /*26c0*/  IMAD.MOV.U32 R2, RZ, RZ, RZ ;  /* 0x000000ffff027224 */ /* 0x000fe400078e00ff */
[----:B------:R-:W-:Y:S02]  /*26d0*/  IMAD R11, R11, R0, RZ ;  /* 0x000000000b0b7224 */ /* 0x000fe400078e02ff */
[----:B------:R-:W-:Y:S02]  /*26e0*/  IMAD.SHL.U32 R9, R12, 0x2, RZ ;  /* 0x000000020c097824 */ /* 0x000fe400078e00ff */
[----:B0-----:R-:W-:Y:S01]  /*26f0*/  IMAD.HI.U32 R6, R3, R11, R2 ;  /* 0x0000000b03067227 */ /* 0x001fe200078e0002 */
[----:B------:R-:W-:-:S02]  /*2700*/  IABS R11, R14 ;  /* 0x0000000e000b7213 */ /* 0x000fc40000000000 */
[----:B------:R-:W-:Y:S01]  /*2710*/  SHF.R.S32.HI R2, RZ, 0x6, R15 ;  /* 0x00000006ff027819 */ /* 0x000fe2000001140f */
[----:B-1----:R-:W-:Y:S02]  /*2720*/  IMAD.MOV R15, RZ, RZ, -R5 ;  /* 0x000000ffff0f7224 */ /* 0x002fe400078e0a05 */
[----:B------:R-:W-:Y:S01]  /*2730*/  IMAD.HI.U32 R3, R6, R11, RZ ;  /* 0x0000000b06037227 */ /* 0x000fe200078e00ff */
[----:B------:R-:W-:-:S03]  /*2740*/  SGXT R2, R2, 0x1 ;  /* 0x000000010202781a */ /* 0x000fc60000000200 */
[----:B------:R-:W-:Y:S01]  /*2750*/  IMAD.HI.U32 R6, R6, R17, RZ ;  /* 0x0000001106067227 */ /* 0x000fe200078e00ff */
[----:B------:R-:W-:-:S03]  /*2760*/  LOP3.LUT R2, R9, 0x90, R2, 0x78, !PT ;  /* 0x0000009009027812 */ /* 0x000fc600078e7802 */
[----:B------:R-:W-:Y:S02]  /*2770*/  IMAD.MOV R3, RZ, RZ, -R3 ;  /* 0x000000ffff037224 */ /* 0x000fe400078e0a03 */
[----:B------:R-:W-:Y:S01]  /*2780*/  IMAD.MOV R6, RZ, RZ, -R6 ;  /* 0x000000ffff067224 */ /* 0x000fe200078e0a06 */
[----:B------:R0:W-:Y:S01]  /*2790*/  STL [R1+0x2380], R2 ;  /* 0x0023800201007387 */ /* 0x0001e20000100800 */
[C---:B------:R-:W-:Y:S01]  /*27a0*/  IMAD R11, R0.reuse, R3, R11 ;  /* 0x00000003000b7224 */ /* 0x040fe200078e020b */
[----:B------:R-:W-:Y:S01]  /*27b0*/  LOP3.LUT R3, R13, 0x1fe, RZ, 0xfc, !PT ;  /* 0x000001fe0d037812 */ /* 0x000fe200078efcff */
[C---:B------:R-:W-:Y:S01]  /*27c0*/  IMAD R17, R0.reuse, R6, R17 ;  /* 0x0000000600117224 */ /* 0x040fe200078e0211 */
[----:B------:R-:W-:Y:S01]  /*27d0*/  STL [R1+0x24d4], R28 ;  /* 0x0024d41c01007387 */ /* 0x000fe20000100800 */
[----:B------:R-:W-:Y:S01]  /*27e0*/  IMAD R15, R15, R10, RZ ;  /* 0x0000000a0f0f7224 */ /* 0x000fe200078e02ff */
[C---:B------:R-:W-:Y:S02]  /*27f0*/  ISETP.GT.U32.AND P0, PT, R0.reuse, R11, PT ;  /* 0x0000000b0000720c */ /* 0x040fe40003f04070 */
[----:B------:R-:W-:Y:S01]  /*2800*/  ISETP.GT.U32.AND P1, PT, R0, R17, PT ;  /* 0x000000110000720c */ /* 0x000fe20003f24070 */
[----:B0-----:R-:W-:Y:S01]  /*2810*/  IMAD.IADD R2, R7, 0x1, R4 ;  /* 0x0000000107027824 */ /* 0x001fe200078e0204 */
[----:B------:R-:W-:Y:S01]  /*2820*/  ISETP.GE.AND P6, PT, R3, RZ, PT ;  /* 0x000000ff0300720c */ /* 0x000fe20003fc6270 */
[----:B------:R-:W-:Y:S01]  /*2830*/  IMAD.MOV.U32 R4, RZ, RZ, RZ ;  /* 0x000000ffff047224 */ /* 0x000fe200078e00ff */
[----:B------:R-:W-:-:S02]  /*2840*/  IABS R9, R3 ;  /* 0x0000000300097213 */ /* 0x000fc40000000000 */
[----:B------:R-:W-:Y:S01]  /*2850*/  LOP3.LUT R3, R13, 0x1fc, RZ, 0xfc, !PT ;  /* 0x000001fc0d037812 */ /* 0x000fe200078efcff */
[----:B------:R-:W-:Y:S01]  /*2860*/  IMAD.HI.U32 R15, R5, R15, R4 ;  /* 0x0000000f050f7227 */ /* 0x000fe200078e0004 */
[----:B------:R-:W-:Y:S01]  /*2870*/  LOP3.LUT R5, R13, 0x1fa, RZ, 0xfc, !PT ;  /* 0x000001fa0d057812 */ /* 0x000fe200078efcff */
[----:B------:R0:W-:Y:S01]  /*2880*/  STL [R1+0x1740], R2 ;  /* 0x0017400201007387 */ /* 0x0001e20000100800 */
[----:B------:R-:W-:Y:S01]  /*2890*/  ISETP.GE.AND P5, PT, R3, RZ, PT ;  /* 0x000000ff0300720c */ /* 0x000fe20003fa6270 */
[--C-:B------:R-:W-:Y:S01]  /*28a0*/  @!P0 IMAD.IADD R11, R11, 0x1, -R0.reuse ;  /* 0x000000010b0b8824 */ /* 0x100fe200078e0a00 */
[----:B------:R-:W-:Y:S01]  /*28b0*/  IABS R7, R3 ;  /* 0x0000000300077213 */ /* 0x000fe20000000000 */
[----:B------:R-:W-:Y:S01]  /*28c0*/  IMAD.HI.U32 R3, R15, R9, RZ ;  /* 0x000000090f037227 */ /* 0x000fe200078e00ff */
[----:B------:R-:W-:Y:S02]  /*28d0*/  LOP3.LUT R4, R13, 0x1f8, RZ, 0xfc, !PT ;  /* 0x000001f80d047812 */ /* 0x000fe400078efcff */
[----:B------:R-:W-:Y:S01]  /*28e0*/  ISETP.GT.U32.AND P3, PT, R0, R11, PT ;  /* 0x0000000b0000720c */ /* 0x000fe20003f64070 */
[----:B------:R-:W-:Y:S01]  /*28f0*/  @!P1 IMAD.IADD R17, R17, 0x1, -R0 ;  /* 0x0000000111119824 */ /* 0x000fe200078e0a00 */
[----:B------:R-:W-:Y:S01]  /*2900*/  ISETP.GE.AND P4, PT, R5, RZ, PT ;  /* 0x000000ff0500720c */ /* 0x000fe20003f86270 */
[----:B------:R-:W-:Y:S01]  /*2910*/  IMAD.MOV R6, RZ, RZ, -R3 ;  /* 0x000000ffff067224 */ /* 0x000fe200078e0a03 */
[----:B------:R-:W-:-:S02]  /*2920*/  IABS R5, R5 ;  /* 0x0000000500057213 */ /* 0x000fc40000000000 */
[----:B------:R-:W-:Y:S01]  /*2930*/  ISETP.GT.U32.AND P2, PT, R0, R17, PT ;  /* 0x000000110000720c */ /* 0x000fe20003f44070 */
[----:B------:R-:W-:Y:S01]  /*2940*/  IMAD R9, R10, R6, R9 ;  /* 0x000000060a097224 */ /* 0x000fe200078e0209 */
[----:B------:R-:W-:Y:S01]  /*2950*/  IABS R8, R4 ;  /* 0x0000000400087213 */ /* 0x000fe20000000000 */
[----:B------:R-:W-:Y:S01]  /*2960*/  IMAD.HI.U32 R6, R15, R7, RZ ;  /* 0x000000070f067227 */ /* 0x000fe200078e00ff */
[----:B------:R-:W-:Y:S02]  /*2970*/  ISETP.GE.AND P0, PT, R14, RZ, PT ;  /* 0x000000ff0e00720c */ /* 0x000fe40003f06270 */
[----:B------:R-:W-:Y:S01]  /*2980*/  ISETP.GE.AND P1, PT, R29, RZ, PT ;  /* 0x000000ff1d00720c */ /* 0x000fe20003f26270 */
[----:B------:R-:W-:Y:S01]  /*2990*/  IMAD.MOV R6, RZ, RZ, -R6 ;  /* 0x000000ffff067224 */ /* 0x000fe200078e0a06 */
[C---:B------:R-:W-:Y:S01]  /*29a0*/  LOP3.LUT R14, R13.reuse, 0x1f2, RZ, 0xfc, !PT ;  /* 0x000001f20d0e7812 */ /* 0x040fe200078efcff */
[----:B------:R-:W-:Y:S01]  /*29b0*/  IMAD.MOV.U32 R3, RZ, RZ, R5 ;  /* 0x000000ffff037224 */ /* 0x000fe200078e0005 */
[C---:B------:R-:W-:Y:S01]  /*29c0*/  LOP3.LUT R29, R13.reuse, 0x1a, RZ, 0xfc, !PT ;  /* 0x0000001a0d1d7812 */ /* 0x040fe200078efcff */
[----:B------:R-:W-:Y:S01]  /*29d0*/  IMAD R7, R10, R6, R7 ;  /* 0x000000060a077224 */ /* 0x000fe200078e0207 */
[----:B------:R-:W-:Y:S01]  /*29e0*/  LOP3.LUT R6, R13, 0x1f6, RZ, 0xfc, !PT ;  /* 0x000001f60d067812 */ /* 0x000fe200078efcff */
[----:B------:R-:W-:-:S02]  /*29f0*/  IMAD.MOV.U32 R5, RZ, RZ, R8 ;  /* 0x000000ffff057224 */ /* 0x000fc400078e0008 */
[--C-:B------:R-:W-:Y:S01]  /*2a00*/  @!P3 IMAD.IADD R11, R11, 0x1, -R0.reuse ;  /* 0x000000010b0bb824 */ /* 0x100fe200078e0a00 */
[C---:B------:R-:W-:Y:S01]  /*2a10*/  ISETP.GT.U32.AND P3, PT, R10.reuse, R9, PT ;  /* 0x000000090a00720c */ /* 0x040fe20003f64070 */
[----:B------:R-:W-:Y:S01]  /*2a20*/  @!P2 IMAD.IADD R17, R17, 0x1, -R0 ;  /* 0x000000011111a824 */ /* 0x000fe200078e0a00 */
[----:B------:R-:W-:Y:S01]  /*2a30*/  ISETP.GT.U32.AND P2, PT, R10, R7, PT ;  /* 0x000000070a00720c */ /* 0x000fe20003f44070 */
[----:B------:R-:W-:Y:S01]  /*2a40*/  IMAD.HI.U32 R12, R15, R5, RZ ;  /* 0x000000050f0c7227 */ /* 0x000fe200078e00ff */
[----:B------:R-:W-:-:S03]  /*2a50*/  LOP3.LUT R0, RZ, c[0x0][0x178], RZ, 0x33, !PT ;  /* 0x00005e00ff007a12 */ /* 0x000fc600078e33ff */
[----:B------:R-:W-:-:S04]  /*2a60*/  IMAD.HI.U32 R8, R15, R3, RZ ;  /* 0x000000030f087227 */ /* 0x000fc800078e00ff */
[----:B------:R-:W-:Y:S02]  /*2a70*/  IMAD.MOV R12, RZ, RZ, -R12 ;  /* 0x000000ffff0c7224 */ /* 0x000fe400078e0a0c */
[----:B------:R-:W-:Y:S02]  /*2a80*/  IMAD.MOV R8, RZ, RZ, -R8 ;  /* 0x000000ffff087224 */ /* 0x000fe400078e0a08 */
[----:B------:R-:W-:Y:S01]  /*2a90*/  @!P0 IMAD.MOV R11, RZ, RZ, -R11 ;  /* 0x000000ffff0b8224 */ /* 0x000fe200078e0a0b */
[----:B------:R-:W-:Y:S01]  /*2aa0*/  ISETP.NE.AND P0, PT, RZ, c[0x0][0x178], PT ;  /* 0x00005e00ff007a0c */ /* 0x000fe20003f05270 */
[----:B------:R-:W-:Y:S01]  /*2ab0*/  IMAD R5, R10, R12, R5 ;  /* 0x0000000c0a057224 */ /* 0x000fe200078e0205 */
[----:B------:R-:W-:Y:S01]  /*2ac0*/  LOP3.LUT R12, R13, 0x1f4, RZ, 0xfc, !PT ;  /* 0x000001f40d0c7812 */ /* 0x000fe200078efcff */
[----:B------:R-:W-:Y:S01]  /*2ad0*/  @!P1 IMAD.MOV R17, RZ, RZ, -R17 ;  /* 0x000000ffff119224 */ /* 0x000fe200078e0a11 */
[----:B0-----:R-:W-:Y:S01]  /*2ae0*/  SEL R2, R0, R11, !P0 ;  /* 0x0000000b00027207 */ /* 0x001fe20004000000 */
[----:B------:R-:W-:Y:S01]  /*2af0*/  IMAD R3, R10, R8, R3 ;  /* 0x000000080a037224 */ /* 0x000fe200078e0203 */
[----:B------:R-:W-:Y:S01]  /*2b00*/  IABS R8, R6 ;  /* 0x0000000600087213 */ /* 0x000fe20000000000 */
[--C-:B------:R-:W-:Y:S01]  /*2b10*/  @!P3 IMAD.IADD R9, R9, 0x1, -R10.reuse ;  /* 0x000000010909b824 */ /* 0x100fe200078e0a0a */
[----:B------:R-:W-:Y:S01]  /*2b20*/  SEL R0, R0, R17, !P0 ;  /* 0x0000001100007207 */ /* 0x000fe20004000000 */
[----:B------:R-:W-:Y:S01]  /*2b30*/  @!P2 IMAD.IADD R7, R7, 0x1, -R10 ;  /* 0x000000010707a824 */ /* 0x000fe200078e0a0a */
[C---:B------:R-:W-:Y:S01]  /*2b40*/  ISETP.GT.U32.AND P2, PT, R10.reuse, R5, PT ;  /* 0x000000050a00720c */ /* 0x040fe20003f44070 */
[----:B------:R-:W-:Y:S01]  /*2b50*/  IMAD.MOV.U32 R11, RZ, RZ, R8 ;  /* 0x000000ffff0b7224 */ /* 0x000fe200078e0008 */
[C---:B------:R-:W-:Y:S01]  /*2b60*/  ISETP.GT.U32.AND P0, PT, R10.reuse, R3, PT ;  /* 0x000000030a00720c */ /* 0x040fe20003f04070 */
[----:B------:R-:W-:Y:S01]  /*2b70*/  STL [R1+0x410], R2 ;  /* 0x0004100201007387 */ /* 0x000fe20000100800 */
[----:B------:R-:W-:-:S02]  /*2b80*/  ISETP.GT.U32.AND P1, PT, R10, R9, PT ;  /* 0x000000090a00720c */ /* 0x000fc40003f24070 */
[----:B------:R-:W-:Y:S01]  /*2b90*/  ISETP.GT.U32.AND P3, PT, R10, R7, PT ;  /* 0x000000070a00720c */ /* 0x000fe20003f64070 */
[----:B------:R0:W-:Y:S01]  /*2ba0*/  STL [R1+0x414], R0 ;  /* 0x0004140001007387 */ /* 0x0001e20000100800 */
[----:B------:R-:W-:Y:S02]  /*2bb0*/  IABS R17, R12 ;  /* 0x0000000c00117213 */ /* 0x000fe40000000000 */
[----:B------:R-:W-:-:S03]  /*2bc0*/  IABS R8, R14 ;  /* 0x0000000e00087213 */ /* 0x000fc60000000000 */
[--C-:B------:R-:W-:Y:S02]  /*2bd0*/  @!P2 IMAD.IADD R5, R5, 0x1, -R10.reuse ;  /* 0x000000010505a824 */ /* 0x100fe400078e0a0a */
[----:B------:R-:W-:Y:S02]  /*2be0*/  @!P0 IMAD.IADD R3, R3, 0x1, -R10 ;  /* 0x0000000103038824 */ /* 0x000fe400078e0a0a */
[----:B0-----:R-:W-:Y:S01]  /*2bf0*/  IMAD.HI.U32 R0, R15, R11, RZ ;  /* 0x0000000b0f007227 */ /* 0x001fe200078e00ff */
[C---:B------:R-:W-:Y:S02]  /*2c00*/  ISETP.GT.U32.AND P2, PT, R10.reuse, R5, PT ;  /* 0x000000050a00720c */ /* 0x040fe40003f44070 */
[----:B------:R-:W-:Y:S01]  /*2c10*/  ISETP.GT.U32.AND P0, PT, R10, R3, PT ;  /* 0x000000030a00720c */ /* 0x000fe20003f04070 */
[----:B------:R-:W-:Y:S02]  /*2c20*/  IMAD.MOV R16, RZ, RZ, -R0 ;  /* 0x000000ffff107224 */ /* 0x000fe400078e0a00 */
[----:B------:R-:W-:-:S02]  /*2c30*/  IMAD.MOV.U32 R0, RZ, RZ, R17 ;  /* 0x000000ffff007224 */ /* 0x000fc400078e0011 */
[--C-:B------:R-:W-:Y:S01]  /*2c40*/  @!P1 IMAD.IADD R9, R9, 0x1, -R10.reuse ;  /* 0x0000000109099824 */ /* 0x100fe200078e0a0a */
[----:B------:R-:W-:Y:S01]  /*2c50*/  ISETP.GE.AND P1, PT, R4, RZ, PT ;  /* 0x000000ff0400720c */ /* 0x000fe20003f26270 */
[----:B------:R-:W-:Y:S02]  /*2c60*/  @!P3 IMAD.IADD R7, R7, 0x1, -R10 ;  /* 0x000000010707b824 */ /* 0x000fe400078e0a0a */
[----:B------:R-:W-:-:S04]  /*2c70*/  IMAD.HI.U32 R4, R15, R0, RZ ;  /* 0x000000000f047227 */ /* 0x000fc800078e00ff */
[C---:B------:R-:W-:Y:S02]  /*2c80*/  IMAD R11, R10.reuse, R16, R11 ;  /* 0x000000100a0b7224 */ /* 0x040fe400078e020b */
[----:B------:R-:W-:Y:S02]  /*2c90*/  IMAD.MOV.U32 R2, RZ, RZ, R7 ;  /* 0x000000ffff027224 */ /* 0x000fe400078e0007 */
[----:B------:R-:W-:Y:S01]  /*2ca0*/  IMAD.MOV R7, RZ, RZ, -R4 ;  /* 0x000000ffff077224 */ /* 0x000fe200078e0a04 */
[C---:B------:R-:W-:Y:S01]  /*2cb0*/  ISETP.GT.U32.AND P3, PT, R10.reuse, R11, PT ;  /* 0x0000000b0a00720c */ /* 0x040fe20003f64070 */
[----:B------:R-:W-:Y:S01]  /*2cc0*/  IMAD.MOV.U32 R18, RZ, RZ, R9 ;  /* 0x000000ffff127224 */ /* 0x000fe200078e0009 */
[C---:B------:R-:W-:Y:S01]  /*2cd0*/  LOP3.LUT R4, R13.reuse, 0x1ea, RZ, 0xfc, !PT ;  /* 0x000001ea0d047812 */ /* 0x040fe200078efcff */
[C---:B------:R-:W-:Y:S01]  /*2ce0*/  IMAD R7, R10.reuse, R7, R0 ;  /* 0x000000070a077224 */ /* 0x040fe200078e0200 */
[----:B------:R-:W-:Y:S01]  /*2cf0*/  LOP3.LUT R0, R13, 0x1f0, RZ, 0xfc, !PT ;  /* 0x000001f00d007812 */ /* 0x000fe200078efcff */
[--C-:B------:R-:W-:Y:S01]  /*2d00*/  @!P2 IMAD.IADD R5, R5, 0x1, -R10.reuse ;  /* 0x000000010505a824 */ /* 0x100fe200078e0a0a */
[----:B------:R-:W-:Y:S01]  /*2d10*/  IABS R16, R4 ;  /* 0x0000000400107213 */ /* 0x000fe20000000000 */
[----:B------:R-:W-:Y:S01]  /*2d20*/  @!P0 IMAD.IADD R3, R3, 0x1, -R10 ;  /* 0x0000000103038824 */ /* 0x000fe200078e0a0a */
[----:B------:R-:W-:Y:S01]  /*2d30*/  ISETP.GT.U32.AND P2, PT, R10, R7, PT ;  /* 0x000000070a00720c */ /* 0x000fe20003f44070 */
[----:B------:R-:W-:Y:S01]  /*2d40*/  @!P6 IMAD.MOV R18, RZ, RZ, -R18 ;  /* 0x000000ffff12e224 */ /* 0x000fe200078e0a12 */
[----:B------:R-:W-:Y:S01]  /*2d50*/  ISETP.GE.AND P6, PT, R6, RZ, PT ;  /* 0x000000ff0600720c */ /* 0x000fe20003fc6270 */
[----:B------:R-:W-:Y:S01]  /*2d60*/  IMAD.MOV.U32 R6, RZ, RZ, R3 ;  /* 0x000000ffff067224 */ /* 0x000fe200078e0003 */
[----:B------:R-:W-:Y:S01]  /*2d70*/  LOP3.LUT R3, R13, 0x1ee, RZ, 0xfc, !PT ;  /* 0x000001ee0d037812 */ /* 0x000fe200078efcff */
[----:B------:R-:W-:Y:S01]  /*2d80*/  @!P5 IMAD.MOV R2, RZ, RZ, -R2 ;  /* 0x000000ffff02d224 */ /* 0x000fe200078e0a02 */
[----:B------:R-:W-:Y:S01]  /*2d90*/  STL [R1+0xac], R18 ;  /* 0x0000ac1201007387 */ /* 0x000fe20000100800 */
[----:B------:R-:W-:Y:S01]  /*2da0*/  @!P3 IMAD.IADD R11, R11, 0x1, -R10 ;  /* 0x000000010b0bb824 */ /* 0x000fe200078e0a0a */
[----:B------:R-:W-:Y:S01]  /*2db0*/  IABS R21, R3 ;  /* 0x0000000300157213 */ /* 0x000fe20000000000 */
[----:B------:R-:W-:Y:S01]  /*2dc0*/  @!P4 IMAD.MOV R6, RZ, RZ, -R6 ;  /* 0x000000ffff06c224 */ /* 0x000fe200078e0a06 */
[----:B------:R0:W-:Y:S01]  /*2dd0*/  STL [R1+0x74], R2 ;  /* 0x0000740201007387 */ /* 0x0001e20000100800 */
[----:B------:R-:W-:Y:S01]  /*2de0*/  IMAD.HI.U32 R9, R15, R8, RZ ;  /* 0x000000080f097227 */ /* 0x000fe200078e00ff */
[----:B------:R-:W-:-:S02]  /*2df0*/  ISETP.GT.U32.AND P3, PT, R10, R11, PT ;  /* 0x0000000b0a00720c */ /* 0x000fc40003f64070 */
[----:B------:R1:W-:Y:S01]  /*2e00*/  STL [R1+0x3c4], R6 ;  /* 0x0003c40601007387 */ /* 0x0003e20000100800 */
[----:B------:R-:W-:Y:S01]  /*2e10*/  @!P2 IMAD.IADD R7, R7, 0x1, -R10 ;  /* 0x000000010707a824 */ /* 0x000fe200078e0a0a */
[----:B------:R-:W-:Y:S01]  /*2e20*/  ISETP.GE.AND P4, PT, R0, RZ, PT ;  /* 0x000000ff0000720c */ /* 0x000fe20003f86270 */
[----:B------:R-:W-:Y:S01]  /*2e30*/  IMAD.MOV R9, RZ, RZ, -R9 ;  /* 0x000000ffff097224 */ /* 0x000fe200078e0a09 */
[----:B------:R-:W-:Y:S01]  /*2e40*/  ISETP.GE.AND P5, PT, R12, RZ, PT ;  /* 0x000000ff0c00720c */ /* 0x000fe20003fa6270 */
[----:B0-----:R-:W-:Y:S01]  /*2e50*/  IMAD.MOV.U32 R2, RZ, RZ, R5 ;  /* 0x000000ffff027224 */ /* 0x001fe200078e0005 */
[C---:B------:R-:W-:Y:S01]  /*2e60*/  ISETP.GT.U32.AND P2, PT, R10.reuse, R7, PT ;  /* 0x000000070a00720c */ /* 0x040fe20003f44070 */
[----:B------:R-:W-:Y:S01]  /*2e70*/  IMAD R8, R10, R9, R8 ;  /* 0x000000090a087224 */ /* 0x000fe200078e0208 */
[----:B------:R-:W-:Y:S01]  /*2e80*/  ISETP.GE.AND P0, PT, R14, RZ, PT ;  /* 0x000000ff0e00720c */ /* 0x000fe20003f06270 */
[----:B------:R-:W-:Y:S01]  /*2e90*/  @!P1 IMAD.MOV R2, RZ, RZ, -R2 ;  /* 0x000000ffff029224 */ /* 0x000fe200078e0a02 */
[----:B-1----:R-:W-:Y:S01]  /*2ea0*/  IABS R6, R0 ;  /* 0x0000000000067213 */ /* 0x002fe20000000000 */
[----:B------:R-:W-:Y:S01]  /*2eb0*/  @!P3 IMAD.IADD R11, R11, 0x1, -R10 ;  /* 0x000000010b0bb824 */ /* 0x000fe200078e0a0a */
[----:B------:R-:W-:Y:S01]  /*2ec0*/  ISETP.GT.U32.AND P3, PT, R10, R8, PT ;  /* 0x000000080a00720c */ /* 0x000fe20003f64070 */
[----:B------:R-:W-:Y:S01]  /*2ed0*/  IMAD.HI.U32 R0, R15, R21, RZ ;  /* 0x000000150f007227 */ /* 0x000fe200078e00ff */
[----:B------:R-:W-:Y:S01]  /*2ee0*/  ISETP.GE.AND P1, PT, R3, RZ, PT ;  /* 0x000000ff0300720c */ /* 0x000fe20003f26270 */
[----:B------:R0:W-:Y:S01]  /*2ef0*/  STL [R1+0x3c8], R2 ;  /* 0x0003c80201007387 */ /* 0x0001e20000100800 */
[----:B------:R-:W-:Y:S01]  /*2f00*/  LOP3.LUT R3, R13, 0x1ec, RZ, 0xfc, !PT ;  /* 0x000001ec0d037812 */ /* 0x000fe200078efcff */
[----:B------:R-:W-:Y:S01]  /*2f10*/  IMAD.HI.U32 R5, R15, R6, RZ ;  /* 0x000000060f057227 */ /* 0x000fe200078e00ff */
[----:B------:R-:W-:-:S02]  /*2f20*/  IABS R14, R20 ;  /* 0x00000014000e7213 */ /* 0x000fc40000000000 */
[----:B------:R-:W-:Y:S01]  /*2f30*/  IABS R9, R3 ;  /* 0x0000000300097213 */ /* 0x000fe20000000000 */
[----:B------:R-:W-:Y:S01]  /*2f40*/  IMAD.MOV R5, RZ, RZ, -R5 ;  /* 0x000000ffff057224 */ /* 0x000fe200078e0a05 */
[----:B------:R-:W-:Y:S01]  /*2f50*/  LOP3.LUT R18, R13, 0x1e2, RZ, 0xfc, !PT ;  /* 0x000001e20d127812 */ /* 0x000fe200078efcff */
[----:B------:R-:W-:Y:S02]  /*2f60*/  @!P2 IMAD.IADD R7, R7, 0x1, -R10 ;  /* 0x000000010707a824 */ /* 0x000fe400078e0a0a */
[C---:B------:R-:W-:Y:S02]  /*2f70*/  IMAD R6, R10.reuse, R5, R6 ;  /* 0x000000050a067224 */ /* 0x040fe400078e0206 */
[----:B------:R-:W-:Y:S02]  /*2f80*/  IMAD.MOV R0, RZ, RZ, -R0 ;  /* 0x000000ffff007224 */ /* 0x000fe400078e0a00 */
[----:B------:R-:W-:Y:S01]  /*2f90*/  IMAD.MOV.U32 R12, RZ, RZ, R11 ;  /* 0x000000ffff0c7224 */ /* 0x000fe200078e000b */
[C---:B------:R-:W-:Y:S01]  /*2fa0*/  ISETP.GT.U32.AND P2, PT, R10.reuse, R6, PT ;  /* 0x000000060a00720c */ /* 0x040fe20003f44070 */
[----:B------:R-:W-:Y:S01]  /*2fb0*/  IMAD R21, R10, R0, R21 ;  /* 0x000000000a157224 */ /* 0x000fe200078e0215 */
[----:B------:R-:W-:Y:S01]  /*2fc0*/  LOP3.LUT R11, R13, 0x1e0, RZ, 0xfc, !PT ;  /* 0x000001e00d0b7812 */ /* 0x000fe200078efcff */
[----:B------:R-:W-:-:S02]  /*2fd0*/  @!P3 IMAD.IADD R8, R8, 0x1, -R10 ;  /* 0x000000010808b824 */ /* 0x000fc400078e0a0a */
[----:B------:R-:W-:Y:S01]  /*2fe0*/  @!P6 IMAD.MOV R12, RZ, RZ, -R12 ;  /* 0x000000ffff0ce224 */ /* 0x000fe200078e0a0c */
[C---:B------:R-:W-:Y:S01]  /*2ff0*/  ISETP.GT.U32.AND P6, PT, R10.reuse, R21, PT ;  /* 0x000000150a00720c */ /* 0x040fe20003fc4070 */
[C---:B------:R-:W-:Y:S01]  /*3000*/  IMAD.HI.U32 R5, R15.reuse, R9, RZ ;  /* 0x000000090f057227 */ /* 0x040fe200078e00ff */
[----:B------:R-:W-:Y:S02]  /*3010*/  ISETP.GT.U32.AND P3, PT, R10, R8, PT ;  /* 0x000000080a00720c */ /* 0x000fe40003f64070 */
[----:B------:R-:W-:Y:S01]  /*3020*/  STL [R1+0x3cc], R12 ;  /* 0x0003cc0c01007387 */ /* 0x000fe20000100800 */
[----:B------:R-:W-:Y:S02]  /*3030*/  IMAD.MOV R5, RZ, RZ, -R5 ;  /* 0x000000ffff057224 */ /* 0x000fe400078e0a05 */
[----:B------:R-:W-:Y:S02]  /*3040*/  @!P2 IMAD.IADD R6, R6, 0x1, -R10 ;  /* 0x000000010606a824 */ /* 0x000fe400078e0a0a */
[C---:B------:R-:W-:Y:S01]  /*3050*/  IMAD R9, R10.reuse, R5, R9 ;  /* 0x000000050a097224 */ /* 0x040fe200078e0209 */
[----:B------:R-:W-:Y:S01]  /*3060*/  IABS R5, R18 ;  /* 0x0000001200057213 */ /* 0x000fe20000000000 */
[----:B------:R-:W-:Y:S01]  /*3070*/  IMAD.HI.U32 R0, R15, R16, RZ ;  /* 0x000000100f007227 */ /* 0x000fe200078e00ff */
[----:B------:R-:W-:-:S03]  /*3080*/  ISETP.GT.U32.AND P2, PT, R10, R6, PT ;  /* 0x000000060a00720c */ /* 0x000fc60003f44070 */
[--C-:B------:R-:W-:Y:S02]  /*3090*/  @!P6 IMAD.IADD R21, R21, 0x1, -R10.reuse ;  /* 0x000000011515e824 */ /* 0x100fe400078e0a0a */
[----:B------:R-:W-:Y:S01]  /*30a0*/  @!P3 IMAD.IADD R8, R8, 0x1, -R10 ;  /* 0x000000010808b824 */ /* 0x000fe200078e0a0a */
[----:B------:R-:W-:Y:S01]  /*30b0*/  ISETP.GE.AND P3, PT, R4, RZ, PT ;  /* 0x000000ff0400720c */ /* 0x000fe20003f66270 */
[----:B0-----:R-:W-:Y:S01]  /*30c0*/  IMAD.MOV.U32 R2, RZ, RZ, R7 ;  /* 0x000000ffff027224 */ /* 0x001fe200078e0007 */
[----:B------:R-:W-:Y:S01]  /*30d0*/  IABS R4, R19 ;  /* 0x0000001300047213 */ /* 0x000fe20000000000 */
[----:B------:R-:W-:Y:S01]  /*30e0*/  IMAD.MOV R0, RZ, RZ, -R0 ;  /* 0x000000ffff007224 */ /* 0x000fe200078e0a00 */
[----:B------:R-:W-:Y:S01]  /*30f0*/  ISETP.GT.U32.AND P6, PT, R10, R21, PT ;  /* 0x000000150a00720c */ /* 0x000fe20003fc4070 */
[----:B------:R-:W-:Y:S01]  /*3100*/  @!P5 IMAD.MOV R2, RZ, RZ, -R2 ;  /* 0x000000ffff02d224 */ /* 0x000fe200078e0a02 */
[----:B------:R-:W-:Y:S01]  /*3110*/  ISETP.GE.AND P5, PT, R3, RZ, PT ;  /* 0x000000ff0300720c */ /* 0x000fe20003fa6270 */
[----:B------:R-:W-:Y:S01]  /*3120*/  @!P2 IMAD.IADD R6, R6, 0x1, -R10 ;  /* 0x000000010606a824 */ /* 0x000fe200078e0a0a */
[----:B------:R-:W-:Y:S01]  /*3130*/  ISETP.GT.U32.AND P2, PT, R10, R9, PT ;  /* 0x000000090a00720c */ /* 0x000fe20003f44070 */
[----:B------:R-:W-:Y:S01]  /*3140*/  IMAD.HI.U32 R7, R15, R4, RZ ;  /* 0x000000040f077227 */ /* 0x000fe200078e00ff */
[----:B------:R0:W-:Y:S01]  /*3150*/  STL [R1+0x3d0], R2 ;  /* 0x0003d00201007387 */ /* 0x0001e20000100800 */
[----:B------:R-:W-:-:S02]  /*3160*/  LOP3.LUT R3, R13, 0x1e4, RZ, 0xfc, !PT ;  /* 0x000001e40d037812 */ /* 0x000fc400078efcff */
[C---:B------:R-:W-:Y:S01]  /*3170*/  IMAD R16, R10.reuse, R0, R16 ;  /* 0x000000000a107224 */ /* 0x040fe200078e0210 */
[----:B------:R-:W-:Y:S01]  /*3180*/  IABS R0, R11 ;  /* 0x0000000b00007213 */ /* 0x000fe20000000000 */
[----:B------:R-:W-:Y:S01]  /*3190*/  IMAD.MOV R7, RZ, RZ, -R7 ;  /* 0x000000ffff077224 */ /* 0x000fe200078e0a07 */
[----:B------:R-:W-:Y:S01]  /*31a0*/  IABS R17, R3 ;  /* 0x0000000300117213 */ /* 0x000fe20000000000 */
[----:B------:R-:W-:Y:S01]  /*31b0*/  @!P6 IMAD.IADD R21, R21, 0x1, -R10 ;  /* 0x000000011515e824 */ /* 0x000fe200078e0a0a */
[C---:B------:R-:W-:Y:S01]  /*31c0*/  ISETP.GT.U32.AND P6, PT, R10.reuse, R16, PT ;  /* 0x000000100a00720c */ /* 0x040fe20003fc4070 */
[----:B------:R-:W-:Y:S02]  /*31d0*/  IMAD R4, R10, R7, R4 ;  /* 0x000000070a047224 */ /* 0x000fe400078e0204 */
[----:B------:R-:W-:-:S04]  /*31e0*/  IMAD.HI.U32 R23, R15, R14, RZ ;  /* 0x0000000e0f177227 */ /* 0x000fc800078e00ff */
[----:B------:R-:W-:Y:S01]  /*31f0*/  @!P2 IMAD.IADD R9, R9, 0x1, -R10 ;  /* 0x000000010909a824 */ /* 0x000fe200078e0a0a */
[C---:B------:R-:W-:Y:S01]  /*3200*/  ISETP.GT.U32.AND P2, PT, R10.reuse, R4, PT ;  /* 0x000000040a00720c */ /* 0x040fe20003f44070 */
[----:B------:R-:W-:Y:S02]  /*3210*/  IMAD.MOV R23, RZ, RZ, -R23 ;  /* 0x000000ffff177224 */ /* 0x000fe400078e0a17 */
[----:B0-----:R-:W-:Y:S01]  /*3220*/  IMAD.MOV.U32 R2, RZ, RZ, R8 ;  /* 0x000000ffff027224 */ /* 0x001fe200078e0008 */
[----:B------:R-:W-:Y:S01]  /*3230*/  LOP3.LUT R8, R13, 0x1dc, RZ, 0xfc, !PT ;  /* 0x000001dc0d087812 */ /* 0x000fe200078efcff */
[----:B------:R-:W-:Y:S02]  /*3240*/  IMAD R14, R10, R23, R14 ;  /* 0x000000170a0e7224 */ /* 0x000fe400078e020e */
[----:B------:R-:W-:Y:S02]  /*3250*/  @!P0 IMAD.MOV R2, RZ, RZ, -R2 ;  /* 0x000000ffff028224 */ /* 0x000fe400078e0a02 */
[--C-:B------:R-:W-:Y:S01]  /*3260*/  @!P6 IMAD.IADD R16, R16, 0x1, -R10.reuse ;  /* 0x000000011010e824 */ /* 0x100fe200078e0a0a */
[C---:B------:R-:W-:Y:S01]  /*3270*/  ISETP.GT.U32.AND P6, PT, R10.reuse, R14, PT ;  /* 0x0000000e0a00720c */ /* 0x040fe20003fc4070 */
[C---:B------:R-:W-:Y:S01]  /*3280*/  IMAD.HI.U32 R22, R15.reuse, R17, RZ ;  /* 0x000000110f167227 */ /* 0x040fe200078e00ff */
[----:B------:R0:W-:Y:S02]  /*3290*/  STL [R1+0x68], R2 ;  /* 0x0000680201007387 */ /* 0x0001e40000100800 */
[----:B------:R-:W-:Y:S01]  /*32a0*/  ISETP.GT.U32.AND P0, PT, R10, R16, PT ;  /* 0x000000100a00720c */ /* 0x000fe20003f04070 */
[----:B------:R-:W-:Y:S01]  /*32b0*/  @!P2 IMAD.IADD R4, R4, 0x1, -R10 ;  /* 0x000000010404a824 */ /* 0x000fe200078e0a0a */
[----:B------:R-:W-:Y:S01]  /*32c0*/  ISETP.GT.U32.AND P2, PT, R10, R9, PT ;  /* 0x000000090a00720c */ /* 0x000fe20003f44070 */
[----:B------:R-:W-:-:S04]  /*32d0*/  IMAD.HI.U32 R7, R15, R5, RZ ;  /* 0x000000050f077227 */ /* 0x000fc800078e00ff */
[----:B------:R-:W-:Y:S02]  /*32e0*/  IMAD.MOV R22, RZ, RZ, -R22 ;  /* 0x000000ffff167224 */ /* 0x000fe400078e0a16 */
[----:B0-----:R-:W-:Y:S01]  /*32f0*/  IMAD.MOV.U32 R2, RZ, RZ, R6 ;  /* 0x000000ffff027224 */ /* 0x001fe200078e0006 */
[----:B------:R-:W-:Y:S01]  /*3300*/  IABS R6, R8 ;  /* 0x0000000800067213 */ /* 0x000fe20000000000 */
[----:B------:R-:W-:Y:S02]  /*3310*/  IMAD.MOV R23, RZ, RZ, -R7 ;  /* 0x000000ffff177224 */ /* 0x000fe400078e0a07 */
[----:B------:R-:W-:Y:S02]  /*3320*/  @!P4 IMAD.MOV R2, RZ, RZ, -R2 ;  /* 0x000000ffff02c224 */ /* 0x000fe400078e0a02 */
[C---:B------:R-:W-:Y:S02]  /*3330*/  IMAD R7, R10.reuse, R22, R17 ;  /* 0x000000160a077224 */ /* 0x040fe400078e0211 */
[----:B------:R-:W-:Y:S01]  /*3340*/  IMAD R5, R10, R23, R5 ;  /* 0x000000170a057224 */ /* 0x000fe200078e0205 */
[----:B------:R0:W-:Y:S01]  /*3350*/  STL [R1+0x24], R2 ;  /* 0x0000240201007387 */ /* 0x0001e20000100800 */
[----:B------:R-:W-:Y:S01]  /*3360*/  @!P6 IMAD.IADD R14, R14, 0x1, -R10 ;  /* 0x000000010e0ee824 */ /* 0x000fe200078e0a0a */
[----:B------:R-:W-:Y:S01]  /*3370*/  ISETP.GT.U32.AND P6, PT, R10, R4, PT ;  /* 0x000000040a00720c */ /* 0x000fe20003fc4070 */
[----:B------:R-:W-:-:S03]  /*3380*/  IMAD.HI.U32 R12, R15, R0, RZ ;  /* 0x000000000f0c7227 */ /* 0x000fc600078e00ff */
[C---:B------:R-:W-:Y:S01]  /*3390*/  ISETP.GT.U32.AND P4, PT, R10.reuse, R14, PT ;  /* 0x0000000e0a00720c */ /* 0x040fe20003f84070 */
[----:B------:R-:W-:Y:S01]  /*33a0*/  @!P2 IMAD.IADD R9, R9, 0x1, -R10 ;  /* 0x000000010909a824 */ /* 0x000fe200078e0a0a */
[C---:B------:R-:W-:Y:S01]  /*33b0*/  ISETP.GT.U32.AND P2, PT, R10.reuse, R5, PT ;  /* 0x000000050a00720c */ /* 0x040fe20003f44070 */
[----:B------:R-:W-:Y:S01]  /*33c0*/  IMAD.MOV R17, RZ, RZ, -R12 ;  /* 0x000000ffff117224 */ /* 0x000fe200078e0a0c */
[----:B------:R-:W-:Y:S01]  /*33d0*/  LOP3.LUT R12, R13, 0x1de, RZ, 0xfc, !PT ;  /* 0x000001de0d0c7812 */ /* 0x000fe200078efcff */
[----:B0-----:R-:W-:Y:S02]  /*33e0*/  IMAD.MOV.U32 R2, RZ, RZ, R21 ;  /* 0x000000ffff027224 */ /* 0x001fe400078e0015 */
[C---:B------:R-:W-:Y:S01]  /*33f0*/  IMAD R0, R10.reuse, R17, R0 ;  /* 0x000000110a007224 */ /* 0x040fe200078e0200 */
[----:B------:R-:W-:Y:S01]  /*3400*/  IABS R17, R12 ;  /* 0x0000000c00117213 */ /* 0x000fe20000000000 */
[----:B------:R-:W-:Y:S01]  /*3410*/  @!P1 IMAD.MOV R2, RZ, RZ, -R2 ;  /* 0x000000ffff029224 */ /* 0x000fe200078e0a02 */
[----:B------:R-:W-:Y:S01]  /*3420*/  ISETP.GT.U32.AND P1, PT, R10, R7, PT ;  /* 0x000000070a00720c */ /* 0x000fe20003f24070 */
[--C-:B------:R-:W-:Y:S01]  /*3430*/  @!P0 IMAD.IADD R16, R16, 0x1, -R10.reuse ;  /* 0x0000000110108824 */ /* 0x100fe200078e0a0a */
[----:B------:R-:W-:Y:S01]  /*3440*/  ISETP.GE.AND P0, PT, R19, RZ, PT ;  /* 0x000000ff1300720c */ /* 0x000fe20003f06270 */
[--C-:B------:R-:W-:Y:S01]  /*3450*/  @!P6 IMAD.IADD R4, R4, 0x1, -R10.reuse ;  /* 0x000000010404e824 */ /* 0x100fe200078e0a0a */
[----:B------:R-:W-:Y:S01]  /*3460*/  ISETP.GT.U32.AND P6, PT, R10, R0, PT ;  /* 0x000000000a00720c */ /* 0x000fe20003fc4070 */
[----:B------:R-:W-:Y:S01]  /*3470*/  IMAD.MOV.U32 R22, RZ, RZ, R9 ;  /* 0x000000ffff167224 */ /* 0x000fe200078e0009 */
[----:B------:R0:W-:Y:S01]  /*3480*/  STL [R1+0x3c0], R2 ;  /* 0x0003c00201007387 */ /* 0x0001e20000100800 */
[----:B------:R-:W-:Y:S01]  /*3490*/  @!P2 IMAD.IADD R5, R5, 0x1, -R10 ;  /* 0x000000010505a824 */ /* 0x000fe200078e0a0a */
[----:B------:R-:W-:Y:S01]  /*34a0*/  ISETP.GE.AND P2, PT, R18, RZ, PT ;  /* 0x000000ff1200720c */ /* 0x000fe20003f46270 */
[----:B------:R-:W-:Y:S01]  /*34b0*/  IMAD.HI.U32 R21, R15, R17, RZ ;  /* 0x000000110f157227 */ /* 0x000fe200078e00ff */
[----:B------:R-:W-:-:S03]  /*34c0*/  LOP3.LUT R9, R13, 0x1da, RZ, 0xfc, !PT ;  /* 0x000001da0d097812 */ /* 0x000fc600078efcff */
[--C-:B------:R-:W-:Y:S01]  /*34d0*/  @!P1 IMAD.IADD R7, R7, 0x1, -R10.reuse ;  /* 0x0000000107079824 */ /* 0x100fe200078e0a0a */
[----:B------:R-:W-:Y:S01]  /*34e0*/  ISETP.GE.AND P1, PT, R3, RZ, PT ;  /* 0x000000ff0300720c */ /* 0x000fe20003f26270 */
[----:B------:R-:W-:Y:S01]  /*34f0*/  @!P4 IMAD.IADD R14, R14, 0x1, -R10 ;  /* 0x000000010e0ec824 */ /* 0x000fe200078e0a0a */
[----:B------:R-:W-:Y:S01]  /*3500*/  ISETP.GE.AND P4, PT, R20, RZ, PT ;  /* 0x000000ff1400720c */ /* 0x000fe20003f86270 */
[----:B0-----:R-:W-:Y:S02]  /*3510*/  IMAD.MOV.U32 R2, RZ, RZ, R16 ;  /* 0x000000ffff027224 */ /* 0x001fe400078e0010 */
[----:B------:R-:W-:Y:S01]  /*3520*/  @!P5 IMAD.MOV R22, RZ, RZ, -R22 ;  /* 0x000000ffff16d224 */ /* 0x000fe200078e0a16 */
[----:B------:R-:W-:Y:S01]  /*3530*/  ISETP.GT.U32.AND P5, PT, R10, R7, PT ;  /* 0x000000070a00720c */ /* 0x000fe20003fa4070 */
[----:B------:R-:W-:-:S03]  /*3540*/  IMAD.HI.U32 R19, R15, R6, RZ ;  /* 0x000000060f137227 */ /* 0x000fc600078e00ff */
[----:B------:R-:W-:Y:S01]  /*3550*/  STL [R1+0x14], R22 ;  /* 0x0000141601007387 */ /* 0x000fe20000100800 */
[----:B------:R-:W-:Y:S01]  /*3560*/  @!P3 IMAD.MOV R2, RZ, RZ, -R2 ;  /* 0x000000ffff02b224 */ /* 0x000fe200078e0a02 */
[C---:B------:R-:W-:Y:S01]  /*3570*/  ISETP.GT.U32.AND P3, PT, R10.reuse, R5, PT ;  /* 0x000000050a00720c */ /* 0x040fe20003f64070 */
[----:B------:R-:W-:Y:S02]  /*3580*/  IMAD.MOV R21, RZ, RZ, -R21 ;  /* 0x000000ffff157224 */ /* 0x000fe400078e0a15 */
[----:B------:R-:W-:Y:S01]  /*3590*/  IMAD.MOV R19, RZ, RZ, -R19 ;  /* 0x000000ffff137224 */ /* 0x000fe200078e0a13 */
[----:B------:R0:W-:Y:S01]  /*35a0*/  STL [R1+0x10], R2 ;  /* 0x0000100201007387 */ /* 0x0001e20000100800 */
[----:B------:R-:W-:Y:S01]  /*35b0*/  IMAD.MOV.U32 R16, RZ, RZ, R4 ;  /* 0x000000ffff107224 */ /* 0x000fe200078e0004 */
[----:B------:R-:W-:Y:S01]  /*35c0*/  LOP3.LUT R4, R13, 0x1d8, RZ, 0xfc, !PT ;  /* 0x000001d80d047812 */ /* 0x000fe200078efcff */
[----:B------:R-:W-:Y:S02]  /*35d0*/  IMAD R3, R10, R21, R17 ;  /* 0x000000150a037224 */ /* 0x000fe400078e0211 */
[----:B------:R-:W-:-:S02]  /*35e0*/  @!P6 IMAD.IADD R0, R0, 0x1, -R10 ;  /* 0x000000010000e824 */ /* 0x000fc400078e0a0a */
[C---:B------:R-:W-:Y:S02]  /*35f0*/  IMAD R6, R10.reuse, R19, R6 ;  /* 0x000000130a067224 */ /* 0x040fe400078e0206 */
[----:B------:R-:W-:Y:S01]  /*3600*/  @!P0 IMAD.MOV R16, RZ, RZ, -R16 ;  /* 0x000000ffff108224 */ /* 0x000fe200078e0a10 */
[C---:B------:R-:W-:Y:S01]  /*3610*/  ISETP.GT.U32.AND P6, PT, R10.reuse, R0, PT ;  /* 0x000000000a00720c */ /* 0x040fe20003fc4070 */
[----:B0-----:R-:W-:Y:S01]  /*3620*/  IMAD.MOV.U32 R2, RZ, RZ, R14 ;  /* 0x000000ffff027224 */ /* 0x001fe200078e000e */
[C---:B------:R-:W-:Y:S01]  /*3630*/  ISETP.GT.U32.AND P0, PT, R10.reuse, R3, PT ;  /* 0x000000030a00720c */ /* 0x040fe20003f04070 */
[----:B------:R-:W-:Y:S01]  /*3640*/  @!P5 IMAD.IADD R7, R7, 0x1, -R10 ;  /* 0x000000010707d824 */ /* 0x000fe200078e0a0a */
[----:B------:R-:W-:Y:S01]  /*3650*/  ISETP.GT.U32.AND P5, PT, R10, R6, PT ;  /* 0x000000060a00720c */ /* 0x000fe20003fa4070 */
[----:B------:R-:W-:Y:S01]  /*3660*/  @!P4 IMAD.MOV R2, RZ, RZ, -R2 ;  /* 0x000000ffff02c224 */ /* 0x000fe200078e0a02 */
[----:B------:R0:W-:Y:S01]  /*3670*/  STL [R1+0x350], R16 ;  /* 0x0003501001007387 */ /* 0x0001e20000100800 */
[----:B------:R-:W-:Y:S01]  /*3680*/  @!P3 IMAD.IADD R5, R5, 0x1, -R10 ;  /* 0x000000010505b824 */ /* 0x000fe200078e0a0a */
[----:B------:R-:W-:Y:S01]  /*3690*/  ISETP.GE.AND P4, PT, R11, RZ, PT ;  /* 0x000000ff0b00720c */ /* 0x000fe20003f86270 */
[----:B------:R-:W-:Y:S01]  /*36a0*/  IMAD.MOV.U32 R14, RZ, RZ, R7 ;  /* 0x000000ffff0e7224 */ /* 0x000fe200078e0007 */
[----:B------:R1:W-:Y:S01]  /*36b0*/  STL [R1+0x35c], R2 ;  /* 0x00035c0201007387 */ /* 0x0003e20000100800 */
[----:B------:R-:W-:-:S02]  /*36c0*/  ISETP.GE.AND P3, PT, R12, RZ, PT ;  /* 0x000000ff0c00720c */ /* 0x000fc40003f66270 */
[----:B------:R-:W-:Y:S01]  /*36d0*/  @!P1 IMAD.MOV R14, RZ, RZ, -R14 ;  /* 0x000000ffff0e9224 */ /* 0x000fe200078e0a0e */
[----:B------:R-:W-:Y:S01]  /*36e0*/  IABS R11, R4 ;  /* 0x00000004000b7213 */ /* 0x000fe20000000000 */
[--C-:B------:R-:W-:Y:S01]  /*36f0*/  @!P6 IMAD.IADD R0, R0, 0x1, -R10.reuse ;  /* 0x000000010000e824 */ /* 0x100fe200078e0a0a */
[----:B0-----:R-:W-:Y:S01]  /*3700*/  IABS R16, R9 ;  /* 0x0000000900107213 */ /* 0x001fe20000000000 */
[--C-:B------:R-:W-:Y:S01]  /*3710*/  @!P0 IMAD.IADD R3, R3, 0x1, -R10.reuse ;  /* 0x0000000103038824 */ /* 0x100fe200078e0a0a */
[----:B------:R0:W-:Y:S01]  /*3720*/  STL [R1+0x3a4], R14 ;  /* 0x0003a40e01007387 */ /* 0x0001e20000100800 */
[----:B------:R-:W-:Y:S01]  /*3730*/  @!P5 IMAD.IADD R6, R6, 0x1, -R10 ;  /* 0x000000010606d824 */ /* 0x000fe200078e0a0a */
[----:B------:R-:W-:Y:S01]  /*3740*/  ISETP.GE.AND P6, PT, R8, RZ, PT ;  /* 0x000000ff0800720c */ /* 0x000fe20003fc6270 */
[----:B-1----:R-:W-:Y:S01]  /*3750*/  IMAD.MOV.U32 R2, RZ, RZ, R5 ;  /* 0x000000ffff027224 */ /* 0x002fe200078e0005 */
[C---:B------:R-:W-:Y:S01]  /*3760*/  ISETP.GT.U32.AND P1, PT, R10.reuse, R3, PT ;  /* 0x000000030a00720c */ /* 0x040fe20003f24070 */
[----:B------:R-:W-:Y:S01]  /*3770*/  IMAD.HI.U32 R12, R15, R16, RZ ;  /* 0x000000100f0c7227 */ /* 0x000fe200078e00ff */
[----:B------:R-:W-:-:S02]  /*3780*/  ISETP.GT.U32.AND P5, PT, R10, R6, PT ;  /* 0x000000060a00720c */ /* 0x000fc40003fa4070 */
[----:B------:R-:W-:Y:S01]  /*3790*/  ISETP.GE.AND P0, PT, R9, RZ, PT ;  /* 0x000000ff0900720c */ /* 0x000fe20003f06270 */
[----:B------:R-:W-:Y:S01]  /*37a0*/  @!P2 IMAD.MOV R2, RZ, RZ, -R2 ;  /* 0x000000ffff02a224 */ /* 0x000fe200078e0a02 */
[----:B0-----:R-:W-:Y:S01]  /*37b0*/  LOP3.LUT R14, R13, 0x1d6, RZ, 0xfc, !PT ;  /* 0x000001d60d0e7812 */ /* 0x001fe200078efcff */
[----:B------:R-:W-:Y:S01]  /*37c0*/  IMAD.MOV R12, RZ, RZ, -R12 ;  /* 0x000000ffff0c7224 */ /* 0x000fe200078e0a0c */
[----:B------:R-:W-:Y:S01]  /*37d0*/  ISETP.GE.AND P2, PT, R4, RZ, PT ;  /* 0x000000ff0400720c */ /* 0x000fe20003f46270 */
[----:B------:R-:W-:Y:S01]  /*37e0*/  IMAD.HI.U32 R8, R15, R11, RZ ;  /* 0x0000000b0f087227 */ /* 0x000fe200078e00ff */
[----:B------:R0:W-:Y:S01]  /*37f0*/  STL [R1+0x3a8], R2 ;  /* 0x0003a80201007387 */ /* 0x0001e20000100800 */
[----:B------:R-:W-:Y:S02]  /*3800*/  LOP3.LUT R4, R13, 0x1d2, RZ, 0xfc, !PT ;  /* 0x000001d20d047812 */ /* 0x000fe400078efcff */
[----:B------:R-:W-:Y:S02]  /*3810*/  IMAD R16, R10, R12, R16 ;  /* 0x0000000c0a107224 */ /* 0x000fe400078e0210 */
[----:B------:R-:W-:Y:S01]  /*3820*/  IMAD.MOV R8, RZ, RZ, -R8 ;  /* 0x000000ffff087224 */ /* 0x000fe200078e0a08 */
[----:B------:R-:W-:Y:S01]  /*3830*/  IABS R7, R4 ;  /* 0x0000000400077213 */ /* 0x000fe20000000000 */
[----:B------:R-:W-:Y:S01]  /*3840*/  @!P1 IMAD.IADD R3, R3, 0x1, -R10 ;  /* 0x0000000103039824 */ /* 0x000fe200078e0a0a */
[----:B------:R-:W-:Y:S01]  /*3850*/  ISETP.GE.AND P1, PT, R14, RZ, PT ;  /* 0x000000ff0e00720c */ /* 0x000fe20003f26270 */
[----:B------:R-:W-:Y:S01]  /*3860*/  IMAD R11, R10, R8, R11 ;  /* 0x000000080a0b7224 */ /* 0x000fe200078e020b */
[----:B------:R-:W-:Y:S01]  /*3870*/  IABS R14, R14 ;  /* 0x0000000e000e7213 */ /* 0x000fe20000000000 */
[----:B0-----:R-:W-:Y:S01]  /*3880*/  IMAD.MOV.U32 R2, RZ, RZ, R0 ;  /* 0x000000ffff027224 */ /* 0x001fe200078e0000 */
[----:B------:R-:W-:Y:S01]  /*3890*/  LOP3.LUT R0, R13, 0x1d4, RZ, 0xfc, !PT ;  /* 0x000001d40d007812 */ /* 0x000fe200078efcff */
[----:B------:R-:W-:Y:S01]  /*38a0*/  @!P5 IMAD.IADD R6, R6, 0x1, -R10 ;  /* 0x000000010606d824 */ /* 0x000fe200078e0a0a */
[C---:B------:R-:W-:Y:S01]  /*38b0*/  ISETP.GT.U32.AND P5, PT, R10.reuse, R11, PT ;  /* 0x0000000b0a00720c */ /* 0x040fe20003fa4070 */
[----:B------:R-:W-:Y:S01]  /*38c0*/  @!P4 IMAD.MOV R2, RZ, RZ, -R2 ;  /* 0x000000ffff02c224 */ /* 0x000fe200078e0a02 */
[----:B------:R-:W-:Y:S01]  /*38d0*/  ISETP.GT.U32.AND P4, PT, R10, R16, PT ;  /* 0x000000100a00720c */ /* 0x000fe20003f84070 */
[----:B------:R-:W-:Y:S01]  /*38e0*/  IMAD.HI.U32 R5, R15, R14, RZ ;  /* 0x0000000e0f057227 */ /* 0x000fe200078e00ff */
[----:B------:R-:W-:-:S02]  /*38f0*/  IABS R9, R0 ;  /* 0x0000000000097213 */ /* 0x000fc40000000000 */
[----:B------:R0:W-:Y:S01]  /*3900*/  STL [R1+0x3b0], R2 ;  /* 0x0003b00201007387 */ /* 0x0001e20000100800 */
[----:B------:R-:W-:Y:S01]  /*3910*/  IMAD.MOV R5, RZ, RZ, -R5 ;  /* 0x000000ffff057224 */ /* 0x000fe200078e0a05 */
[----:B------:R-:W-:-:S03]  /*3920*/  LOP3.LUT R8, R13, 0x1ce, RZ, 0xfc, !PT ;  /* 0x000001ce0d087812 */ /* 0x000fc600078efcff */
[----:B------:R-:W-:Y:S01]  /*3930*/  IMAD R14, R10, R5, R14 ;  /* 0x000000050a0e7224 */ /* 0x000fe200078e020e */
[----:B------:R-:W-:Y:S01]  /*3940*/  IABS R17, R8 ;  /* 0x0000000800117213 */ /* 0x000fe20000000000 */
[--C-:B------:R-:W-:Y:S02]  /*3950*/  @!P5 IMAD.IADD R11, R11, 0x1, -R10.reuse ;  /* 0x000000010b0bd824 */ /* 0x100fe400078e0a0a */
[----:B------:R-:W-:Y:S01]  /*3960*/  @!P4 IMAD.IADD R16, R16, 0x1, -R10 ;  /* 0x000000011010c824 */ /* 0x000fe200078e0a0a */
[----:B------:R-:W-:Y:S01]  /*3970*/  ISETP.GE.AND P4, PT, R0, RZ, PT ;  /* 0x000000ff0000720c */ /* 0x000fe20003f86270 */
[----:B0-----:R-:W-:Y:S01]  /*3980*/  IMAD.MOV.U32 R2, RZ, RZ, R3 ;  /* 0x000000ffff027224 */ /* 0x001fe200078e0003 */
[----:B------:R-:W-:Y:S01]  /*3990*/  ISETP.GT.U32.AND P5, PT, R10, R11, PT ;  /* 0x0000000b0a00720c */ /* 0x000fe20003fa4070 */
[----:B------:R-:W-:-:S04]  /*39a0*/  IMAD.HI.U32 R0, R15, R7, RZ ;  /* 0x000000070f007227 */ /* 0x000fc800078e00ff */
[----:B------:R-:W-:Y:S01]  /*39b0*/  @!P3 IMAD.MOV R2, RZ, RZ, -R2 ;  /* 0x000000ffff02b224 */ /* 0x000fe200078e0a02 */
[----:B------:R-:W-:Y:S01]  /*39c0*/  ISETP.GT.U32.AND P3, PT, R10, R16, PT ;  /* 0x000000100a00720c */ /* 0x000fe20003f64070 */
[----:B------:R-:W-:-:S03]  /*39d0*/  IMAD.HI.U32 R3, R15, R9, RZ ;  /* 0x000000090f037227 */ /* 0x000fc600078e00ff */
[----:B------:R0:W-:Y:S01]  /*39e0*/  STL [R1+0x3bc], R2 ;  /* 0x0003bc0201007387 */ /* 0x0001e20000100800 */
[----:B------:R-:W-:Y:S02]  /*39f0*/  IMAD.MOV R3, RZ, RZ, -R3 ;  /* 0x000000ffff037224 */ /* 0x000fe400078e0a03 */
[----:B------:R-:W-:Y:S02]  /*3a00*/  @!P5 IMAD.IADD R11, R11, 0x1, -R10 ;  /* 0x000000010b0bd824 */ /* 0x000fe400078e0a0a */
[----:B------:R-:W-:Y:S01]  /*3a10*/  IMAD R9, R10, R3, R9 ;  /* 0x000000030a097224 */ /* 0x000fe200078e0209 */
[----:B------:R-:W-:-:S03]  /*3a20*/  LOP3.LUT R3, R13, 0x1ca, RZ, 0xfc, !PT ;  /* 0x000001ca0d037812 */ /* 0x000fc600078efcff */
[----:B------:R-:W-:Y:S01]  /*3a30*/  @!P3 IMAD.IADD R16, R16, 0x1, -R10 ;  /* 0x000000011010b824 */ /* 0x000fe200078e0a0a */
[C---:B------:R-:W-:Y:S01]  /*3a40*/  ISETP.GT.U32.AND P3, PT, R10.reuse, R14, PT ;  /* 0x0000000e0a00720c */ /* 0x040fe20003f64070 */
[----:B0-----:R-:W-:Y:S01]  /*3a50*/  IMAD.MOV.U32 R2, RZ, RZ, R6 ;  /* 0x000000ffff027224 */ /* 0x001fe200078e0006 */
[----:B------:R-:W-:Y:S02]  /*3a60*/  ISETP.GT.U32.AND P5, PT, R10, R9, PT ;  /* 0x000000090a00720c */ /* 0x000fe40003fa4070 */
[C---:B------:R-:W-:Y:S01]  /*3a70*/  LOP3.LUT R6, R13.reuse, 0x1cc, RZ, 0xfc, !PT ;  /* 0x000001cc0d067812 */ /* 0x040fe200078efcff */
[----:B------:R-:W-:Y:S01]  /*3a80*/  @!P6 IMAD.MOV R2, RZ, RZ, -R2 ;  /* 0x000000ffff02e224 */ /* 0x000fe200078e0a02 */
[----:B------:R-:W-:Y:S01]  /*3a90*/  ISETP.GE.AND P6, PT, R4, RZ, PT ;  /* 0x000000ff0400720c */ /* 0x000fe20003fc6270 */
[----:B------:R-:W-:Y:S01]  /*3aa0*/  IMAD.MOV R4, RZ, RZ, -R0 ;  /* 0x000000ffff047224 */ /* 0x000fe200078e0a00 */
[----:B------:R-:W-:Y:S02]  /*3ab0*/  LOP3.LUT R0, R13, 0x1d0, RZ, 0xfc, !PT ;  /* 0x000001d00d007812 */ /* 0x000fe400078efcff */
[----:B------:R0:W-:Y:S01]  /*3ac0*/  STL [R1+0x3b8], R2 ;  /* 0x0003b80201007387 */ /* 0x0001e20000100800 */
[----:B------:R-:W-:Y:S01]  /*3ad0*/  IMAD R7, R10, R4, R7 ;  /* 0x000000040a077224 */ /* 0x000fe200078e0207 */
[----:B------:R-:W-:Y:S01]  /*3ae0*/  IABS R5, R0 ;  /* 0x0000000000057213 */ /* 0x000fe20000000000 */
[--C-:B------:R-:W-:Y:S01]  /*3af0*/  @!P3 IMAD.IADD R14, R14, 0x1, -R10.reuse ;  /* 0x000000010e0eb824 */ /* 0x100fe200078e0a0a */
[----:B------:R-:W-:Y:S01]  /*3b00*/  IABS R12, R6 ;  /* 0x00000006000c7213 */ /* 0x000fe20000000000 */
[----:B------:R-:W-:Y:S01]  /*3b10*/  @!P5 IMAD.IADD R9, R9, 0x1, -R10 ;  /* 0x000000010909d824 */ /* 0x000fe200078e0a0a */
[----:B------:R-:W-:-:S02]  /*3b20*/  IABS R4, R3 ;  /* 0x0000000300047213 */ /* 0x000fc40000000000 */
[C---:B------:R-:W-:Y:S01]  /*3b30*/  ISETP.GT.U32.AND P3, PT, R10.reuse, R14, PT ;  /* 0x0000000e0a00720c */ /* 0x040fe20003f64070 */
[----:B0-----:R-:W-:Y:S01]  /*3b40*/  IMAD.MOV.U32 R2, RZ, RZ, R16 ;  /* 0x000000ffff027224 */ /* 0x001fe200078e0010 */
[C---:B------:R-:W-:Y:S01]  /*3b50*/  ISETP.GT.U32.AND P5, PT, R10.reuse, R9, PT ;  /* 0x000000090a00720c */ /* 0x040fe20003fa4070 */
[----:B------:R-:W-:Y:S02]  /*3b60*/  IMAD.MOV.U32 R16, RZ, RZ, R17 ;  /* 0x000000ffff107224 */ /* 0x000fe400078e0011 */
[----:B------:R-:W-:Y:S01]  /*3b70*/  @!P0 IMAD.MOV R2, RZ, RZ, -R2 ;  /* 0x000000ffff028224 */ /* 0x000fe200078e0a02 */
[----:B------:R-:W-:Y:S01]  /*3b80*/  ISETP.GT.U32.AND P0, PT, R10, R7, PT ;  /* 0x000000070a00720c */ /* 0x000fe20003f04070 */
[----:B------:R-:W-:-:S03]  /*3b90*/  IMAD.HI.U32 R17, R15, R5, RZ ;  /* 0x000000050f117227 */ /* 0x000fc600078e00ff */
[----:B------:R0:W-:Y:S01]  /*3ba0*/  STL [R1+0x3b4], R2 ;  /* 0x0003b40201007387 */ /* 0x0001e20000100800 */
[----:B------:R-:W-:Y:S02]  /*3bb0*/  IMAD.MOV R17, RZ, RZ, -R17 ;  /* 0x000000ffff117224 */ /* 0x000fe400078e0a11 */
[--C-:B------:R-:W-:Y:S02]  /*3bc0*/  @!P3 IMAD.IADD R14, R14, 0x1, -R10.reuse ;  /* 0x000000010e0eb824 */ /* 0x100fe400078e0a0a */
[----:B------:R-:W-:Y:S01]  /*3bd0*/  @!P5 IMAD.IADD R9, R9, 0x1, -R10 ;  /* 0x000000010909d824 */ /* 0x000fe200078e0a0a */
[----:B------:R-:W-:-:S03]  /*3be0*/  ISETP.GE.AND P5, PT, R8, RZ, PT ;  /* 0x000000ff0800720c */ /* 0x000fc60003fa6270 */
[----:B------:R-:W-:Y:S02]  /*3bf0*/  @!P0 IMAD.IADD R7, R7, 0x1, -R10 ;  /* 0x0000000107078824 */ /* 0x000fe400078e0a0a */
[----:B0-----:R-:W-:Y:S02]  /*3c00*/  IMAD.MOV.U32 R2, RZ, RZ, R11 ;  /* 0x000000ffff027224 */ /* 0x001fe400078e000b */
[----:B------:R-:W-:Y:S01]  /*3c10*/  IMAD.MOV.U32 R11, RZ, RZ, R12 ;  /* 0x000000ffff0b7224 */ /* 0x000fe200078e000c */
[----:B------:R-:W-:Y:S01]  /*3c20*/  ISETP.GT.U32.AND P0, PT, R10, R7, PT ;  /* 0x000000070a00720c */ /* 0x000fe20003f04070 */
[----:B------:R-:W-:Y:S01]  /*3c30*/  @!P2 IMAD.MOV R2, RZ, RZ, -R2 ;  /* 0x000000ffff02a224 */ /* 0x000fe200078e0a02 */
[----:B------:R-:W-:Y:S01]  /*3c40*/  ISETP.GE.AND P2, PT, R0, RZ, PT ;  /* 0x000000ff0000720c */ /* 0x000fe20003f46270 */
[C---:B------:R-:W-:Y:S02]  /*3c50*/  IMAD R0, R10.reuse, R17, R5 ;  /* 0x000000110a007224 */ /* 0x040fe400078e0205 */
[C---:B------:R-:W-:Y:S01]  /*3c60*/  IMAD.HI.U32 R5, R15.reuse, R11, RZ ;  /* 0x0000000b0f057227 */ /* 0x040fe200078e00ff */
[----:B------:R0:W-:Y:S02]  /*3c70*/  STL [R1+0x3ac], R2 ;  /* 0x0003ac0201007387 */ /* 0x0001e40000100800 */
[----:B------:R-:W-:Y:S01]  /*3c80*/  ISETP.GT.U32.AND P3, PT, R10, R0, PT ;  /* 0x000000000a00720c */ /* 0x000fe20003f64070 */
[----:B------:R-:W-:-:S04]  /*3c90*/  IMAD.HI.U32 R17, R15, R16, RZ ;  /* 0x000000100f117227 */ /* 0x000fc800078e00ff */
[----:B------:R-:W-:-:S04]  /*3ca0*/  IMAD.HI.U32 R12, R15, R4, RZ ;  /* 0x000000040f0c7227 */ /* 0x000fc800078e00ff */
[----:B0-----:R-:W-:Y:S02]  /*3cb0*/  IMAD.MOV.U32 R2, RZ, RZ, R14 ;  /* 0x000000ffff027224 */ /* 0x001fe400078e000e */
[----:B------:R-:W-:Y:S02]  /*3cc0*/  IMAD.MOV R5, RZ, RZ, -R5 ;  /* 0x000000ffff057224 */ /* 0x000fe400078e0a05 */
[----:B------:R-:W-:Y:S02]  /*3cd0*/  @!P1 IMAD.MOV R2, RZ, RZ, -R2 ;  /* 0x000000ffff029224 */ /* 0x000fe400078e0a02 */
[----:B------:R-:W-:Y:S02]  /*3ce0*/  IMAD.MOV R17, RZ, RZ, -R17 ;  /* 0x000000ffff117224 */ /* 0x000fe400078e0a11 */
[----:B------:R-:W-:Y:S01]  /*3cf0*/  IMAD.MOV R12, RZ, RZ, -R12 ;  /* 0x000000ffff0c7224 */ /* 0x000fe200078e0a0c */
[----:B------:R0:W-:Y:S01]  /*3d00*/  STL [R1+0x390], R2 ;  /* 0x0003900201007387 */ /* 0x0001e20000100800 */
[----:B------:R-:W-:Y:S01]  /*3d10*/  IMAD R11, R10, R5, R11 ;  /* 0x000000050a0b7224 */ /* 0x000fe200078e020b */
[----:B------:R-:W-:Y:S01]  /*3d20*/  LOP3.LUT R5, R13, 0x1c8, RZ, 0xfc, !PT ;  /* 0x000001c80d057812 */ /* 0x000fe200078efcff */
[----:B------:R-:W-:-:S02]  /*3d30*/  @!P0 IMAD.IADD R7, R7, 0x1, -R10 ;  /* 0x0000000107078824 */ /* 0x000fc400078e0a0a */
[C---:B------:R-:W-:Y:S01]  /*3d40*/  IMAD R8, R10.reuse, R17, R16 ;  /* 0x000000110a087224 */ /* 0x040fe200078e0210 */
[C---:B------:R-:W-:Y:S01]  /*3d50*/  ISETP.GT.U32.AND P0, PT, R10.reuse, R11, PT ;  /* 0x0000000b0a00720c */ /* 0x040fe20003f04070 */
[----:B------:R-:W-:Y:S01]  /*3d60*/  IMAD R4, R10, R12, R4 ;  /* 0x0000000c0a047224 */ /* 0x000fe200078e0204 */
[----:B------:R-:W-:Y:S01]  /*3d70*/  IABS R12, R5 ;  /* 0x00000005000c7213 */ /* 0x000fe20000000000 */
[----:B------:R-:W-:Y:S01]  /*3d80*/  @!P3 IMAD.IADD R0, R0, 0x1, -R10 ;  /* 0x000000010000b824 */ /* 0x000fe200078e0a0a */
[C---:B------:R-:W-:Y:S01]  /*3d90*/  ISETP.GT.U32.AND P1, PT, R10.reuse, R8, PT ;  /* 0x000000080a00720c */ /* 0x040fe20003f24070 */
[----:B0-----:R-:W-:Y:S01]  /*3da0*/  IMAD.MOV.U32 R2, RZ, RZ, R7 ;  /* 0x000000ffff027224 */ /* 0x001fe200078e0007 */
[----:B------:R-:W-:Y:S01]  /*3db0*/  LOP3.LUT R7, R13, 0x1c6, RZ, 0xfc, !PT ;  /* 0x000001c60d077812 */ /* 0x000fe200078efcff */
[----:B------:R-:W-:Y:S01]  /*3dc0*/  IMAD.MOV.U32 R14, RZ, RZ, R9 ;  /* 0x000000ffff0e7224 */ /* 0x000fe200078e0009 */
[C---:B------:R-:W-:Y:S01]  /*3dd0*/  ISETP.GT.U32.AND P3, PT, R10.reuse, R0, PT ;  /* 0x000000000a00720c */ /* 0x040fe20003f64070 */
[----:B------:R-:W-:Y:S01]  /*3de0*/  @!P6 IMAD.MOV R2, RZ, RZ, -R2 ;  /* 0x000000ffff02e224 */ /* 0x000fe200078e0a02 */
[----:B------:R-:W-:Y:S01]  /*3df0*/  ISETP.GT.U32.AND P6, PT, R10, R4, PT ;  /* 0x000000040a00720c */ /* 0x000fe20003fc4070 */
[----:B------:R-:W-:Y:S01]  /*3e00*/  IMAD.MOV.U32 R9, RZ, RZ, R12 ;  /* 0x000000ffff097224 */ /* 0x000fe200078e000c */
[----:B------:R-:W-:Y:S01]  /*3e10*/  IABS R12, R7 ;  /* 0x00000007000c7213 */ /* 0x000fe20000000000 */
[----:B------:R-:W-:Y:S01]  /*3e20*/  @!P4 IMAD.MOV R14, RZ, RZ, -R14 ;  /* 0x000000ffff0ec224 */ /* 0x000fe200078e0a0e */
[----:B------:R-:W-:Y:S01]  /*3e30*/  ISETP.GE.AND P4, PT, R6, RZ, PT ;  /* 0x000000ff0600720c */ /* 0x000fe20003f86270 */
[----:B------:R-:W-:-:S03]  /*3e40*/  IMAD.HI.U32 R6, R15, R9, RZ ;  /* 0x000000090f067227 */ /* 0x000fc600078e00ff */
[----:B------:R-:W-:Y:S01]  /*3e50*/  STL [R1+0x398], R14 ;  /* 0x0003980e01007387 */ /* 0x000fe20000100800 */
[----:B------:R-:W-:Y:S02]  /*3e60*/  @!P0 IMAD.IADD R11, R11, 0x1, -R10 ;  /* 0x000000010b0b8824 */ /* 0x000fe400078e0a0a */
[----:B------:R-:W-:Y:S01]  /*3e70*/  IMAD.MOV R6, RZ, RZ, -R6 ;  /* 0x000000ffff067224 */ /* 0x000fe200078e0a06 */
[----:B------:R0:W-:Y:S01]  /*3e80*/  STL [R1+0x39c], R2 ;  /* 0x00039c0201007387 */ /* 0x0001e20000100800 */
[--C-:B------:R-:W-:Y:S01]  /*3e90*/  @!P1 IMAD.IADD R8, R8, 0x1, -R10.reuse ;  /* 0x0000000108089824 */ /* 0x100fe200078e0a0a */
[----:B------:R-:W-:Y:S01]  /*3ea0*/  ISETP.GE.AND P1, PT, R5, RZ, PT ;  /* 0x000000ff0500720c */ /* 0x000fe20003f26270 */
[--C-:B------:R-:W-:Y:S01]  /*3eb0*/  @!P6 IMAD.IADD R4, R4, 0x1, -R10.reuse ;  /* 0x000000010404e824 */ /* 0x100fe200078e0a0a */
[----:B------:R-:W-:Y:S01]  /*3ec0*/  ISETP.GT.U32.AND P6, PT, R10, R11, PT ;  /* 0x0000000b0a00720c */ /* 0x000fe20003fc4070 */
[----:B------:R-:W-:Y:S01]  /*3ed0*/  @!P3 IMAD.IADD R0, R0, 0x1, -R10 ;  /* 0x000000010000b824 */ /* 0x000fe200078e0a0a */
[C---:B------:R-:W-:Y:S01]  /*3ee0*/  ISETP.GT.U32.AND P0, PT, R10.reuse, R8, PT ;  /* 0x000000080a00720c */ /* 0x040fe20003f04070 */
[----:B------:R-:W-:Y:S01]  /*3ef0*/  IMAD R9, R10, R6, R9 ;  /* 0x000000060a097224 */ /* 0x000fe200078e0209 */
[----:B------:R-:W-:Y:S01]  /*3f00*/  ISETP.GE.AND P3, PT, R3, RZ, PT ;  /* 0x000000ff0300720c */ /* 0x000fe20003f66270 */
[----:B------:R-:W-:Y:S01]  /*3f10*/  IMAD.HI.U32 R6, R15, R12, RZ ;  /* 0x0000000c0f067227 */ /* 0x000fe200078e00ff */
[----:B------:R-:W-:-:S02]  /*3f20*/  LOP3.LUT R5, R13, 0x1c0, RZ, 0xfc, !PT ;  /* 0x000001c00d057812 */ /* 0x000fc400078efcff */
[C---:B------:R-:W-:Y:S01]  /*3f30*/  LOP3.LUT R3, R13.reuse, 0x1c4, RZ, 0xfc, !PT ;  /* 0x000001c40d037812 */ /* 0x040fe200078efcff */
[----:B0-----:R-:W-:Y:S01]  /*3f40*/  IMAD.MOV.U32 R2, RZ, RZ, R0 ;  /* 0x000000ffff027224 */ /* 0x001fe200078e0000 */
[----:B------:R-:W-:Y:S01]  /*3f50*/  IABS R16, R5 ;  /* 0x0000000500107213 */ /* 0x000fe20000000000 */
[----:B------:R-:W-:Y:S01]  /*3f60*/  IMAD.MOV R6, RZ, RZ, -R6 ;  /* 0x000000ffff067224 */ /* 0x000fe200078e0a06 */
[----:B------:R-:W-:Y:S01]  /*3f70*/  LOP3.LUT R0, R13, 0x1c2, RZ, 0xfc, !PT ;  /* 0x000001c20d007812 */ /* 0x000fe200078efcff */
[----:B------:R-:W-:Y:S01]  /*3f80*/  @!P2 IMAD.MOV R2, RZ, RZ, -R2 ;  /* 0x000000ffff02a224 */ /* 0x000fe200078e0a02 */
[C---:B------:R-:W-:Y:S01]  /*3f90*/  ISETP.GT.U32.AND P2, PT, R10.reuse, R4, PT ;  /* 0x000000040a00720c */ /* 0x040fe20003f44070 */
[----:B------:R-:W-:Y:S01]  /*3fa0*/  IMAD R12, R10, R6, R12 ;  /* 0x000000060a0c7224 */ /* 0x000fe200078e020c */
[----:B------:R-:W-:Y:S01]  /*3fb0*/  IABS R14, R3 ;  /* 0x00000003000e7213 */ /* 0x000fe20000000000 */
[--C-:B------:R-:W-:Y:S01]  /*3fc0*/  @!P6 IMAD.IADD R11, R11, 0x1, -R10.reuse ;  /* 0x000000010b0be824 */ /* 0x100fe200078e0a0a */
[----:B------:R-:W-:Y:S01]  /*3fd0*/  IABS R6, R0 ;  /* 0x0000000000067213 */ /* 0x000fe20000000000 */
[----:B------:R-:W-:Y:S01]  /*3fe0*/  @!P0 IMAD.IADD R8, R8, 0x1, -R10 ;  /* 0x0000000108088824 */ /* 0x000fe200078e0a0a */
[C---:B------:R-:W-:Y:S01]  /*3ff0*/  ISETP.GT.U32.AND P6, PT, R10.reuse, R12, PT ;  /* 0x0000000c0a00720c */ /* 0x040fe20003fc4070 */
[----:B------:R0:W-:Y:S01]  /*4000*/  STL [R1+0x3a0], R2 ;  /* 0x0003a00201007387 */ /* 0x0001e20000100800 */
[----:B------:R-:W-:Y:S01]  /*4010*/  ISETP.GT.U32.AND P0, PT, R10, R9, PT ;  /* 0x000000090a00720c */ /* 0x000fe20003f04070 */
[----:B------:R-:W-:-:S04]  /*4020*/  IMAD.HI.U32 R17, R15, R6, RZ ;  /* 0x000000060f117227 */ /* 0x000fc800078e00ff */
[----:B------:R-:W-:Y:S01]  /*4030*/  @!P2 IMAD.IADD R4, R4, 0x1, -R10 ;  /* 0x000000010404a824 */ /* 0x000fe200078e0a0a */
[----:B------:R-:W-:Y:S01]  /*4040*/  ISETP.GE.AND P2, PT, R7, RZ, PT ;  /* 0x000000ff0700720c */ /* 0x000fe20003f46270 */
[----:B------:R-:W-:Y:S02]  /*4050*/  IMAD.MOV.U32 R7, RZ, RZ, R16 ;  /* 0x000000ffff077224 */ /* 0x000fe400078e0010 */
[----:B------:R-:W-:-:S04]  /*4060*/  IMAD.HI.U32 R16, R15, R14, RZ ;  /* 0x0000000e0f107227 */ /* 0x000fc800078e00ff */
[----:B0-----:R-:W-:Y:S02]  /*4070*/  IMAD.MOV.U32 R2, RZ, RZ, R8 ;  /* 0x000000ffff027224 */ /* 0x001fe400078e0008 */
[----:B------:R-:W-:Y:S02]  /*4080*/  @!P6 IMAD.IADD R12, R12, 0x1, -R10 ;  /* 0x000000010c0ce824 */ /* 0x000fe400078e0a0a */
[----:B------:R-:W-:Y:S02]  /*4090*/  IMAD.MOV R16, RZ, RZ, -R16 ;  /* 0x000000ffff107224 */ /* 0x000fe400078e0a10 */
[----:B------:R-:W-:Y:S01]  /*40a0*/  @!P0 IMAD.IADD R9, R9, 0x1, -R10 ;  /* 0x0000000109098824 */ /* 0x000fe200078e0a0a */
[----:B------:R-:W-:Y:S01]  /*40b0*/  ISETP.GE.AND P0, PT, R3, RZ, PT ;  /* 0x000000ff0300720c */ /* 0x000fe20003f06270 */
[----:B------:R-:W-:Y:S01]  /*40c0*/  @!P5 IMAD.MOV R2, RZ, RZ, -R2 ;  /* 0x000000ffff02d224 */ /* 0x000fe200078e0a02 */
[C---:B------:R-:W-:Y:S01]  /*40d0*/  ISETP.GT.U32.AND P6, PT, R10.reuse, R12, PT ;  /* 0x0000000c0a00720c */ /* 0x040fe20003fc4070 */
[----:B------:R-:W-:Y:S01]  /*40e0*/  IMAD.HI.U32 R3, R15, R7, RZ ;  /* 0x000000070f037227 */ /* 0x000fe200078e00ff */
[----:B------:R-:W-:-:S02]  /*40f0*/  ISETP.GT.U32.AND P5, PT, R10, R9, PT ;  /* 0x000000090a00720c */ /* 0x000fc40003fa4070 */
[----:B------:R0:W-:Y:S01]  /*4100*/  STL [R1+0x394], R2 ;  /* 0x0003940201007387 */ /* 0x0001e20000100800 */
[----:B------:R-:W-:Y:S02]  /*4110*/  IMAD.MOV R8, RZ, RZ, -R17 ;  /* 0x000000ffff087224 */ /* 0x000fe400078e0a11 */
[C---:B------:R-:W-:Y:S01]  /*4120*/  IMAD R14, R10.reuse, R16, R14 ;  /* 0x000000100a0e7224 */ /* 0x040fe200078e020e */
[C---:B------:R-:W-:Y:S01]  /*4130*/  LOP3.LUT R16, R13.reuse, 0x1be, RZ, 0xfc, !PT ;  /* 0x000001be0d107812 */ /* 0x040fe200078efcff */
[----:B------:R-:W-:Y:S02]  /*4140*/  IMAD.MOV R3, RZ, RZ, -R3 ;  /* 0x000000ffff037224 */ /* 0x000fe400078e0a03 */
[C---:B------:R-:W-:Y:S01]  /*4150*/  IMAD R6, R10.reuse, R8, R6 ;  /* 0x000000080a067224 */ /* 0x040fe200078e0206 */
[----:B------:R-:W-:Y:S01]  /*4160*/  LOP3.LUT R8, R13, 0x1ba, RZ, 0xfc, !PT ;  /* 0x000001ba0d087812 */ /* 0x000fe200078efcff */
[----:B------:R-:W-:Y:S01]  /*4170*/  @!P4 IMAD.MOV R11, RZ, RZ, -R11 ;  /* 0x000000ffff0bc224 */ /* 0x000fe200078e0a0b */
[C---:B------:R-:W-:Y:S01]  /*4180*/  ISETP.GT.U32.AND P4, PT, R10.reuse, R14, PT ;  /* 0x0000000e0a00720c */ /* 0x040fe20003f84070 */
[----:B0-----:R-:W-:Y:S01]  /*4190*/  IMAD.MOV.U32 R2, RZ, RZ, R4 ;  /* 0x000000ffff027224 */ /* 0x001fe200078e0004 */
[----:B------:R-:W-:Y:S01]  /*41a0*/  IABS R18, R8 ;  /* 0x0000000800127213 */ /* 0x000fe20000000000 */
[C---:B------:R-:W-:Y:S01]  /*41b0*/  IMAD R7, R10.reuse, R3, R7 ;  /* 0x000000030a077224 */ /* 0x040fe200078e0207 */
[----:B------:R-:W-:Y:S01]  /*41c0*/  IABS R3, R16 ;  /* 0x0000001000037213 */ /* 0x000fe20000000000 */
[----:B------:R-:W-:Y:S01]  /*41d0*/  @!P3 IMAD.MOV R2, RZ, RZ, -R2 ;  /* 0x000000ffff02b224 */ /* 0x000fe200078e0a02 */
[----:B------:R-:W-:Y:S01]  /*41e0*/  ISETP.GT.U32.AND P3, PT, R10, R6, PT ;  /* 0x000000060a00720c */ /* 0x000fe20003f64070 */
[--C-:B------:R-:W-:Y:S01]  /*41f0*/  @!P6 IMAD.IADD R12, R12, 0x1, -R10.reuse ;  /* 0x000000010c0ce824 */ /* 0x100fe200078e0a0a */
[----:B------:R-:W-:Y:S01]  /*4200*/  ISETP.GT.U32.AND P6, PT, R10, R7, PT ;  /* 0x000000070a00720c */ /* 0x000fe20003fc4070 */
[--C-:B------:R-:W-:Y:S01]  /*4210*/  @!P5 IMAD.IADD R9, R9, 0x1, -R10.reuse ;  /* 0x000000010909d824 */ /* 0x100fe200078e0a0a */
[----:B------:R-:W-:Y:S01]  /*4220*/  ISETP.GE.AND P5, PT, R0, RZ, PT ;  /* 0x000000ff0000720c */ /* 0x000fe20003fa6270 */
[----:B------:R0:W-:Y:S01]  /*4230*/  STL [R1+0x380], R11 ;  /* 0x0003800b01007387 */ /* 0x0001e20000100800 */
[----:B------:R-:W-:Y:S01]  /*4240*/  LOP3.LUT R0, R13, 0x1bc, RZ, 0xfc, !PT ;  /* 0x000001bc0d007812 */ /* 0x000fe200078efcff */
[--C-:B------:R-:W-:Y:S01]  /*4250*/  @!P4 IMAD.IADD R14, R14, 0x1, -R10.reuse ;  /* 0x000000010e0ec824 */ /* 0x100fe200078e0a0a */
[----:B------:R-:W-:Y:S01]  /*4260*/  ISETP.GE.AND P4, PT, R5, RZ, PT ;  /* 0x000000ff0500720c */ /* 0x000fe20003f86270 */
[----:B------:R-:W-:Y:S01]  /*4270*/  IMAD.HI.U32 R5, R15, R3, RZ ;  /* 0x000000030f057227 */ /* 0x000fe200078e00ff */
[----:B------:R-:W-:Y:S01]  /*4280*/  IABS R4, R0 ;  /* 0x0000000000047213 */ /* 0x000fe20000000000 */
[----:B------:R1:W-:Y:S02]  /*4290*/  STL [R1+0x384], R2 ;  /* 0x0003840201007387 */ /* 0x0003e40000100800 */
[--C-:B------:R-:W-:Y:S01]  /*42a0*/  @!P3 IMAD.IADD R6, R6, 0x1, -R10.reuse ;  /* 0x000000010606b824 */ /* 0x100fe200078e0a0a */
[C---:B------:R-:W-:Y:S01]  /*42b0*/  ISETP.GT.U32.AND P3, PT, R10.reuse, R14, PT ;  /* 0x0000000e0a00720c */ /* 0x040fe20003f64070 */
[----:B------:R-:W-:Y:S01]  /*42c0*/  @!P6 IMAD.IADD R7, R7, 0x1, -R10 ;  /* 0x000000010707e824 */ /* 0x000fe200078e0a0a */
[----:B0-----:R-:W-:Y:S01]  /*42d0*/  LOP3.LUT R11, R13, 0x1b6, RZ, 0xfc, !PT ;  /* 0x000001b60d0b7812 */ /* 0x001fe200078efcff */
[----:B------:R-:W-:Y:S01]  /*42e0*/  IMAD.MOV R5, RZ, RZ, -R5 ;  /* 0x000000ffff057224 */ /* 0x000fe200078e0a05 */
[----:B------:R-:W-:Y:S01]  /*42f0*/  ISETP.GT.U32.AND P6, PT, R10, R6, PT ;  /* 0x000000060a00720c */ /* 0x000fe20003fc4070 */
[----:B------:R-:W-:-:S04]  /*4300*/  IMAD.HI.U32 R19, R15, R18, RZ ;  /* 0x000000120f137227 */ /* 0x000fc800078e00ff */
[----:B-1----:R-:W-:Y:S02]  /*4310*/  IMAD.MOV.U32 R2, RZ, RZ, R9 ;  /* 0x000000ffff027224 */ /* 0x002fe400078e0009 */
[----:B------:R-:W-:-:S04]  /*4320*/  IMAD.HI.U32 R9, R15, R4, RZ ;  /* 0x000000040f097227 */ /* 0x000fc800078e00ff */
[----:B------:R-:W-:Y:S01]  /*4330*/  IMAD R3, R10, R5, R3 ;  /* 0x000000050a037224 */ /* 0x000fe200078e0203 */
[----:B------:R-:W-:Y:S01]  /*4340*/  LOP3.LUT R5, R13, 0x1b8, RZ, 0xfc, !PT ;  /* 0x000001b80d057812 */ /* 0x000fe200078efcff */
[----:B------:R-:W-:Y:S02]  /*4350*/  IMAD.MOV R9, RZ, RZ, -R9 ;  /* 0x000000ffff097224 */ /* 0x000fe400078e0a09 */
[----:B------:R-:W-:Y:S01]  /*4360*/  @!P3 IMAD.IADD R14, R14, 0x1, -R10 ;  /* 0x000000010e0eb824 */ /* 0x000fe200078e0a0a */
[C---:B------:R-:W-:Y:S01]  /*4370*/  ISETP.GT.U32.AND P3, PT, R10.reuse, R3, PT ;  /* 0x000000030a00720c */ /* 0x040fe20003f64070 */
[----:B------:R-:W-:Y:S01]  /*4380*/  IMAD R4, R10, R9, R4 ;  /* 0x000000090a047224 */ /* 0x000fe200078e0204 */
[----:B------:R-:W-:Y:S01]  /*4390*/  IABS R9, R5 ;  /* 0x0000000500097213 */ /* 0x000fe20000000000 */
[----:B------:R-:W-:Y:S02]  /*43a0*/  @!P6 IMAD.IADD R6, R6, 0x1, -R10 ;  /* 0x000000010606e824 */ /* 0x000fe400078e0a0a */
[----:B------:R-:W-:Y:S01]  /*43b0*/  @!P1 IMAD.MOV R2, RZ, RZ, -R2 ;  /* 0x000000ffff029224 */ /* 0x000fe200078e0a02 */
[C---:B------:R-:W-:Y:S01]  /*43c0*/  ISETP.GT.U32.AND P6, PT, R10.reuse, R4, PT ;  /* 0x000000040a00720c */ /* 0x040fe20003fc4070 */
[----:B------:R-:W-:Y:S01]  /*43d0*/  @!P2 IMAD.MOV R12, RZ, RZ, -R12 ;  /* 0x000000ffff0ca224 */ /* 0x000fe200078e0a0c */
[----:B------:R-:W-:Y:S01]  /*43e0*/  ISETP.GT.U32.AND P1, PT, R10, R7, PT ;  /* 0x000000070a00720c */ /* 0x000fe20003f24070 */
[----:B------:R-:W-:Y:S01]  /*43f0*/  IMAD.MOV R19, RZ, RZ, -R19 ;  /* 0x000000ffff137224 */ /* 0x000fe200078e0a13 */
[----:B------:R0:W-:Y:S01]  /*4400*/  STL [R1+0x388], R2 ;  /* 0x0003880201007387 */ /* 0x0001e20000100800 */
[----:B------:R-:W-:-:S03]  /*4410*/  IMAD.HI.U32 R17, R15, R9, RZ ;  /* 0x000000090f117227 */ /* 0x000fc600078e00ff */
[----:B------:R-:W-:Y:S01]  /*4420*/  STL [R1+0x37c], R12 ;  /* 0x00037c0c01007387 */ /* 0x000fe20000100800 */
[----:B------:R-:W-:Y:S01]  /*4430*/  @!P3 IMAD.IADD R3, R3, 0x1, -R10 ;  /* 0x000000010303b824 */ /* 0x000fe200078e0a0a */
[----:B------:R-:W-:Y:S01]  /*4440*/  ISETP.GE.AND P3, PT, R0, RZ, PT ;  /* 0x000000ff0000720c */ /* 0x000fe20003f66270 */
[----:B------:R-:W-:Y:S02]  /*4450*/  IMAD R0, R10, R19, R18 ;  /* 0x000000130a007224 */ /* 0x000fe400078e0212 */
[----:B------:R-:W-:Y:S01]  /*4460*/  @!P6 IMAD.IADD R4, R4, 0x1, -R10 ;  /* 0x000000010404e824 */ /* 0x000fe200078e0a0a */
[C---:B------:R-:W-:Y:S01]  /*4470*/  ISETP.GT.U32.AND P6, PT, R10.reuse, R3, PT ;  /* 0x000000030a00720c */ /* 0x040fe20003fc4070 */
[----:B0-----:R-:W-:Y:S01]  /*4480*/  IMAD.MOV.U32 R2, RZ, RZ, R14 ;  /* 0x000000ffff027224 */ /* 0x001fe200078e000e */
[----:B------:R-:W-:Y:S01]  /*4490*/  ISETP.GT.U32.AND P2, PT, R10, R0, PT ;  /* 0x000000000a00720c */ /* 0x000fe20003f44070 */
[----:B------:R-:W-:Y:S01]  /*44a0*/  @!P1 IMAD.IADD R7, R7, 0x1, -R10 ;  /* 0x0000000107079824 */ /* 0x000fe200078e0a0a */
[----:B------:R-:W-:Y:S01]  /*44b0*/  ISETP.GE.AND P1, PT, R16, RZ, PT ;  /* 0x000000ff1000720c */ /* 0x000fe20003f26270 */
[----:B------:R-:W-:Y:S01]  /*44c0*/  @!P0 IMAD.MOV R2, RZ, RZ, -R2 ;  /* 0x000000ffff028224 */ /* 0x000fe200078e0a02 */
[C---:B------:R-:W-:Y:S01]  /*44d0*/  ISETP.GT.U32.AND P0, PT, R10.reuse, R4, PT ;  /* 0x000000040a00720c */ /* 0x040fe20003f04070 */
[----:B------:R-:W-:Y:S01]  /*44e0*/  IMAD.MOV R17, RZ, RZ, -R17 ;  /* 0x000000ffff117224 */ /* 0x000fe200078e0a11 */
[----:B------:R-:W-:Y:S01]  /*44f0*/  IABS R16, R11 ;  /* 0x0000000b00107213 */ /* 0x000fe20000000000 */
[----:B------:R-:W-:Y:S01]  /*4500*/  @!P5 IMAD.MOV R6, RZ, RZ, -R6 ;  /* 0x000000ffff06d224 */ /* 0x000fe200078e0a06 */
[----:B------:R0:W-:Y:S01]  /*4510*/  STL [R1+0x378], R2 ;  /* 0x0003780201007387 */ /* 0x0001e20000100800 */
[----:B------:R-:W-:Y:S01]  /*4520*/  IMAD R9, R10, R17, R9 ;  /* 0x000000110a097224 */ /* 0x000fe200078e0209 */
[----:B------:R-:W-:Y:S01]  /*4530*/  ISETP.GE.AND P5, PT, R8, RZ, PT ;  /* 0x000000ff0800720c */ /* 0x000fe20003fa6270 */
[--C-:B------:R-:W-:Y:S01]  /*4540*/  @!P6 IMAD.IADD R3, R3, 0x1, -R10.reuse ;  /* 0x000000010303e824 */ /* 0x100fe200078e0a0a */
[----:B------:R1:W-:Y:S01]  /*4550*/  STL [R1+0x374], R6 ;  /* 0x0003740601007387 */ /* 0x0003e20000100800 */
[----:B------:R-:W-:Y:S01]  /*4560*/  @!P2 IMAD.IADD R0, R0, 0x1, -R10 ;  /* 0x000000010000a824 */ /* 0x000fe200078e0a0a */
[----:B------:R-:W-:-:S03]  /*4570*/  ISETP.GT.U32.AND P6, PT, R10, R9, PT ;  /* 0x000000090a00720c */ /* 0x000fc60003fc4070 */
[----:B------:R-:W-:Y:S01]  /*4580*/  @!P0 IMAD.IADD R4, R4, 0x1, -R10 ;  /* 0x0000000104048824 */ /* 0x000fe200078e0a0a */
[----:B------:R-:W-:Y:S01]  /*4590*/  ISETP.GE.AND P0, PT, R11, RZ, PT ;  /* 0x000000ff0b00720c */ /* 0x000fe20003f06270 */
[----:B0-----:R-:W-:Y:S01]  /*45a0*/  IMAD.MOV.U32 R2, RZ, RZ, R7 ;  /* 0x000000ffff027224 */ /* 0x001fe200078e0007 */
[----:B------:R-:W-:Y:S01]  /*45b0*/  LOP3.LUT R7, R13, 0x1ae, RZ, 0xfc, !PT ;  /* 0x000001ae0d077812 */ /* 0x000fe200078efcff */
[----:B-1----:R-:W-:-:S03]  /*45c0*/  IMAD.HI.U32 R6, R15, R16, RZ ;  /* 0x000000100f067227 */ /* 0x002fc600078e00ff */
[----:B------:R-:W-:Y:S01]  /*45d0*/  IABS R14, R7 ;  /* 0x00000007000e7213 */ /* 0x000fe20000000000 */
[----:B------:R-:W-:Y:S01]  /*45e0*/  @!P4 IMAD.MOV R2, RZ, RZ, -R2 ;  /* 0x000000ffff02c224 */ /* 0x000fe200078e0a02 */
[----:B------:R-:W-:Y:S01]  /*45f0*/  ISETP.GE.AND P4, PT, R5, RZ, PT ;  /* 0x000000ff0500720c */ /* 0x000fe20003f86270 */
[----:B------:R-:W-:Y:S01]  /*4600*/  IMAD.MOV R6, RZ, RZ, -R6 ;  /* 0x000000ffff067224 */ /* 0x000fe200078e0a06 */
[----:B------:R-:W-:Y:S01]  /*4610*/  LOP3.LUT R5, R13, 0x1b4, RZ, 0xfc, !PT ;  /* 0x000001b40d057812 */ /* 0x000fe200078efcff */
[----:B------:R-:W-:Y:S01]  /*4620*/  @!P6 IMAD.IADD R9, R9, 0x1, -R10 ;  /* 0x000000010909e824 */ /* 0x000fe200078e0a0a */
[----:B------:R0:W-:Y:S01]  /*4630*/  STL [R1+0x370], R2 ;  /* 0x0003700201007387 */ /* 0x0001e20000100800 */
[C---:B------:R-:W-:Y:S01]  /*4640*/  IMAD R18, R10.reuse, R6, R16 ;  /* 0x000000060a127224 */ /* 0x040fe200078e0210 */
[----:B------:R-:W-:Y:S02]  /*4650*/  IABS R11, R5 ;  /* 0x00000005000b7213 */ /* 0x000fe40000000000 */
[----:B------:R-:W-:-:S02]  /*4660*/  ISETP.GT.U32.AND P6, PT, R10, R0, PT ;  /* 0x000000000a00720c */ /* 0x000fc40003fc4070 */
[----:B------:R-:W-:Y:S02]  /*4670*/  LOP3.LUT R6, R13, 0x1b2, RZ, 0xfc, !PT ;  /* 0x000001b20d067812 */ /* 0x000fe400078efcff */
[----:B------:R-:W-:Y:S01]  /*4680*/  ISETP.GE.AND P2, PT, R5, RZ, PT ;  /* 0x000000ff0500720c */ /* 0x000fe20003f46270 */
[----:B0-----:R-:W-:Y:S01]  /*4690*/  IMAD.MOV.U32 R2, RZ, RZ, R3 ;  /* 0x000000ffff027224 */ /* 0x001fe200078e0003 */
[----:B------:R-:W-:Y:S01]  /*46a0*/  LOP3.LUT R5, R13, 0x1b0, RZ, 0xfc, !PT ;  /* 0x000001b00d057812 */ /* 0x000fe200078efcff */
[----:B------:R-:W-:Y:S01]  /*46b0*/  IMAD.HI.U32 R3, R15, R11, RZ ;  /* 0x0000000b0f037227 */ /* 0x000fe200078e00ff */
[----:B------:R-:W-:Y:S02]  /*46c0*/  IABS R12, R6 ;  /* 0x00000006000c7213 */ /* 0x000fe40000000000 */
[----:B------:R-:W-:Y:S01]  /*46d0*/  IABS R16, R5 ;  /* 0x0000000500107213 */ /* 0x000fe20000000000 */
[----:B------:R-:W-:Y:S01]  /*46e0*/  @!P1 IMAD.MOV R2, RZ, RZ, -R2 ;  /* 0x000000ffff029224 */ /* 0x000fe200078e0a02 */
[----:B------:R-:W-:Y:S01]  /*46f0*/  ISETP.GT.U32.AND P1, PT, R10, R9, PT ;  /* 0x000000090a00720c */ /* 0x000fe20003f24070 */
[----:B------:R-:W-:-:S02]  /*4700*/  IMAD.MOV R3, RZ, RZ, -R3 ;  /* 0x000000ffff037224 */ /* 0x000fc400078e0a03 */
[----:B------:R-:W-:Y:S01]  /*4710*/  @!P6 IMAD.IADD R0, R0, 0x1, -R10 ;  /* 0x000000010000e824 */ /* 0x000fe200078e0a0a */
[----:B------:R0:W-:Y:S01]  /*4720*/  STL [R1+0x36c], R2 ;  /* 0x00036c0201007387 */ /* 0x0001e20000100800 */
[----:B------:R-:W-:Y:S02]  /*4730*/  IMAD R11, R10, R3, R11 ;  /* 0x000000030a0b7224 */ /* 0x000fe400078e020b */
[----:B------:R-:W-:-:S03]  /*4740*/  IMAD.HI.U32 R3, R15, R12, RZ ;  /* 0x0000000c0f037227 */ /* 0x000fc600078e00ff */
[----:B------:R-:W-:-:S03]  /*4750*/  ISETP.GT.U32.AND P6, PT, R10, R11, PT ;  /* 0x0000000b0a00720c */ /* 0x000fc60003fc4070 */
[----:B------:R-:W-:Y:S01]  /*4760*/  @!P1 IMAD.IADD R9, R9, 0x1, -R10 ;  /* 0x0000000109099824 */ /* 0x000fe200078e0a0a */
[----:B------:R-:W-:Y:S01]  /*4770*/  ISETP.GE.AND P1, PT, R6, RZ, PT ;  /* 0x000000ff0600720c */ /* 0x000fe20003f26270 */
[----:B0-----:R-:W-:Y:S02]  /*4780*/  IMAD.MOV.U32 R2, RZ, RZ, R4 ;  /* 0x000000ffff027224 */ /* 0x001fe400078e0004 */
[----:B------:R-:W-:-:S04]  /*4790*/  IMAD.HI.U32 R4, R15, R16, RZ ;  /* 0x000000100f047227 */ /* 0x000fc800078e00ff */
[----:B------:R-:W-:Y:S01]  /*47a0*/  @!P3 IMAD.MOV R2, RZ, RZ, -R2 ;  /* 0x000000ffff02b224 */ /* 0x000fe200078e0a02 */
[C---:B------:R-:W-:Y:S01]  /*47b0*/  ISETP.GT.U32.AND P3, PT, R10.reuse, R18, PT ;  /* 0x000000120a00720c */ /* 0x040fe20003f64070 */
[----:B------:R-:W-:Y:S02]  /*47c0*/  IMAD.MOV R6, RZ, RZ, -R3 ;  /* 0x000000ffff067224 */ /* 0x000fe400078e0a03 */
[----:B------:R-:W-:Y:S01]  /*47d0*/  IMAD.MOV R4, RZ, RZ, -R4 ;  /* 0x000000ffff047224 */ /* 0x000fe200078e0a04 */
[----:B------:R0:W-:Y:S01]  /*47e0*/  STL [R1+0x368], R2 ;  /* 0x0003680201007387 */ /* 0x0001e20000100800 */
[C---:B------:R-:W-:Y:S02]  /*47f0*/  IMAD R12, R10.reuse, R6, R12 ;  /* 0x000000060a0c7224 */ /* 0x040fe400078e020c */
[----:B------:R-:W-:Y:S02]  /*4800*/  @!P6 IMAD.IADD R11, R11, 0x1, -R10 ;  /* 0x000000010b0be824 */ /* 0x000fe400078e0a0a */
[----:B------:R-:W-:-:S02]  /*4810*/  IMAD R16, R10, R4, R16 ;  /* 0x000000040a107224 */ /* 0x000fc400078e0210 */
[----:B------:R-:W-:Y:S01]  /*4820*/  IMAD.HI.U32 R3, R15, R14, RZ ;  /* 0x0000000e0f037227 */ /* 0x000fe200078e00ff */
[----:B------:R-:W-:-:S03]  /*4830*/  ISETP.GT.U32.AND P6, PT, R10, R11, PT ;  /* 0x0000000b0a00720c */ /* 0x000fc60003fc4070 */
[----:B------:R-:W-:Y:S01]  /*4840*/  @!P3 IMAD.IADD R18, R18, 0x1, -R10 ;  /* 0x000000011212b824 */ /* 0x000fe200078e0a0a */
[----:B------:R-:W-:Y:S01]  /*4850*/  ISETP.GE.AND P3, PT, R5, RZ, PT ;  /* 0x000000ff0500720c */ /* 0x000fe20003f66270 */
[----:B0-----:R-:W-:Y:S01]  /*4860*/  IMAD.MOV.U32 R2, RZ, RZ, R0 ;  /* 0x000000ffff027224 */ /* 0x001fe200078e0000 */
[C---:B------:R-:W-:Y:S01]  /*4870*/  LOP3.LUT R0, R13.reuse, 0x1a8, RZ, 0xfc, !PT ;  /* 0x000001a80d007812 */ /* 0x040fe200078efcff */
[----:B------:R-:W-:Y:S01]  /*4880*/  IMAD.MOV R3, RZ, RZ, -R3 ;  /* 0x000000ffff037224 */ /* 0x000fe200078e0a03 */
[C---:B------:R-:W-:Y:S01]  /*4890*/  LOP3.LUT R5, R13.reuse, 0x1aa, RZ, 0xfc, !PT ;  /* 0x000001aa0d057812 */ /* 0x040fe200078efcff */
[----:B------:R-:W-:Y:S01]  /*48a0*/  @!P5 IMAD.MOV R2, RZ, RZ, -R2 ;  /* 0x000000ffff02d224 */ /* 0x000fe200078e0a02 */
[C---:B------:R-:W-:Y:S01]  /*48b0*/  ISETP.GT.U32.AND P5, PT, R10.reuse, R18, PT ;  /* 0x000000120a00720c */ /* 0x040fe20003fa4070 */
[----:B------:R-:W-:Y:S01]  /*48c0*/  IMAD R14, R10, R3, R14 ;  /* 0x000000030a0e7224 */ /* 0x000fe200078e020e */
[----:B------:R-:W-:Y:S01]  /*48d0*/  LOP3.LUT R3, R13, 0x1ac, RZ, 0xfc, !PT ;  /* 0x000001ac0d037812 */ /* 0x000fe200078efcff */
[----:B------:R-:W-:Y:S01]  /*48e0*/  @!P6 IMAD.IADD R11, R11, 0x1, -R10 ;  /* 0x000000010b0be824 */ /* 0x000fe200078e0a0a */
[----:B------:R0:W-:Y:S01]  /*48f0*/  STL [R1+0x364], R2 ;  /* 0x0003640201007387 */ /* 0x0001e20000100800 */
[----:B------:R-:W-:-:S02]  /*4900*/  IABS R8, R0 ;  /* 0x0000000000087213 */ /* 0x000fc40000000000 */
[----:B------:R-:W-:Y:S02]  /*4910*/  IABS R17, R3 ;  /* 0x0000000300117213 */ /* 0x000fe40000000000 */
[----:B------:R-:W-:Y:S02]  /*4920*/  ISETP.GT.U32.AND P6, PT, R10, R14, PT ;  /* 0x0000000e0a00720c */ /* 0x000fe40003fc4070 */
[----:B------:R-:W-:Y:S01]  /*4930*/  IABS R6, R5 ;  /* 0x0000000500067213 */ /* 0x000fe20000000000 */
[----:B------:R-:W-:-:S04]  /*4940*/  IMAD.HI.U32 R19, R15, R17, RZ ;  /* 0x000000110f137227 */ /* 0x000fc800078e00ff */
[----:B0-----:R-:W-:Y:S01]  /*4950*/  IMAD.MOV.U32 R2, RZ, RZ, R9 ;  /* 0x000000ffff027224 */ /* 0x001fe200078e0009 */
[----:B------:R-:W-:Y:S01]  /*4960*/  LOP3.LUT R9, R13, 0x1a6, RZ, 0xfc, !PT ;  /* 0x000001a60d097812 */ /* 0x000fe200078efcff */
[----:B------:R-:W-:Y:S01]  /*4970*/  @!P5 IMAD.IADD R18, R18, 0x1, -R10 ;  /* 0x000000011212d824 */ /* 0x000fe200078e0a0a */
[C---:B------:R-:W-:Y:S01]  /*4980*/  ISETP.GT.U32.AND P5, PT, R10.reuse, R16, PT ;  /* 0x000000100a00720c */ /* 0x040fe20003fa4070 */
[----:B------:R-:W-:Y:S01]  /*4990*/  @!P4 IMAD.MOV R2, RZ, RZ, -R2 ;  /* 0x000000ffff02c224 */ /* 0x000fe200078e0a02 */
[----:B------:R-:W-:Y:S01]  /*49a0*/  ISETP.GT.U32.AND P4, PT, R10, R12, PT ;  /* 0x0000000c0a00720c */ /* 0x000fe20003f84070 */
[----:B------:R-:W-:Y:S01]  /*49b0*/  IMAD.MOV R19, RZ, RZ, -R19 ;  /* 0x000000ffff137224 */ /* 0x000fe200078e0a13 */
[----:B------:R-:W-:Y:S01]  /*49c0*/  IABS R4, R9 ;  /* 0x0000000900047213 */ /* 0x000fe20000000000 */
[----:B------:R-:W-:Y:S01]  /*49d0*/  IMAD.MOV.U32 R20, RZ, RZ, R18 ;  /* 0x000000ffff147224 */ /* 0x000fe200078e0012 */
[----:B------:R0:W-:Y:S01]  /*49e0*/  STL [R1+0x360], R2 ;  /* 0x0003600201007387 */ /* 0x0001e20000100800 */
[----:B------:R-:W-:-:S02]  /*49f0*/  @!P6 IMAD.IADD R14, R14, 0x1, -R10 ;  /* 0x000000010e0ee824 */ /* 0x000fc400078e0a0a */
[----:B------:R-:W-:-:S03]  /*4a00*/  @!P0 IMAD.MOV R20, RZ, RZ, -R20 ;  /* 0x000000ffff148224 */ /* 0x000fc600078e0a14 */
[----:B------:R-:W-:Y:S01]  /*4a10*/  ISETP.GT.U32.AND P0, PT, R10, R14, PT ;  /* 0x0000000e0a00720c */ /* 0x000fe20003f04070 */
[--C-:B------:R-:W-:Y:S01]  /*4a20*/  @!P5 IMAD.IADD R16, R16, 0x1, -R10.reuse ;  /* 0x000000011010d824 */ /* 0x100fe200078e0a0a */
[----:B------:R-:W-:Y:S01]  /*4a30*/  STL [R1+0x358], R20 ;  /* 0x0003581401007387 */ /* 0x000fe20000100800 */
[----:B------:R-:W-:Y:S01]  /*4a40*/  @!P4 IMAD.IADD R12, R12, 0x1, -R10 ;  /* 0x000000010c0cc824 */ /* 0x000fe200078e0a0a */
[----:B------:R-:W-:Y:S01]  /*4a50*/  ISETP.GE.AND P4, PT, R7, RZ, PT ;  /* 0x000000ff0700720c */ /* 0x000fe20003f86270 */
[----:B------:R-:W-:Y:S01]  /*4a60*/  IMAD.MOV.U32 R7, RZ, RZ, R8 ;  /* 0x000000ffff077224 */ /* 0x000fe200078e0008 */
[C---:B------:R-:W-:Y:S01]  /*4a70*/  ISETP.GT.U32.AND P6, PT, R10.reuse, R16, PT ;  /* 0x000000100a00720c */ /* 0x040fe20003fc4070 */
[----:B------:R-:W-:Y:S01]  /*4a80*/  IMAD.HI.U32 R8, R15, R6, RZ ;  /* 0x000000060f087227 */ /* 0x000fe200078e00ff */
[----:B------:R-:W-:-:S03]  /*4a90*/  ISETP.GT.U32.AND P5, PT, R10, R12, PT ;  /* 0x0000000c0a00720c */ /* 0x000fc60003fa4070 */
[----:B------:R-:W-:Y:S02]  /*4aa0*/  IMAD.MOV R18, RZ, RZ, -R8 ;  /* 0x000000ffff127224 */ /* 0x000fe400078e0a08 */
[C---:B------:R-:W-:Y:S01]  /*4ab0*/  IMAD R8, R10.reuse, R19, R17 ;  /* 0x000000130a087224 */ /* 0x040fe200078e0211 */
[----:B------:R-:W-:Y:S01]  /*4ac0*/  LOP3.LUT R19, R13, 0x198, RZ, 0xfc, !PT ;  /* 0x000001980d137812 */ /* 0x000fe200078efcff */
[----:B0-----:R-:W-:Y:S02]  /*4ad0*/  IMAD.MOV.U32 R2, RZ, RZ, R11 ;  /* 0x000000ffff027224 */ /* 0x001fe400078e000b */
[----:B------:R-:W-:Y:S02]  /*4ae0*/  IMAD R6, R10, R18, R6 ;  /* 0x000000120a067224 */ /* 0x000fe400078e0206 */
[----:B------:R-:W-:Y:S01]  /*4af0*/  @!P2 IMAD.MOV R2, RZ, RZ, -R2 ;  /* 0x000000ffff02a224 */ /* 0x000fe200078e0a02 */
[----:B------:R-:W-:Y:S01]  /*4b00*/  ISETP.GE.AND P2, PT, R3, RZ, PT ;  /* 0x000000ff0300720c */ /* 0x000fe20003f46270 */
[----:B------:R-:W-:Y:S01]  /*4b10*/  @!P5 IMAD.IADD R12, R12, 0x1, -R10 ;  /* 0x000000010c0cd824 */ /* 0x000fe200078e0a0a */
[----:B------:R-:W-:Y:S01]  /*4b20*/  ISETP.GT.U32.AND P5, PT, R10, R8, PT ;  /* 0x000000080a00720c */ /* 0x000fe20003fa4070 */
[----:B------:R-:W-:Y:S01]  /*4b30*/  IMAD.HI.U32 R18, R15, R7, RZ ;  /* 0x000000070f127227 */ /* 0x000fe200078e00ff */
[----:B------:R0:W-:Y:S01]  /*4b40*/  STL [R1+0x354], R2 ;  /* 0x0003540201007387 */ /* 0x0001e20000100800 */
[----:B------:R-:W-:-:S02]  /*4b50*/  LOP3.LUT R3, R13, 0x1a4, RZ, 0xfc, !PT ;  /* 0x000001a40d037812 */ /* 0x000fc400078efcff */
[----:B------:R-:W-:Y:S02]  /*4b60*/  IMAD.HI.U32 R17, R15, R4, RZ ;  /* 0x000000040f117227 */ /* 0x000fe400078e00ff */
[----:B------:R-:W-:Y:S02]  /*4b70*/  IABS R11, R3 ;  /* 0x00000003000b7213 */ /* 0x000fe40000000000 */
[----:B------:R-:W-:Y:S01]  /*4b80*/  @!P6 IMAD.IADD R16, R16, 0x1, -R10 ;  /* 0x000000011010e824 */ /* 0x000fe200078e0a0a */
[----:B------:R-:W-:Y:S01]  /*4b90*/  ISETP.GT.U32.AND P6, PT, R10, R6, PT ;  /* 0x000000060a00720c */ /* 0x000fe20003fc4070 */
[----:B------:R-:W-:Y:S02]  /*4ba0*/  IMAD.MOV R18, RZ, RZ, -R18 ;  /* 0x000000ffff127224 */ /* 0x000fe400078e0a12 */
[----:B------:R-:W-:Y:S02]  /*4bb0*/  IMAD.MOV R17, RZ, RZ, -R17 ;  /* 0x000000ffff117224 */ /* 0x000fe400078e0a11 */
[----:B------:R-:W-:-:S02]  /*4bc0*/  @!P5 IMAD.IADD R8, R8, 0x1, -R10 ;  /* 0x000000010808d824 */ /* 0x000fc400078e0a0a */
[----:B0-----:R-:W-:Y:S02]  /*4bd0*/  IMAD.MOV.U32 R2, RZ, RZ, R12 ;  /* 0x000000ffff027224 */ /* 0x001fe400078e000c */
[----:B------:R-:W-:Y:S01]  /*4be0*/  @!P0 IMAD.IADD R14, R14, 0x1, -R10 ;  /* 0x000000010e0e8824 */ /* 0x000fe200078e0a0a */
[----:B------:R-:W-:Y:S01]  /*4bf0*/  ISETP.GE.AND P0, PT, R5, RZ, PT ;  /* 0x000000ff0500720c */ /* 0x000fe20003f06270 */
[C---:B------:R-:W-:Y:S01]  /*4c00*/  IMAD R5, R10.reuse, R18, R7 ;  /* 0x000000120a057224 */ /* 0x040fe200078e0207 */
[----:B------:R-:W-:Y:S01]  /*4c10*/  LOP3.LUT R7, R13, 0x1a2, RZ, 0xfc, !PT ;  /* 0x000001a20d077812 */ /* 0x000fe200078efcff */
[C---:B------:R-:W-:Y:S02]  /*4c20*/  IMAD R4, R10.reuse, R17, R4 ;  /* 0x000000110a047224 */ /* 0x040fe400078e0204 */
[----:B------:R-:W-:Y:S01]  /*4c30*/  @!P1 IMAD.MOV R2, RZ, RZ, -R2 ;  /* 0x000000ffff029224 */ /* 0x000fe200078e0a02 */
[----:B------:R-:W-:Y:S01]  /*4c40*/  ISETP.GT.U32.AND P1, PT, R10, R8, PT ;  /* 0x000000080a00720c */ /* 0x000fe20003f24070 */
[----:B------:R-:W-:Y:S01]  /*4c50*/  IMAD.MOV.U32 R18, RZ, RZ, R16 ;  /* 0x000000ffff127224 */ /* 0x000fe200078e0010 */
[----:B------:R-:W-:Y:S01]  /*4c60*/  IABS R12, R7 ;  /* 0x00000007000c7213 */ /* 0x000fe20000000000 */
[----:B------:R-:W-:Y:S01]  /*4c70*/  @!P6 IMAD.IADD R6, R6, 0x1, -R10 ;  /* 0x000000010606e824 */ /* 0x000fe200078e0a0a */
[----:B------:R0:W-:Y:S01]  /*4c80*/  STL [R1+0x324], R2 ;  /* 0x0003240201007387 */ /* 0x0001e20000100800 */
[----:B------:R-:W-:Y:S01]  /*4c90*/  @!P3 IMAD.MOV R18, RZ, RZ, -R18 ;  /* 0x000000ffff12b224 */ /* 0x000fe200078e0a12 */
[C---:B------:R-:W-:Y:S01]  /*4ca0*/  ISETP.GT.U32.AND P3, PT, R10.reuse, R4, PT ;  /* 0x000000040a00720c */ /* 0x040fe20003f64070 */
[----:B------:R-:W-:Y:S01]  /*4cb0*/  IMAD.HI.U32 R17, R15, R11, RZ ;  /* 0x0000000b0f117227 */ /* 0x000fe200078e00ff */
[----:B------:R-:W-:-:S02]  /*4cc0*/  ISETP.GT.U32.AND P6, PT, R10, R6, PT ;  /* 0x000000060a00720c */ /* 0x000fc40003fc4070 */
[----:B------:R1:W-:Y:S01]  /*4cd0*/  STL [R1+0x330], R18 ;  /* 0x0003301201007387 */ /* 0x0003e20000100800 */
[----:B------:R-:W-:Y:S01]  /*4ce0*/  IMAD.MOV R16, RZ, RZ, -R17 ;  /* 0x000000ffff107224 */ /* 0x000fe200078e0a11 */
[----:B------:R-:W-:Y:S01]  /*4cf0*/  ISETP.GT.U32.AND P5, PT, R10, R5, PT ;  /* 0x000000050a00720c */ /* 0x000fe20003fa4070 */
[----:B------:R-:W-:Y:S01]  /*4d00*/  @!P1 IMAD.IADD R8, R8, 0x1, -R10 ;  /* 0x0000000108089824 */ /* 0x000fe200078e0a0a */
[----:B------:R-:W-:Y:S01]  /*4d10*/  ISETP.GE.AND P1, PT, R9, RZ, PT ;  /* 0x000000ff0900720c */ /* 0x000fe20003f26270 */
[----:B0-----:R-:W-:Y:S01]  /*4d20*/  IMAD.MOV.U32 R2, RZ, RZ, R14 ;  /* 0x000000ffff027224 */ /* 0x001fe200078e000e */
[----:B------:R-:W-:Y:S01]  /*4d30*/  LOP3.LUT R14, R13, 0x196, RZ, 0xfc, !PT ;  /* 0x000001960d0e7812 */ /* 0x000fe200078efcff */
[----:B------:R-:W-:-:S03]  /*4d40*/  IMAD.HI.U32 R9, R15, R12, RZ ;  /* 0x0000000c0f097227 */ /* 0x000fc600078e00ff */
[----:B------:R-:W-:Y:S01]  /*4d50*/  IABS R17, R14 ;  /* 0x0000000e00117213 */ /* 0x000fe20000000000 */
[----:B------:R-:W-:Y:S01]  /*4d60*/  @!P4 IMAD.MOV R2, RZ, RZ, -R2 ;  /* 0x000000ffff02c224 */ /* 0x000fe200078e0a02 */
[----:B------:R-:W-:Y:S01]  /*4d70*/  ISETP.GE.AND P4, PT, R0, RZ, PT ;  /* 0x000000ff0000720c */ /* 0x000fe20003f86270 */
[--C-:B------:R-:W-:Y:S01]  /*4d80*/  @!P3 IMAD.IADD R4, R4, 0x1, -R10.reuse ;  /* 0x000000010404b824 */ /* 0x100fe200078e0a0a */
[----:B------:R-:W-:Y:S01]  /*4d90*/  ISETP.GE.AND P3, PT, R3, RZ, PT ;  /* 0x000000ff0300720c */ /* 0x000fe20003f66270 */
[----:B------:R-:W-:Y:S01]  /*4da0*/  IMAD R0, R10, R16, R11 ;  /* 0x000000100a007224 */ /* 0x000fe200078e020b */
[----:B------:R0:W-:Y:S01]  /*4db0*/  STL [R1+0x334], R2 ;  /* 0x0003340201007387 */ /* 0x0001e20000100800 */
[--C-:B------:R-:W-:Y:S01]  /*4dc0*/  @!P6 IMAD.IADD R6, R6, 0x1, -R10.reuse ;  /* 0x000000010606e824 */ /* 0x100fe200078e0a0a */
[----:B------:R-:W-:Y:S01]  /*4dd0*/  LOP3.LUT R11, R13, 0x1a0, RZ, 0xfc, !PT ;  /* 0x000001a00d0b7812 */ /* 0x000fe200078efcff */
[----:B------:R-:W-:Y:S01]  /*4de0*/  IMAD.MOV R9, RZ, RZ, -R9 ;  /* 0x000000ffff097224 */ /* 0x000fe200078e0a09 */
[C---:B------:R-:W-:Y:S01]  /*4df0*/  ISETP.GT.U32.AND P6, PT, R10.reuse, R0, PT ;  /* 0x000000000a00720c */ /* 0x040fe20003fc4070 */
[----:B------:R-:W-:Y:S01]  /*4e00*/  @!P5 IMAD.IADD R5, R5, 0x1, -R10 ;  /* 0x000000010505d824 */ /* 0x000fe200078e0a0a */
[----:B-1----:R-:W-:Y:S01]  /*4e10*/  IABS R18, R11 ;  /* 0x0000000b00127213 */ /* 0x002fe20000000000 */
[C---:B------:R-:W-:Y:S01]  /*4e20*/  IMAD R3, R10.reuse, R9, R12 ;  /* 0x000000090a037224 */ /* 0x040fe200078e020c */
[----:B------:R-:W-:Y:S01]  /*4e30*/  LOP3.LUT R9, R13, 0x19e, RZ, 0xfc, !PT ;  /* 0x0000019e0d097812 */ /* 0x000fe200078efcff */
[----:B0-----:R-:W-:Y:S01]  /*4e40*/  IMAD.MOV.U32 R2, RZ, RZ, R8 ;  /* 0x000000ffff027224 */ /* 0x001fe200078e0008 */
[----:B------:R-:W-:-:S02]  /*4e50*/  ISETP.GT.U32.AND P5, PT, R10, R5, PT ;  /* 0x000000050a00720c */ /* 0x000fc40003fa4070 */
[----:B------:R-:W-:Y:S01]  /*4e60*/  LOP3.LUT R8, R13, 0x19c, RZ, 0xfc, !PT ;  /* 0x0000019c0d087812 */ /* 0x000fe200078efcff */
[----:B------:R-:W-:Y:S01]  /*4e70*/  @!P2 IMAD.MOV R2, RZ, RZ, -R2 ;  /* 0x000000ffff02a224 */ /* 0x000fe200078e0a02 */
[----:B------:R-:W-:-:S03]  /*4e80*/  ISETP.GT.U32.AND P2, PT, R10, R4, PT ;  /* 0x000000040a00720c */ /* 0x000fc60003f44070 */
[--C-:B------:R-:W-:Y:S01]  /*4e90*/  @!P6 IMAD.IADD R0, R0, 0x1, -R10.reuse ;  /* 0x000000010000e824 */ /* 0x100fe200078e0a0a */
[----:B------:R0:W-:Y:S04]  /*4ea0*/  STL [R1+0x338], R2 ;  /* 0x0003380201007387 */ /* 0x0001e80000100800 */
[----:B------:R-:W-:Y:S01]  /*4eb0*/  ISETP.GT.U32.AND P6, PT, R10, R0, PT ;  /* 0x000000000a00720c */ /* 0x000fe20003fc4070 */
[--C-:B------:R-:W-:Y:S01]  /*4ec0*/  @!P5 IMAD.IADD R5, R5, 0x1, -R10.reuse ;  /* 0x000000010505d824 */ /* 0x100fe200078e0a0a */
[----:B------:R-:W-:Y:S02]  /*4ed0*/  ISETP.GE.AND P5, PT, R7, RZ, PT ;  /* 0x000000ff0700720c */ /* 0x000fe40003fa6270 */
[----:B------:R-:W-:Y:S01]  /*4ee0*/  LOP3.LUT R7, R13, 0x19a, RZ, 0xfc, !PT ;  /* 0x0000019a0d077812 */ /* 0x000fe200078efcff */
[----:B------:R-:W-:Y:S01]  /*4ef0*/  @!P2 IMAD.IADD R4, R4, 0x1, -R10 ;  /* 0x000000010404a824 */ /* 0x000fe200078e0a0a */
[----:B------:R-:W-:Y:S01]  /*4f00*/  ISETP.GT.U32.AND P2, PT, R10, R3, PT ;  /* 0x000000030a00720c */ /* 0x000fe20003f44070 */
[----:B0-----:R-:W-:-:S02]  /*4f10*/  IMAD.MOV.U32 R2, RZ, RZ, R6 ;  /* 0x000000ffff027224 */ /* 0x001fc400078e0006 */
[----:B------:R-:W-:Y:S01]  /*4f20*/  @!P4 IMAD.MOV R5, RZ, RZ, -R5 ;  /* 0x000000ffff05c224 */ /* 0x000fe200078e0a05 */
[----:B------:R-:W-:Y:S01]  /*4f30*/  ISETP.GE.AND P4, PT, R9, RZ, PT ;  /* 0x000000ff0900720c */ /* 0x000fe20003f86270 */
[----:B------:R-:W-:Y:S01]  /*4f40*/  @!P0 IMAD.MOV R2, RZ, RZ, -R2 ;  /* 0x000000ffff028224 */ /* 0x000fe200078e0a02 */
[----:B------:R-:W-:Y:S01]  /*4f50*/  IABS R9, R9 ;  /* 0x0000000900097213 */ /* 0x000fe20000000000 */
[----:B------:R-:W-:Y:S01]  /*4f60*/  IMAD.HI.U32 R6, R15, R18, RZ ;  /* 0x000000120f067227 */ /* 0x000fe200078e00ff */
[----:B------:R-:W-:Y:S02]  /*4f70*/  ISETP.GE.AND P0, PT, R11, RZ, PT ;  /* 0x000000ff0b00720c */ /* 0x000fe40003f06270 */
[----:B------:R0:W-:Y:S01]  /*4f80*/  STL [R1+0x33c], R2 ;  /* 0x00033c0201007387 */ /* 0x0001e20000100800 */
[--C-:B------:R-:W-:Y:S01]  /*4f90*/  @!P6 IMAD.IADD R0, R0, 0x1, -R10.reuse ;  /* 0x000000010000e824 */ /* 0x100fe200078e0a0a */
[----:B------:R-:W-:Y:S01]  /*4fa0*/  ISETP.GE.AND P6, PT, R7, RZ, PT ;  /* 0x000000ff0700720c */ /* 0x000fe20003fc6270 */
[----:B------:R-:W-:Y:S01]  /*4fb0*/  @!P2 IMAD.IADD R3, R3, 0x1, -R10 ;  /* 0x000000010303a824 */ /* 0x000fe200078e0a0a */
[----:B------:R1:W-:Y:S01]  /*4fc0*/  STL [R1+0x340], R5 ;  /* 0x0003400501007387 */ /* 0x0003e20000100800 */
[----:B------:R-:W-:Y:S01]  /*4fd0*/  IMAD.MOV R6, RZ, RZ, -R6 ;  /* 0x000000ffff067224 */ /* 0x000fe200078e0a06 */
[----:B------:R-:W-:-:S02]  /*4fe0*/  IABS R7, R7 ;  /* 0x0000000700077213 */ /* 0x000fc40000000000 */
[C---:B------:R-:W-:Y:S01]  /*4ff0*/  ISETP.GT.U32.AND P2, PT, R10.reuse, R3, PT ;  /* 0x000000030a00720c */ /* 0x040fe20003f44070 */
[----:B------:R-:W-:Y:S01]  /*5000*/  IMAD R18, R10, R6, R18 ;  /* 0x000000060a127224 */ /* 0x000fe200078e0212 */
[----:B------:R-:W-:Y:S01]  /*5010*/  LOP3.LUT R6, R13, 0x192, RZ, 0xfc, !PT ;  /* 0x000001920d067812 */ /* 0x000fe200078efcff */
[----:B0-----:R-:W-:Y:S02]  /*5020*/  IMAD.MOV.U32 R2, RZ, RZ, R4 ;  /* 0x000000ffff027224 */ /* 0x001fe400078e0004 */
[----:B-1----:R-:W-:Y:S01]  /*5030*/  IMAD.HI.U32 R5, R15, R9, RZ ;  /* 0x000000090f057227 */ /* 0x002fe200078e00ff */
[----:B------:R-:W-:-:S03]  /*5040*/  IABS R16, R6 ;  /* 0x0000000600107213 */ /* 0x000fc60000000000 */
[----:B------:R-:W-:Y:S01]  /*5050*/  @!P1 IMAD.MOV R2, RZ, RZ, -R2 ;  /* 0x000000ffff029224 */ /* 0x000fe200078e0a02 */
[----:B------:R-:W-:Y:S01]  /*5060*/  ISETP.GE.AND P1, PT, R8, RZ, PT ;  /* 0x000000ff0800720c */ /* 0x000fe20003f26270 */
[----:B------:R-:W-:Y:S01]  /*5070*/  IMAD.MOV R5, RZ, RZ, -R5 ;  /* 0x000000ffff057224 */ /* 0x000fe200078e0a05 */
[----:B------:R-:W-:Y:S01]  /*5080*/  IABS R8, R8 ;  /* 0x0000000800087213 */ /* 0x000fe20000000000 */
[----:B------:R-:W-:Y:S01]  /*5090*/  @!P2 IMAD.IADD R3, R3, 0x1, -R10 ;  /* 0x000000010303a824 */ /* 0x000fe200078e0a0a */
[----:B------:R0:W-:Y:S01]  /*50a0*/  STL [R1+0x34c], R2 ;  /* 0x00034c0201007387 */ /* 0x0001e20000100800 */
[----:B------:R-:W-:Y:S02]  /*50b0*/  IMAD R9, R10, R5, R9 ;  /* 0x000000050a097224 */ /* 0x000fe400078e0209 */
[----:B------:R-:W-:-:S03]  /*50c0*/  IMAD.HI.U32 R4, R15, R8, RZ ;  /* 0x000000080f047227 */ /* 0x000fc600078e00ff */
[----:B------:R-:W-:Y:S01]  /*50d0*/  ISETP.GT.U32.AND P2, PT, R10, R9, PT ;  /* 0x000000090a00720c */ /* 0x000fe20003f44070 */
[----:B------:R-:W-:Y:S02]  /*50e0*/  IMAD.MOV R4, RZ, RZ, -R4 ;  /* 0x000000ffff047224 */ /* 0x000fe400078e0a04 */
[----:B------:R-:W-:-:S04]  /*50f0*/  IMAD.HI.U32 R5, R15, R17, RZ ;  /* 0x000000110f057227 */ /* 0x000fc800078e00ff */
[----:B0-----:R-:W-:Y:S02]  /*5100*/  IMAD.MOV.U32 R2, RZ, RZ, R0 ;  /* 0x000000ffff027224 */ /* 0x001fe400078e0000 */
[C---:B------:R-:W-:Y:S01]  /*5110*/  IMAD R8, R10.reuse, R4, R8 ;  /* 0x000000040a087224 */ /* 0x040fe200078e0208 */
[----:B------:R-:W-:Y:S01]  /*5120*/  IABS R4, R19 ;  /* 0x0000001300047213 */ /* 0x000fe20000000000 */
[----:B------:R-:W-:Y:S01]  /*5130*/  @!P3 IMAD.MOV R2, RZ, RZ, -R2 ;  /* 0x000000ffff02b224 */ /* 0x000fe200078e0a02 */
[----:B------:R-:W-:Y:S01]  /*5140*/  ISETP.GT.U32.AND P3, PT, R10, R18, PT ;  /* 0x000000120a00720c */ /* 0x000fe20003f64070 */
[----:B------:R-:W-:-:S03]  /*5150*/  IMAD.HI.U32 R0, R15, R7, RZ ;  /* 0x000000070f007227 */ /* 0x000fc600078e00ff */
[----:B------:R0:W-:Y:S01]  /*5160*/  STL [R1+0x344], R2 ;  /* 0x0003440201007387 */ /* 0x0001e20000100800 */
[----:B------:R-:W-:Y:S02]  /*5170*/  @!P2 IMAD.IADD R9, R9, 0x1, -R10 ;  /* 0x000000010909a824 */ /* 0x000fe400078e0a0a */
[----:B------:R-:W-:Y:S02]  /*5180*/  IMAD.MOV R0, RZ, RZ, -R0 ;  /* 0x000000ffff007224 */ /* 0x000fe400078e0a00 */
[----:B------:R-:W-:Y:S01]  /*5190*/  IMAD.HI.U32 R11, R15, R4, RZ ;  /* 0x000000040f0b7227 */ /* 0x000fe200078e00ff */
[----:B------:R-:W-:-:S03]  /*51a0*/  ISETP.GT.U32.AND P2, PT, R10, R9, PT ;  /* 0x000000090a00720c */ /* 0x000fc60003f44070 */
[----:B------:R-:W-:Y:S02]  /*51b0*/  @!P3 IMAD.IADD R18, R18, 0x1, -R10 ;  /* 0x000000011212b824 */ /* 0x000fe400078e0a0a */
[----:B0-----:R-:W-:Y:S02]  /*51c0*/  IMAD.MOV.U32 R2, RZ, RZ, R3 ;  /* 0x000000ffff027224 */ /* 0x001fe400078e0003 */
[C---:B------:R-:W-:Y:S01]  /*51d0*/  IMAD R7, R10.reuse, R0, R7 ;  /* 0x000000000a077224 */ /* 0x040fe200078e0207 */
[C---:B------:R-:W-:Y:S01]  /*51e0*/  ISETP.GT.U32.AND P3, PT, R10.reuse, R18, PT ;  /* 0x000000120a00720c */ /* 0x040fe20003f64070 */
[----:B------:R-:W-:Y:S01]  /*51f0*/  @!P5 IMAD.MOV R2, RZ, RZ, -R2 ;  /* 0x000000ffff02d224 */ /* 0x000fe200078e0a02 */
[C---:B------:R-:W-:Y:S01]  /*5200*/  ISETP.GT.U32.AND P5, PT, R10.reuse, R8, PT ;  /* 0x000000080a00720c */ /* 0x040fe20003fa4070 */
[----:B------:R-:W-:Y:S01]  /*5210*/  IMAD.MOV R11, RZ, RZ, -R11 ;  /* 0x000000ffff0b7224 */ /* 0x000fe200078e0a0b */
[C---:B------:R-:W-:Y:S01]  /*5220*/  LOP3.LUT R0, R13.reuse, 0x194, RZ, 0xfc, !PT ;  /* 0x000001940d007812 */ /* 0x040fe200078efcff */
[----:B------:R-:W-:Y:S01]  /*5230*/  IMAD.MOV R5, RZ, RZ, -R5 ;  /* 0x000000ffff057224 */ /* 0x000fe200078e0a05 */
[----:B------:R0:W-:Y:S01]  /*5240*/  STL [R1+0x348], R2 ;  /* 0x0003480201007387 */ /* 0x0001e20000100800 */
[C---:B------:R-:W-:Y:S01]  /*5250*/  IMAD R4, R10.reuse, R11, R4 ;  /* 0x0000000b0a047224 */ /* 0x040fe200078e0204 */
[----:B------:R-:W-:Y:S01]  /*5260*/  IABS R3, R0 ;  /* 0x0000000000037213 */ /* 0x000fe20000000000 */
[C---:B------:R-:W-:Y:S01]  /*5270*/  IMAD R17, R10.reuse, R5, R17 ;  /* 0x000000050a117224 */ /* 0x040fe200078e0211 */
[----:B------:R-:W-:Y:S01]  /*5280*/  LOP3.LUT R5, R13, 0x190, RZ, 0xfc, !PT ;  /* 0x000001900d057812 */ /* 0x000fe200078efcff */
[--C-:B------:R-:W-:Y:S01]  /*5290*/  @!P2 IMAD.IADD R9, R9, 0x1, -R10.reuse ;  /* 0x000000010909a824 */ /* 0x100fe200078e0a0a */
[----:B------:R-:W-:Y:S01]  /*52a0*/  ISETP.GT.U32.AND P2, PT, R10, R4, PT ;  /* 0x000000040a00720c */ /* 0x000fe20003f44070 */
[--C-:B------:R-:W-:Y:S01]  /*52b0*/  @!P3 IMAD.IADD R18, R18, 0x1, -R10.reuse ;  /* 0x000000011212b824 */ /* 0x100fe200078e0a0a */
[----:B------:R-:W-:Y:S01]  /*52c0*/  ISETP.GT.U32.AND P3, PT, R10, R7, PT ;  /* 0x000000070a00720c */ /* 0x000fe20003f64070 */
[----:B------:R-:W-:-:S02]  /*52d0*/  @!P5 IMAD.IADD R8, R8, 0x1, -R10 ;  /* 0x000000010808d824 */ /* 0x000fc400078e0a0a */
[----:B0-----:R-:W-:Y:S01]  /*52e0*/  IMAD.MOV.U32 R2, RZ, RZ, R18 ;  /* 0x000000ffff027224 */ /* 0x001fe200078e0012 */
[----:B------:R-:W-:Y:S01]  /*52f0*/  IABS R18, R5 ;  /* 0x0000000500127213 */ /* 0x000fe20000000000 */
[----:B------:R-:W-:Y:S01]  /*5300*/  IMAD.HI.U32 R12, R15, R3, RZ ;  /* 0x000000030f0c7227 */ /* 0x000fe200078e00ff */
[----:B------:R-:W-:-:S03]  /*5310*/  ISETP.GT.U32.AND P5, PT, R10, R8, PT ;  /* 0x000000080a00720c */ /* 0x000fc60003fa4070 */
[----:B------:R-:W-:Y:S02]  /*5320*/  @!P0 IMAD.MOV R2, RZ, RZ, -R2 ;  /* 0x000000ffff028224 */ /* 0x000fe400078e0a02 */
[--C-:B------:R-:W-:Y:S01]  /*5330*/  @!P2 IMAD.IADD R4, R4, 0x1, -R10.reuse ;  /* 0x000000010404a824 */ /* 0x100fe200078e0a0a */
[----:B------:R-:W-:Y:S01]  /*5340*/  ISETP.GE.AND P2, PT, R14, RZ, PT ;  /* 0x000000ff0e00720c */ /* 0x000fe20003f46270 */
[----:B------:R-:W-:Y:S01]  /*5350*/  @!P3 IMAD.IADD R7, R7, 0x1, -R10 ;  /* 0x000000010707b824 */ /* 0x000fe200078e0a0a */
[----:B------:R0:W-:Y:S01]  /*5360*/  STL [R1+0x32c], R2 ;  /* 0x00032c0201007387 */ /* 0x0001e20000100800 */
[----:B------:R-:W-:Y:S01]  /*5370*/  IMAD.MOV.U32 R14, RZ, RZ, R18 ;  /* 0x000000ffff0e7224 */ /* 0x000fe200078e0012 */
[----:B------:R-:W-:Y:S01]  /*5380*/  ISETP.GE.AND P3, PT, R19, RZ, PT ;  /* 0x000000ff1300720c */ /* 0x000fe20003f66270 */
[----:B------:R-:W-:Y:S01]  /*5390*/  IMAD.MOV R12, RZ, RZ, -R12 ;  /* 0x000000ffff0c7224 */ /* 0x000fe200078e0a0c */
[----:B------:R-:W-:Y:S01]  /*53a0*/  ISETP.GT.U32.AND P0, PT, R10, R7, PT ;  /* 0x000000070a00720c */ /* 0x000fe20003f04070 */
[----:B------:R-:W-:Y:S01]  /*53b0*/  @!P5 IMAD.IADD R8, R8, 0x1, -R10 ;  /* 0x000000010808d824 */ /* 0x000fe200078e0a0a */
[----:B------:R-:W-:Y:S01]  /*53c0*/  ISETP.GT.U32.AND P5, PT, R10, R17, PT ;  /* 0x000000110a00720c */ /* 0x000fe20003fa4070 */
[----:B------:R-:W-:-:S04]  /*53d0*/  IMAD.HI.U32 R11, R15, R16, RZ ;  /* 0x000000100f0b7227 */ /* 0x000fc800078e00ff */
[----:B0-----:R-:W-:Y:S02]  /*53e0*/  IMAD.MOV.U32 R2, RZ, RZ, R9 ;  /* 0x000000ffff027224 */ /* 0x001fe400078e0009 */
[----:B------:R-:W-:-:S04]  /*53f0*/  IMAD.HI.U32 R9, R15, R14, RZ ;  /* 0x0000000e0f097227 */ /* 0x000fc800078e00ff */
[----:B------:R-:W-:Y:S02]  /*5400*/  @!P4 IMAD.MOV R2, RZ, RZ, -R2 ;  /* 0x000000ffff02c224 */ /* 0x000fe400078e0a02 */
[--C-:B------:R-:W-:Y:S01]  /*5410*/  @!P5 IMAD.IADD R17, R17, 0x1, -R10.reuse ;  /* 0x000000011111d824 */ /* 0x100fe200078e0a0a */
[C---:B------:R-:W-:Y:S01]  /*5420*/  ISETP.GT.U32.AND P5, PT, R10.reuse, R4, PT ;  /* 0x000000040a00720c */ /* 0x040fe20003fa4070 */
[C---:B------:R-:W-:Y:S01]  /*5430*/  IMAD R3, R10.reuse, R12, R3 ;  /* 0x0000000c0a037224 */ /* 0x040fe200078e0203 */
[----:B------:R0:W-:Y:S01]  /*5440*/  STL [R1+0x328], R2 ;  /* 0x0003280201007387 */ /* 0x0001e20000100800 */
[----:B------:R-:W-:Y:S01]  /*5450*/  IMAD.MOV R11, RZ, RZ, -R11 ;  /* 0x000000ffff0b7224 */ /* 0x000fe200078e0a0b */
[C---:B------:R-:W-:Y:S01]  /*5460*/  ISETP.GT.U32.AND P4, PT, R10.reuse, R17, PT ;  /* 0x000000110a00720c */ /* 0x040fe20003f84070 */
[----:B------:R-:W-:Y:S01]  /*5470*/  @!P0 IMAD.IADD R7, R7, 0x1, -R10 ;  /* 0x0000000107078824 */ /* 0x000fe200078e0a0a */
[C---:B------:R-:W-:Y:S01]  /*5480*/  ISETP.GT.U32.AND P0, PT, R10.reuse, R3, PT ;  /* 0x000000030a00720c */ /* 0x040fe20003f04070 */
[----:B------:R-:W-:Y:S01]  /*5490*/  IMAD.MOV R9, RZ, RZ, -R9 ;  /* 0x000000ffff097224 */ /* 0x000fe200078e0a09 */
[----:B------:R-:W-:Y:S01]  /*54a0*/  LOP3.LUT R12, R13, 0x18a, RZ, 0xfc, !PT ;  /* 0x0000018a0d0c7812 */ /* 0x000fe200078efcff */
[----:B------:R-:W-:-:S02]  /*54b0*/  IMAD R16, R10, R11, R16 ;  /* 0x0000000b0a107224 */ /* 0x000fc400078e0210 */
[----:B------:R-:W-:Y:S01]  /*54c0*/  IMAD R14, R10, R9, R14 ;  /* 0x000000090a0e7224 */ /* 0x000fe200078e020e */
[----:B------:R-:W-:Y:S01]  /*54d0*/  LOP3.LUT R9, R13, 0x188, RZ, 0xfc, !PT ;  /* 0x000001880d097812 */ /* 0x000fe200078efcff */
[----:B0-----:R-:W-:Y:S01]  /*54e0*/  IMAD.MOV.U32 R2, RZ, RZ, R7 ;  /* 0x000000ffff027224 */ /* 0x001fe200078e0007 */
[----:B------:R-:W-:Y:S01]  /*54f0*/  IABS R11, R12 ;  /* 0x0000000c000b7213 */ /* 0x000fe20000000000 */
[----:B------:R-:W-:Y:S01]  /*5500*/  @!P1 IMAD.MOV R8, RZ, RZ, -R8 ;  /* 0x000000ffff089224 */ /* 0x000fe200078e0a08 */
[----:B------:R-:W-:Y:S01]  /*5510*/  ISETP.GE.AND P1, PT, R0, RZ, PT ;  /* 0x000000ff0000720c */ /* 0x000fe20003f26270 */
[----:B------:R-:W-:Y:S01]  /*5520*/  @!P6 IMAD.MOV R2, RZ, RZ, -R2 ;  /* 0x000000ffff02e224 */ /* 0x000fe200078e0a02 */
[C---:B------:R-:W-:Y:S01]  /*5530*/  ISETP.GT.U32.AND P6, PT, R10.reuse, R16, PT ;  /* 0x000000100a00720c */ /* 0x040fe20003fc4070 */
[--C-:B------:R-:W-:Y:S01]  /*5540*/  @!P4 IMAD.IADD R17, R17, 0x1, -R10.reuse ;  /* 0x000000011111c824 */ /* 0x100fe200078e0a0a */
[----:B------:R-:W-:Y:S01]  /*5550*/  ISETP.GT.U32.AND P4, PT, R10, R14, PT ;  /* 0x0000000e0a00720c */ /* 0x000fe20003f84070 */
[--C-:B------:R-:W-:Y:S01]  /*5560*/  @!P5 IMAD.IADD R4, R4, 0x1, -R10.reuse ;  /* 0x000000010404d824 */ /* 0x100fe200078e0a0a */
[----:B------:R-:W-:Y:S01]  /*5570*/  ISETP.GE.AND P5, PT, R6, RZ, PT ;  /* 0x000000ff0600720c */ /* 0x000fe20003fa6270 */
[--C-:B------:R-:W-:Y:S01]  /*5580*/  @!P0 IMAD.IADD R3, R3, 0x1, -R10.reuse ;  /* 0x0000000103038824 */ /* 0x100fe200078e0a0a */
[C---:B------:R-:W-:Y:S01]  /*5590*/  LOP3.LUT R0, R13.reuse, 0x18e, RZ, 0xfc, !PT ;  /* 0x0000018e0d007812 */ /* 0x040fe200078efcff */
[----:B------:R0:W-:Y:S01]  /*55a0*/  STL [R1+0x2f4], R8 ;  /* 0x0002f40801007387 */ /* 0x0001e20000100800 */
[----:B------:R-:W-:Y:S01]  /*55b0*/  LOP3.LUT R6, R13, 0x18c, RZ, 0xfc, !PT ;  /* 0x0000018c0d067812 */ /* 0x000fe200078efcff */
[----:B------:R-:W-:Y:S01]  /*55c0*/  @!P2 IMAD.MOV R17, RZ, RZ, -R17 ;  /* 0x000000ffff11a224 */ /* 0x000fe200078e0a11 */
[----:B------:R-:W-:Y:S01]  /*55d0*/  ISETP.GE.AND P0, PT, R5, RZ, PT ;  /* 0x000000ff0500720c */ /* 0x000fe20003f06270 */
[----:B------:R1:W-:Y:S01]  /*55e0*/  STL [R1+0x31c], R2 ;  /* 0x00031c0201007387 */ /* 0x0003e20000100800 */
[----:B------:R-:W-:Y:S01]  /*55f0*/  IABS R7, R0 ;  /* 0x0000000000077213 */ /* 0x000fe20000000000 */
[--C-:B------:R-:W-:Y:S01]  /*5600*/  @!P6 IMAD.IADD R16, R16, 0x1, -R10.reuse ;  /* 0x000000011010e824 */ /* 0x100fe200078e0a0a */
[----:B------:R-:W-:Y:S01]  /*5610*/  IABS R5, R6 ;  /* 0x0000000600057213 */ /* 0x000fe20000000000 */
[----:B------:R-:W-:Y:S01]  /*5620*/  @!P4 IMAD.IADD R14, R14, 0x1, -R10 ;  /* 0x000000010e0ec824 */ /* 0x000fe200078e0a0a */
[----:B------:R-:W-:Y:S01]  /*5630*/  ISETP.GT.U32.AND P6, PT, R10, R3, PT ;  /* 0x000000030a00720c */ /* 0x000fe20003fc4070 */
[----:B0-----:R-:W-:Y:S01]  /*5640*/  IMAD.HI.U32 R8, R15, R7, RZ ;  /* 0x000000070f087227 */ /* 0x001fe200078e00ff */
[----:B------:R-:W-:-:S02]  /*5650*/  IABS R19, R9 ;  /* 0x0000000900137213 */ /* 0x000fc40000000000 */
[----:B------:R-:W-:Y:S01]  /*5660*/  ISETP.GT.U32.AND P4, PT, R10, R14, PT ;  /* 0x0000000e0a00720c */ /* 0x000fe20003f84070 */
[----:B-1----:R-:W-:Y:S02]  /*5670*/  IMAD.MOV.U32 R2, RZ, RZ, R4 ;  /* 0x000000ffff027224 */ /* 0x002fe400078e0004 */
[----:B------:R-:W-:Y:S02]  /*5680*/  IMAD.MOV.U32 R4, RZ, RZ, R5 ;  /* 0x000000ffff047224 */ /* 0x000fe400078e0005 */
[----:B------:R-:W-:Y:S02]  /*5690*/  IMAD.MOV R8, RZ, RZ, -R8 ;  /* 0x000000ffff087224 */ /* 0x000fe400078e0a08 */
[----:B------:R-:W-:-:S04]  /*56a0*/  IMAD.HI.U32 R5, R15, R4, RZ ;  /* 0x000000040f057227 */ /* 0x000fc800078e00ff */
[C---:B------:R-:W-:Y:S02]  /*56b0*/  IMAD R7, R10.reuse, R8, R7 ;  /* 0x000000080a077224 */ /* 0x040fe400078e0207 */
[----:B------:R-:W-:Y:S02]  /*56c0*/  IMAD.MOV R5, RZ, RZ, -R5 ;  /* 0x000000ffff057224 */ /* 0x000fe400078e0a05 */
[----:B------:R-:W-:Y:S01]  /*56d0*/  @!P6 IMAD.IADD R3, R3, 0x1, -R10 ;  /* 0x000000010303e824 */ /* 0x000fe200078e0a0a */
[C---:B------:R-:W-:Y:S01]  /*56e0*/  ISETP.GT.U32.AND P6, PT, R10.reuse, R7, PT ;  /* 0x000000070a00720c */ /* 0x040fe20003fc4070 */
[C---:B------:R-:W-:Y:S02]  /*56f0*/  IMAD R4, R10.reuse, R5, R4 ;  /* 0x000000050a047224 */ /* 0x040fe400078e0204 */
[----:B------:R-:W-:Y:S01]  /*5700*/  @!P3 IMAD.MOV R2, RZ, RZ, -R2 ;  /* 0x000000ffff02b224 */ /* 0x000fe200078e0a02 */
[----:B------:R-:W-:Y:S01]  /*5710*/  ISETP.GT.U32.AND P3, PT, R10, R16, PT ;  /* 0x000000100a00720c */ /* 0x000fe20003f64070 */
[--C-:B------:R-:W-:Y:S01]  /*5720*/  @!P4 IMAD.IADD R14, R14, 0x1, -R10.reuse ;  /* 0x000000010e0ec824 */ /* 0x100fe200078e0a0a */
[----:B------:R-:W-:Y:S01]  /*5730*/  ISETP.GT.U32.AND P4, PT, R10, R4, PT ;  /* 0x000000040a00720c */ /* 0x000fe20003f84070 */
[C---:B------:R-:W-:Y:S01]  /*5740*/  IMAD.HI.U32 R5, R15.reuse, R11, RZ ;  /* 0x0000000b0f057227 */ /* 0x040fe200078e00ff */
[----:B------:R0:W-:Y:S03]  /*5750*/  STL [R1+0x320], R2 ;  /* 0x0003200201007387 */ /* 0x0001e60000100800 */
[----:B------:R-:W-:Y:S01]  /*5760*/  IMAD.HI.U32 R8, R15, R19, RZ ;  /* 0x000000130f087227 */ /* 0x000fe200078e00ff */
[----:B------:R-:W-:Y:S03]  /*5770*/  STL [R1+0x2fc], R17 ;  /* 0x0002fc1101007387 */ /* 0x000fe60000100800 */
[--C-:B------:R-:W-:Y:S01]  /*5780*/  @!P6 IMAD.IADD R7, R7, 0x1, -R10.reuse ;  /* 0x000000010707e824 */ /* 0x100fe200078e0a0a */
[----:B------:R-:W-:Y:S01]  /*5790*/  ISETP.GE.AND P6, PT, R6, RZ, PT ;  /* 0x000000ff0600720c */ /* 0x000fe20003fc6270 */
[--C-:B------:R-:W-:Y:S01]  /*57a0*/  @!P3 IMAD.IADD R16, R16, 0x1, -R10.reuse ;  /* 0x000000011010b824 */ /* 0x100fe200078e0a0a */
[----:B------:R-:W-:Y:S01]  /*57b0*/  ISETP.GE.AND P3, PT, R0, RZ, PT ;  /* 0x000000ff0000720c */ /* 0x000fe20003f66270 */
[----:B------:R-:W-:Y:S01]  /*57c0*/  IMAD.MOV R5, RZ, RZ, -R5 ;  /* 0x000000ffff057224 */ /* 0x000fe200078e0a05 */
[C---:B------:R-:W-:Y:S01]  /*57d0*/  LOP3.LUT R0, R13.reuse, 0x186, RZ, 0xfc, !PT ;  /* 0x000001860d007812 */ /* 0x040fe200078efcff */
[----:B------:R-:W-:Y:S01]  /*57e0*/  @!P4 IMAD.IADD R4, R4, 0x1, -R10 ;  /* 0x000000010404c824 */ /* 0x000fe200078e0a0a */
[----:B------:R-:W-:Y:S01]  /*57f0*/  ISETP.GT.U32.AND P4, PT, R10, R7, PT ;  /* 0x000000070a00720c */ /* 0x000fe20003f84070 */
[----:B0-----:R-:W-:Y:S01]  /*5800*/  IMAD.MOV.U32 R2, RZ, RZ, R3 ;  /* 0x000000ffff027224 */ /* 0x001fe200078e0003 */
[----:B------:R-:W-:Y:S01]  /*5810*/  LOP3.LUT R6, R13, 0x184, RZ, 0xfc, !PT ;  /* 0x000001840d067812 */ /* 0x000fe200078efcff */
[----:B------:R-:W-:-:S02]  /*5820*/  IMAD.MOV R8, RZ, RZ, -R8 ;  /* 0x000000ffff087224 */ /* 0x000fc400078e0a08 */
[C---:B------:R-:W-:Y:S01]  /*5830*/  IMAD R11, R10.reuse, R5, R11 ;  /* 0x000000050a0b7224 */ /* 0x040fe200078e020b */
[----:B------:R-:W-:Y:S01]  /*5840*/  IABS R5, R0 ;  /* 0x0000000000057213 */ /* 0x000fe20000000000 */
[----:B------:R-:W-:Y:S01]  /*5850*/  @!P1 IMAD.MOV R2, RZ, RZ, -R2 ;  /* 0x000000ffff029224 */ /* 0x000fe200078e0a02 */
[C---:B------:R-:W-:Y:S01]  /*5860*/  ISETP.GT.U32.AND P1, PT, R10.reuse, R4, PT ;  /* 0x000000040a00720c */ /* 0x040fe20003f24070 */
[C---:B------:R-:W-:Y:S01]  /*5870*/  IMAD R19, R10.reuse, R8, R19 ;  /* 0x000000080a137224 */ /* 0x040fe200078e0213 */
[----:B------:R-:W-:Y:S01]  /*5880*/  IABS R8, R6 ;  /* 0x0000000600087213 */ /* 0x000fe20000000000 */
[----:B------:R-:W-:Y:S01]  /*5890*/  IMAD.HI.U32 R3, R15, R5, RZ ;  /* 0x000000050f037227 */ /* 0x000fe200078e00ff */
[----:B------:R0:W-:Y:S01]  /*58a0*/  STL [R1+0x318], R2 ;  /* 0x0003180201007387 */ /* 0x0001e20000100800 */
[C---:B------:R-:W-:Y:S02]  /*58b0*/  ISETP.GT.U32.AND P2, PT, R10.reuse, R11, PT ;  /* 0x0000000b0a00720c */ /* 0x040fe40003f44070 */
[----:B------:R-:W-:Y:S01]  /*58c0*/  @!P5 IMAD.MOV R16, RZ, RZ, -R16 ;  /* 0x000000ffff10d224 */ /* 0x000fe200078e0a10 */
[----:B------:R-:W-:Y:S01]  /*58d0*/  ISETP.GT.U32.AND P5, PT, R10, R19, PT ;  /* 0x000000130a00720c */ /* 0x000fe20003fa4070 */
[--C-:B------:R-:W-:Y:S01]  /*58e0*/  @!P4 IMAD.IADD R7, R7, 0x1, -R10.reuse ;  /* 0x000000010707c824 */ /* 0x100fe200078e0a0a */
[----:B------:R-:W-:Y:S01]  /*58f0*/  ISETP.GE.AND P4, PT, R9, RZ, PT ;  /* 0x000000ff0900720c */ /* 0x000fe20003f86270 */
[----:B------:R-:W-:Y:S01]  /*5900*/  IMAD.MOV R3, RZ, RZ, -R3 ;  /* 0x000000ffff037224 */ /* 0x000fe200078e0a03 */
[----:B------:R1:W-:Y:S01]  /*5910*/  STL [R1+0x304], R16 ;  /* 0x0003041001007387 */ /* 0x0003e20000100800 */
        /* <DEDUP_REMOVED lines=8> */
[----:B------:R-:W-:Y:S01]  /*59a0*/  IMAD.MOV R14, RZ, RZ, -R14 ;  /* 0x000000ffff0e7224 */ /* 0x000fe200078e0a0e */
[C---:B------:R-:W-:Y:S01]  /*59b0*/  LOP3.LUT R12, R13.reuse, 0x17e, RZ, 0xfc, !PT ;  /* 0x0000017e0d0c7812 */ /* 0x040fe200078efcff */
[C---:B------:R-:W-:Y:S01]  /*59c0*/  IMAD R5, R10.reuse, R3, R5 ;  /* 0x000000030a057224 */ /* 0x040fe200078e0205 */
[----:B------:R0:W-:Y:S01]  /*59d0*/  STL [R1+0x314], R2 ;  /* 0x0003140201007387 */ /* 0x0001e20000100800 */
[----:B-1----:R-:W-:Y:S01]  /*59e0*/  IMAD.MOV.U32 R16, RZ, RZ, R7 ;  /* 0x000000ffff107224 */ /* 0x002fe200078e0007 */
[C---:B------:R-:W-:Y:S01]  /*59f0*/  LOP3.LUT R3, R13.reuse, 0x180, RZ, 0xfc, !PT ;  /* 0x000001800d037812 */ /* 0x040fe200078efcff */
[C---:B------:R-:W-:Y:S01]  /*5a00*/  IMAD R8, R10.reuse, R14, R8 ;  /* 0x0000000e0a087224 */ /* 0x040fe200078e0208 */
[----:B------:R-:W-:Y:S01]  /*5a10*/  LOP3.LUT R14, R13, 0x17a, RZ, 0xfc, !PT ;  /* 0x0000017a0d0e7812 */ /* 0x000fe200078efcff */
[----:B------:R-:W-:Y:S01]  /*5a20*/  @!P3 IMAD.MOV R16, RZ, RZ, -R16 ;  /* 0x000000ffff10b224 */ /* 0x000fe200078e0a10 */
[----:B------:R-:W-:Y:S01]  /*5a30*/  ISETP.GT.U32.AND P3, PT, R10, R5, PT ;  /* 0x000000050a00720c */ /* 0x000fe20003f64070 */
[----:B------:R-:W-:-:S02]  /*5a40*/  @!P5 IMAD.IADD R19, R19, 0x1, -R10 ;  /* 0x000000011313d824 */ /* 0x000fc400078e0a0a */
[----:B------:R-:W-:Y:S01]  /*5a50*/  @!P2 IMAD.IADD R11, R11, 0x1, -R10 ;  /* 0x000000010b0ba824 */ /* 0x000fe200078e0a0a */
[----:B------:R1:W-:Y:S01]  /*5a60*/  STL [R1+0x308], R16 ;  /* 0x0003081001007387 */ /* 0x0003e20000100800 */
[----:B0-----:R-:W-:Y:S01]  /*5a70*/  IMAD.MOV.U32 R2, RZ, RZ, R4 ;  /* 0x000000ffff027224 */ /* 0x001fe200078e0004 */
[C---:B------:R-:W-:Y:S01]  /*5a80*/  ISETP.GT.U32.AND P5, PT, R10.reuse, R19, PT ;  /* 0x000000130a00720c */ /* 0x040fe20003fa4070 */
[----:B------:R-:W-:Y:S01]  /*5a90*/  IMAD.HI.U32 R7, R15, R9, RZ ;  /* 0x000000090f077227 */ /* 0x000fe200078e00ff */
[C---:B------:R-:W-:Y:S02]  /*5aa0*/  ISETP.GT.U32.AND P2, PT, R10.reuse, R11, PT ;  /* 0x0000000b0a00720c */ /* 0x040fe40003f44070 */
[----:B------:R-:W-:Y:S01]  /*5ab0*/  IABS R4, R3 ;  /* 0x0000000300047213 */ /* 0x000fe20000000000 */
[----:B------:R-:W-:Y:S01]  /*5ac0*/  @!P6 IMAD.MOV R2, RZ, RZ, -R2 ;  /* 0x000000ffff02e224 */ /* 0x000fe200078e0a02 */
[C---:B------:R-:W-:Y:S01]  /*5ad0*/  ISETP.GT.U32.AND P6, PT, R10.reuse, R8, PT ;  /* 0x000000080a00720c */ /* 0x040fe20003fc4070 */
[--C-:B------:R-:W-:Y:S01]  /*5ae0*/  @!P3 IMAD.IADD R5, R5, 0x1, -R10.reuse ;  /* 0x000000010505b824 */ /* 0x100fe200078e0a0a */
[----:B-1----:R-:W-:Y:S01]  /*5af0*/  IABS R16, R14 ;  /* 0x0000000e00107213 */ /* 0x002fe20000000000 */
[----:B------:R-:W-:Y:S01]  /*5b00*/  IMAD.MOV R7, RZ, RZ, -R7 ;  /* 0x000000ffff077224 */ /* 0x000fe200078e0a07 */
[----:B------:R0:W-:Y:S02]  /*5b10*/  STL [R1+0x310], R2 ;  /* 0x0003100201007387 */ /* 0x0001e40000100800 */
[----:B------:R-:W-:Y:S01]  /*5b20*/  ISETP.GT.U32.AND P3, PT, R10, R5, PT ;  /* 0x000000050a00720c */ /* 0x000fe20003f64070 */
[----:B------:R-:W-:Y:S01]  /*5b30*/  @!P5 IMAD.IADD R19, R19, 0x1, -R10 ;  /* 0x000000011313d824 */ /* 0x000fe200078e0a0a */
[----:B------:R-:W-:Y:S01]  /*5b40*/  ISETP.GE.AND P5, PT, R0, RZ, PT ;  /* 0x000000ff0000720c */ /* 0x000fe20003fa6270 */
[----:B------:R-:W-:-:S04]  /*5b50*/  IMAD.HI.U32 R0, R15, R4, RZ ;  /* 0x000000040f007227 */ /* 0x000fc800078e00ff */
[----:B------:R-:W-:Y:S02]  /*5b60*/  @!P6 IMAD.IADD R8, R8, 0x1, -R10 ;  /* 0x000000010808e824 */ /* 0x000fe400078e0a0a */
[----:B------:R-:W-:Y:S02]  /*5b70*/  IMAD.MOV R0, RZ, RZ, -R0 ;  /* 0x000000ffff007224 */ /* 0x000fe400078e0a00 */
[C---:B------:R-:W-:Y:S01]  /*5b80*/  IMAD R9, R10.reuse, R7, R9 ;  /* 0x000000070a097224 */ /* 0x040fe200078e0209 */
[----:B------:R-:W-:Y:S01]  /*5b90*/  ISETP.GT.U32.AND P6, PT, R10, R8, PT ;  /* 0x000000080a00720c */ /* 0x000fe20003fc4070 */
[----:B------:R-:W-:Y:S01]  /*5ba0*/  @!P2 IMAD.IADD R11, R11, 0x1, -R10 ;  /* 0x000000010b0ba824 */ /* 0x000fe200078e0a0a */
[----:B------:R-:W-:Y:S01]  /*5bb0*/  ISETP.GE.AND P2, PT, R6, RZ, PT ;  /* 0x000000ff0600720c */ /* 0x000fe20003f46270 */
[C---:B------:R-:W-:Y:S01]  /*5bc0*/  IMAD R4, R10.reuse, R0, R4 ;  /* 0x000000000a047224 */ /* 0x040fe200078e0204 */
[----:B------:R-:W-:Y:S01]  /*5bd0*/  IABS R6, R12 ;  /* 0x0000000c00067213 */ /* 0x000fe20000000000 */
[----:B------:R-:W-:Y:S01]  /*5be0*/  @!P3 IMAD.IADD R5, R5, 0x1, -R10 ;  /* 0x000000010505b824 */ /* 0x000fe200078e0a0a */
[----:B------:R-:W-:Y:S01]  /*5bf0*/  ISETP.GT.U32.AND P3, PT, R10, R9, PT ;  /* 0x000000090a00720c */ /* 0x000fe20003f64070 */
[----:B0-----:R-:W-:Y:S01]  /*5c00*/  IMAD.MOV.U32 R2, RZ, RZ, R11 ;  /* 0x000000ffff027224 */ /* 0x001fe200078e000b */
[----:B------:R-:W-:Y:S01]  /*5c10*/  LOP3.LUT R11, R13, 0x17c, RZ, 0xfc, !PT ;  /* 0x0000017c0d0b7812 */ /* 0x000fe200078efcff */
[----:B------:R-:W-:Y:S01]  /*5c20*/  IMAD.HI.U32 R18, R15, R16, RZ ;  /* 0x000000100f127227 */ /* 0x000fe200078e00ff */
[----:B------:R-:W-:-:S02]  /*5c30*/  LOP3.LUT R0, R13, 0x178, RZ, 0xfc, !PT ;  /* 0x000001780d007812 */ /* 0x000fc400078efcff */
[----:B------:R-:W-:Y:S01]  /*5c40*/  IABS R17, R11 ;  /* 0x0000000b00117213 */ /* 0x000fe20000000000 */
[----:B------:R-:W-:Y:S01]  /*5c50*/  @!P6 IMAD.IADD R8, R8, 0x1, -R10 ;  /* 0x000000010808e824 */ /* 0x000fe200078e0a0a */
[----:B------:R-:W-:Y:S01]  /*5c60*/  ISETP.GT.U32.AND P6, PT, R10, R4, PT ;  /* 0x000000040a00720c */ /* 0x000fe20003fc4070 */
[----:B------:R-:W-:Y:S01]  /*5c70*/  @!P0 IMAD.MOV R2, RZ, RZ, -R2 ;  /* 0x000000ffff028224 */ /* 0x000fe200078e0a02 */
[----:B------:R-:W-:Y:S01]  /*5c80*/  ISETP.GE.AND P0, PT, R3, RZ, PT ;  /* 0x000000ff0300720c */ /* 0x000fe20003f06270 */
[----:B------:R-:W-:Y:S01]  /*5c90*/  IMAD.HI.U32 R3, R15, R6, RZ ;  /* 0x000000060f037227 */ /* 0x000fe200078e00ff */
[----:B------:R-:W-:Y:S02]  /*5ca0*/  LOP3.LUT R7, R13, 0x176, RZ, 0xfc, !PT ;  /* 0x000001760d077812 */ /* 0x000fe400078efcff */
[----:B------:R0:W-:Y:S01]  /*5cb0*/  STL [R1+0x30c], R2 ;  /* 0x00030c0201007387 */ /* 0x0001e20000100800 */
[----:B------:R-:W-:Y:S02]  /*5cc0*/  @!P3 IMAD.IADD R9, R9, 0x1, -R10 ;  /* 0x000000010909b824 */ /* 0x000fe400078e0a0a */
[----:B------:R-:W-:-:S02]  /*5cd0*/  IMAD.MOV R3, RZ, RZ, -R3 ;  /* 0x000000ffff037224 */ /* 0x000fc400078e0a03 */
[----:B------:R-:W-:-:S04]  /*5ce0*/  IMAD.HI.U32 R20, R15, R17, RZ ;  /* 0x000000110f147227 */ /* 0x000fc800078e00ff */
[----:B------:R-:W-:Y:S01]  /*5cf0*/  @!P6 IMAD.IADD R4, R4, 0x1, -R10 ;  /* 0x000000010404e824 */ /* 0x000fe200078e0a0a */
[C---:B------:R-:W-:Y:S01]  /*5d00*/  ISETP.GT.U32.AND P6, PT, R10.reuse, R9, PT ;  /* 0x000000090a00720c */ /* 0x040fe20003fc4070 */
[----:B0-----:R-:W-:Y:S02]  /*5d10*/  IMAD.MOV.U32 R2, RZ, RZ, R19 ;  /* 0x000000ffff027224 */ /* 0x001fe400078e0013 */
[----:B------:R-:W-:Y:S01]  /*5d20*/  IMAD R6, R10, R3, R6 ;  /* 0x000000030a067224 */ /* 0x000fe200078e0206 */
[----:B------:R-:W-:Y:S01]  /*5d30*/  IABS R3, R0 ;  /* 0x0000000000037213 */ /* 0x000fe20000000000 */
[----:B------:R-:W-:Y:S01]  /*5d40*/  @!P4 IMAD.MOV R2, RZ, RZ, -R2 ;  /* 0x000000ffff02c224 */ /* 0x000fe200078e0a02 */
[----:B------:R-:W-:Y:S01]  /*5d50*/  ISETP.GE.AND P4, PT, R12, RZ, PT ;  /* 0x000000ff0c00720c */ /* 0x000fe20003f86270 */
[----:B------:R-:W-:Y:S01]  /*5d60*/  IMAD.MOV R20, RZ, RZ, -R20 ;  /* 0x000000ffff147224 */ /* 0x000fe200078e0a14 */
[C---:B------:R-:W-:Y:S01]  /*5d70*/  ISETP.GT.U32.AND P3, PT, R10.reuse, R6, PT ;  /* 0x000000060a00720c */ /* 0x040fe20003f64070 */
[----:B------:R-:W-:Y:S01]  /*5d80*/  IMAD.MOV.U32 R19, RZ, RZ, R3 ;  /* 0x000000ffff137224 */ /* 0x000fe200078e0003 */
[----:B------:R0:W-:Y:S01]  /*5d90*/  STL [R1+0x300], R2 ;  /* 0x0003000201007387 */ /* 0x0001e20000100800 */
[----:B------:R-:W-:Y:S01]  /*5da0*/  IMAD R12, R10, R20, R17 ;  /* 0x000000140a0c7224 */ /* 0x000fe200078e0211 */
[----:B------:R-:W-:Y:S01]  /*5db0*/  IABS R17, R7 ;  /* 0x0000000700117213 */ /* 0x000fe20000000000 */
[----:B------:R-:W-:-:S02]  /*5dc0*/  IMAD.MOV R18, RZ, RZ, -R18 ;  /* 0x000000ffff127224 */ /* 0x000fc400078e0a12 */
[----:B------:R-:W-:Y:S01]  /*5dd0*/  @!P6 IMAD.IADD R9, R9, 0x1, -R10 ;  /* 0x000000010909e824 */ /* 0x000fe200078e0a0a */
[C---:B------:R-:W-:Y:S01]  /*5de0*/  ISETP.GT.U32.AND P6, PT, R10.reuse, R12, PT ;  /* 0x0000000c0a00720c */ /* 0x040fe20003fc4070 */
[----:B------:R-:W-:Y:S02]  /*5df0*/  IMAD R3, R10, R18, R16 ;  /* 0x000000120a037224 */ /* 0x000fe400078e0210 */
[----:B------:R-:W-:Y:S02]  /*5e00*/  IMAD.MOV.U32 R16, RZ, RZ, R8 ;  /* 0x000000ffff107224 */ /* 0x000fe400078e0008 */
[----:B0-----:R-:W-:Y:S02]  /*5e10*/  IMAD.MOV.U32 R2, RZ, RZ, R5 ;  /* 0x000000ffff027224 */ /* 0x001fe400078e0005 */
[----:B------:R-:W-:-:S04]  /*5e20*/  IMAD.HI.U32 R5, R15, R19, RZ ;  /* 0x000000130f057227 */ /* 0x000fc800078e00ff */
[----:B------:R-:W-:Y:S01]  /*5e30*/  @!P1 IMAD.MOV R2, RZ, RZ, -R2 ;  /* 0x000000ffff029224 */ /* 0x000fe200078e0a02 */
[----:B------:R-:W-:Y:S01]  /*5e40*/  ISETP.GT.U32.AND P1, PT, R10, R4, PT ;  /* 0x000000040a00720c */ /* 0x000fe20003f24070 */
[----:B------:R-:W-:Y:S02]  /*5e50*/  IMAD.MOV R5, RZ, RZ, -R5 ;  /* 0x000000ffff057224 */ /* 0x000fe400078e0a05 */
[--C-:B------:R-:W-:Y:S01]  /*5e60*/  @!P3 IMAD.IADD R6, R6, 0x1, -R10.reuse ;  /* 0x000000010606b824 */ /* 0x100fe200078e0a0a */
[----:B------:R0:W-:Y:S01]  /*5e70*/  STL [R1+0x2f8], R2 ;  /* 0x0002f80201007387 */ /* 0x0001e20000100800 */
[----:B------:R-:W-:Y:S02]  /*5e80*/  @!P6 IMAD.IADD R12, R12, 0x1, -R10 ;  /* 0x000000010c0ce824 */ /* 0x000fe400078e0a0a */
[----:B------:R-:W-:Y:S01]  /*5e90*/  @!P2 IMAD.MOV R16, RZ, RZ, -R16 ;  /* 0x000000ffff10a224 */ /* 0x000fe200078e0a10 */
[----:B------:R-:W-:Y:S01]  /*5ea0*/  ISETP.GT.U32.AND P3, PT, R10, R6, PT ;  /* 0x000000060a00720c */ /* 0x000fe20003f64070 */
[----:B------:R-:W-:Y:S01]  /*5eb0*/  IMAD.HI.U32 R8, R15, R17, RZ ;  /* 0x000000110f087227 */ /* 0x000fe200078e00ff */
[----:B------:R-:W-:-:S02]  /*5ec0*/  ISETP.GE.AND P2, PT, R11, RZ, PT ;  /* 0x000000ff0b00720c */ /* 0x000fc40003f46270 */
[----:B------:R1:W-:Y:S01]  /*5ed0*/  STL [R1+0x2f0], R16 ;  /* 0x0002f01001007387 */ /* 0x0003e20000100800 */
[----:B------:R-:W-:Y:S01]  /*5ee0*/  @!P1 IMAD.IADD R4, R4, 0x1, -R10 ;  /* 0x0000000104049824 */ /* 0x000fe200078e0a0a */
[----:B------:R-:W-:Y:S01]  /*5ef0*/  ISETP.GE.AND P1, PT, R14, RZ, PT ;  /* 0x000000ff0e00720c */ /* 0x000fe20003f26270 */
[----:B0-----:R-:W-:Y:S01]  /*5f00*/  IMAD.MOV.U32 R2, RZ, RZ, R9 ;  /* 0x000000ffff027224 */ /* 0x001fe200078e0009 */
[C---:B------:R-:W-:Y:S01]  /*5f10*/  LOP3.LUT R9, R13.reuse, 0x174, RZ, 0xfc, !PT ;  /* 0x000001740d097812 */ /* 0x040fe200078efcff */
[C---:B------:R-:W-:Y:S01]  /*5f20*/  IMAD R14, R10.reuse, R5, R19 ;  /* 0x000000050a0e7224 */ /* 0x040fe200078e0213 */
[C---:B------:R-:W-:Y:S01]  /*5f30*/  LOP3.LUT R5, R13.reuse, 0x16e, RZ, 0xfc, !PT ;  /* 0x0000016e0d057812 */ /* 0x040fe200078efcff */
[----:B------:R-:W-:Y:S01]  /*5f40*/  @!P5 IMAD.MOV R2, RZ, RZ, -R2 ;  /* 0x000000ffff02d224 */ /* 0x000fe200078e0a02 */
[C---:B------:R-:W-:Y:S01]  /*5f50*/  ISETP.GT.U32.AND P5, PT, R10.reuse, R3, PT ;  /* 0x000000030a00720c */ /* 0x040fe20003fa4070 */
[----:B------:R-:W-:Y:S01]  /*5f60*/  IMAD.MOV R8, RZ, RZ, -R8 ;  /* 0x000000ffff087224 */ /* 0x000fe200078e0a08 */
[----:B------:R-:W-:Y:S01]  /*5f70*/  ISETP.GT.U32.AND P6, PT, R10, R14, PT ;  /* 0x0000000e0a00720c */ /* 0x000fe20003fc4070 */
[----:B------:R-:W-:Y:S01]  /*5f80*/  @!P3 IMAD.IADD R6, R6, 0x1, -R10 ;  /* 0x000000010606b824 */ /* 0x000fe200078e0a0a */
[----:B------:R0:W-:Y:S01]  /*5f90*/  STL [R1+0x2ec], R2 ;  /* 0x0002ec0201007387 */ /* 0x0001e20000100800 */
[----:B------:R-:W-:Y:S01]  /*5fa0*/  ISETP.GE.AND P3, PT, R0, RZ, PT ;  /* 0x000000ff0000720c */ /* 0x000fe20003f66270 */
[----:B------:R-:W-:Y:S01]  /*5fb0*/  IMAD R0, R10, R8, R17 ;  /* 0x000000080a007224 */ /* 0x000fe200078e0211 */
[----:B------:R-:W-:Y:S01]  /*5fc0*/  IABS R17, R9 ;  /* 0x0000000900117213 */ /* 0x000fe20000000000 */
[----:B------:R-:W-:Y:S01]  /*5fd0*/  IMAD.MOV.U32 R21, RZ, RZ, R6 ;  /* 0x000000ffff157224 */ /* 0x000fe200078e0006 */
[----:B------:R-:W-:-:S02]  /*5fe0*/  LOP3.LUT R8, R13, 0x172, RZ, 0xfc, !PT ;  /* 0x000001720d087812 */ /* 0x000fc400078efcff */
[----:B-1----:R-:W-:Y:S01]  /*5ff0*/  IABS R16, R5 ;  /* 0x0000000500107213 */ /* 0x002fe20000000000 */
[----:B------:R-:W-:Y:S01]  /*6000*/  IMAD.HI.U32 R19, R15, R17, RZ ;  /* 0x000000110f137227 */ /* 0x000fe200078e00ff */
[----:B------:R-:W-:-:S03]  /*6010*/  IABS R18, R8 ;  /* 0x0000000800127213 */ /* 0x000fc60000000000 */
[----:B0-----:R-:W-:Y:S01]  /*6020*/  IMAD.MOV.U32 R2, RZ, RZ, R4 ;  /* 0x000000ffff027224 */ /* 0x001fe200078e0004 */
[----:B------:R-:W-:Y:S01]  /*6030*/  LOP3.LUT R4, R13, 0x170, RZ, 0xfc, !PT ;  /* 0x000001700d047812 */ /* 0x000fe200078efcff */
[----:B------:R-:W-:Y:S01]  /*6040*/  @!P5 IMAD.IADD R3, R3, 0x1, -R10 ;  /* 0x000000010303d824 */ /* 0x000fe200078e0a0a */
[----:B------:R-:W-:Y:S01]  /*6050*/  ISETP.GT.U32.AND P5, PT, R10, R12, PT ;  /* 0x0000000c0a00720c */ /* 0x000fe20003fa4070 */
[----:B------:R-:W-:Y:S01]  /*6060*/  @!P0 IMAD.MOV R2, RZ, RZ, -R2 ;  /* 0x000000ffff028224 */ /* 0x000fe200078e0a02 */
[----:B------:R-:W-:Y:S01]  /*6070*/  IABS R11, R4 ;  /* 0x00000004000b7213 */ /* 0x000fe20000000000 */
[----:B------:R-:W-:Y:S01]  /*6080*/  @!P6 IMAD.IADD R14, R14, 0x1, -R10 ;  /* 0x000000010e0ee824 */ /* 0x000fe200078e0a0a */
[C---:B------:R-:W-:Y:S01]  /*6090*/  ISETP.GT.U32.AND P0, PT, R10.reuse, R3, PT ;  /* 0x000000030a00720c */ /* 0x040fe20003f04070 */
[----:B------:R-:W-:Y:S01]  /*60a0*/  IMAD.MOV R19, RZ, RZ, -R19 ;  /* 0x000000ffff137224 */ /* 0x000fe200078e0a13 */
[----:B------:R0:W-:Y:S01]  /*60b0*/  STL [R1+0x2e8], R2 ;  /* 0x0002e80201007387 */ /* 0x0001e20000100800 */
[----:B------:R-:W-:Y:S01]  /*60c0*/  IMAD.HI.U32 R20, R15, R11, RZ ;  /* 0x0000000b0f147227 */ /* 0x000fe200078e00ff */
[----:B------:R-:W-:-:S03]  /*60d0*/  ISETP.GT.U32.AND P6, PT, R10, R14, PT ;  /* 0x0000000e0a00720c */ /* 0x000fc60003fc4070 */
[----:B------:R-:W-:Y:S02]  /*60e0*/  @!P4 IMAD.MOV R21, RZ, RZ, -R21 ;  /* 0x000000ffff15c224 */ /* 0x000fe400078e0a15 */
[----:B------:R-:W-:Y:S01]  /*60f0*/  @!P5 IMAD.IADD R12, R12, 0x1, -R10 ;  /* 0x000000010c0cd824 */ /* 0x000fe200078e0a0a */
[C---:B------:R-:W-:Y:S01]  /*6100*/  ISETP.GT.U32.AND P5, PT, R10.reuse, R0, PT ;  /* 0x000000000a00720c */ /* 0x040fe20003fa4070 */
[----:B------:R-:W-:Y:S01]  /*6110*/  IMAD.MOV R20, RZ, RZ, -R20 ;  /* 0x000000ffff147224 */ /* 0x000fe200078e0a14 */
[----:B------:R-:W-:Y:S01]  /*6120*/  STL [R1+0x2e4], R21 ;  /* 0x0002e41501007387 */ /* 0x000fe20000100800 */
[--C-:B------:R-:W-:Y:S01]  /*6130*/  @!P0 IMAD.IADD R3, R3, 0x1, -R10.reuse ;  /* 0x0000000103038824 */ /* 0x100fe200078e0a0a */
[----:B------:R-:W-:Y:S01]  /*6140*/  ISETP.GE.AND P0, PT, R7, RZ, PT ;  /* 0x000000ff0700720c */ /* 0x000fe20003f06270 */
[----:B------:R-:W-:Y:S02]  /*6150*/  IMAD R7, R10, R19, R17 ;  /* 0x000000130a077224 */ /* 0x000fe400078e0211 */
[----:B------:R-:W-:-:S02]  /*6160*/  @!P6 IMAD.IADD R14, R14, 0x1, -R10 ;  /* 0x000000010e0ee824 */ /* 0x000fc400078e0a0a */
[----:B------:R-:W-:Y:S01]  /*6170*/  IMAD.HI.U32 R17, R15, R18, RZ ;  /* 0x000000120f117227 */ /* 0x000fe200078e00ff */
[----:B------:R-:W-:-:S03]  /*6180*/  ISETP.GT.U32.AND P6, PT, R10, R7, PT ;  /* 0x000000070a00720c */ /* 0x000fc60003fc4070 */
[----:B------:R-:W-:Y:S01]  /*6190*/  @!P5 IMAD.IADD R0, R0, 0x1, -R10 ;  /* 0x000000010000d824 */ /* 0x000fe200078e0a0a */
[----:B------:R-:W-:Y:S01]  /*61a0*/  ISETP.GE.AND P5, PT, R9, RZ, PT ;  /* 0x000000ff0900720c */ /* 0x000fe20003fa6270 */
[----:B0-----:R-:W-:Y:S01]  /*61b0*/  IMAD.MOV.U32 R2, RZ, RZ, R12 ;  /* 0x000000ffff027224 */ /* 0x001fe200078e000c */
[----:B------:R-:W-:Y:S01]  /*61c0*/  LOP3.LUT R9, R13, 0x16c, RZ, 0xfc, !PT ;  /* 0x0000016c0d097812 */ /* 0x000fe200078efcff */
[----:B------:R-:W-:Y:S02]  /*61d0*/  IMAD.MOV R17, RZ, RZ, -R17 ;  /* 0x000000ffff117224 */ /* 0x000fe400078e0a11 */
[----:B------:R-:W-:Y:S01]  /*61e0*/  @!P2 IMAD.MOV R2, RZ, RZ, -R2 ;  /* 0x000000ffff02a224 */ /* 0x000fe200078e0a02 */
[----:B------:R-:W-:Y:S01]  /*61f0*/  IABS R6, R9 ;  /* 0x0000000900067213 */ /* 0x000fe20000000000 */
[----:B------:R-:W-:-:S03]  /*6200*/  IMAD.HI.U32 R19, R15, R16, RZ ;  /* 0x000000100f137227 */ /* 0x000fc600078e00ff */
[----:B------:R0:W-:Y:S01]  /*6210*/  STL [R1+0x2e0], R2 ;  /* 0x0002e00201007387 */ /* 0x0001e20000100800 */
[----:B------:R-:W-:Y:S01]  /*6220*/  @!P6 IMAD.IADD R7, R7, 0x1, -R10 ;  /* 0x000000010707e824 */ /* 0x000fe200078e0a0a */
[C---:B------:R-:W-:Y:S01]  /*6230*/  ISETP.GT.U32.AND P6, PT, R10.reuse, R0, PT ;  /* 0x000000000a00720c */ /* 0x040fe20003fc4070 */
[C---:B------:R-:W-:Y:S01]  /*6240*/  IMAD R17, R10.reuse, R17, R18 ;  /* 0x000000110a117224 */ /* 0x040fe200078e0212 */
[----:B------:R-:W-:Y:S01]  /*6250*/  LOP3.LUT R18, R13, 0x16a, RZ, 0xfc, !PT ;  /* 0x0000016a0d127812 */ /* 0x000fe200078efcff */
[----:B------:R-:W-:Y:S01]  /*6260*/  IMAD.MOV R19, RZ, RZ, -R19 ;  /* 0x000000ffff137224 */ /* 0x000fe200078e0a13 */
[C---:B------:R-:W-:Y:S01]  /*6270*/  ISETP.GT.U32.AND P2, PT, R10.reuse, R7, PT ;  /* 0x000000070a00720c */ /* 0x040fe20003f44070 */
[C---:B------:R-:W-:Y:S01]  /*6280*/  IMAD R11, R10.reuse, R20, R11 ;  /* 0x000000140a0b7224 */ /* 0x040fe200078e020b */
[C---:B------:R-:W-:Y:S01]  /*6290*/  ISETP.GT.U32.AND P4, PT, R10.reuse, R17, PT ;  /* 0x000000110a00720c */ /* 0x040fe20003f84070 */
[----:B------:R-:W-:Y:S01]  /*62a0*/  @!P1 IMAD.MOV R3, RZ, RZ, -R3 ;  /* 0x000000ffff039224 */ /* 0x000fe200078e0a03 */
[----:B------:R-:W-:Y:S01]  /*62b0*/  IABS R12, R18 ;  /* 0x00000012000c7213 */ /* 0x000fe20000000000 */
[----:B0-----:R-:W-:Y:S01]  /*62c0*/  IMAD.MOV.U32 R2, RZ, RZ, R14 ;  /* 0x000000ffff027224 */ /* 0x001fe200078e000e */
[C---:B------:R-:W-:Y:S01]  /*62d0*/  ISETP.GT.U32.AND P1, PT, R10.reuse, R11, PT ;  /* 0x0000000b0a00720c */ /* 0x040fe20003f24070 */
[----:B------:R-:W-:Y:S01]  /*62e0*/  IMAD R16, R10, R19, R16 ;  /* 0x000000130a107224 */ /* 0x000fe200078e0210 */
[----:B------:R-:W-:Y:S01]  /*62f0*/  STL [R1+0x2dc], R3 ;  /* 0x0002dc0301007387 */ /* 0x000fe20000100800 */
[----:B------:R-:W-:Y:S01]  /*6300*/  @!P3 IMAD.MOV R2, RZ, RZ, -R2 ;  /* 0x000000ffff02b224 */ /* 0x000fe200078e0a02 */
[----:B------:R-:W-:Y:S01]  /*6310*/  ISETP.GE.AND P3, PT, R8, RZ, PT ;  /* 0x000000ff0800720c */ /* 0x000fe20003f66270 */
[----:B------:R-:W-:Y:S01]  /*6320*/  @!P6 IMAD.IADD R0, R0, 0x1, -R10 ;  /* 0x000000010000e824 */ /* 0x000fe200078e0a0a */
[----:B------:R-:W-:Y:S01]  /*6330*/  ISETP.GT.U32.AND P6, PT, R10, R16, PT ;  /* 0x000000100a00720c */ /* 0x000fe20003fc4070 */
[----:B------:R-:W-:Y:S01]  /*6340*/  IMAD.HI.U32 R14, R15, R6, RZ ;  /* 0x000000060f0e7227 */ /* 0x000fe200078e00ff */
[----:B------:R0:W-:Y:S01]  /*6350*/  STL [R1+0x2d8], R2 ;  /* 0x0002d80201007387 */ /* 0x0001e20000100800 */
[----:B------:R-:W-:-:S02]  /*6360*/  LOP3.LUT R8, R13, 0x164, RZ, 0xfc, !PT ;  /* 0x000001640d087812 */ /* 0x000fc400078efcff */
[----:B------:R-:W-:Y:S02]  /*6370*/  IMAD.MOV R14, RZ, RZ, -R14 ;  /* 0x000000ffff0e7224 */ /* 0x000fe400078e0a0e */
[--C-:B------:R-:W-:Y:S01]  /*6380*/  @!P2 IMAD.IADD R7, R7, 0x1, -R10.reuse ;  /* 0x000000010707a824 */ /* 0x100fe200078e0a0a */
[----:B------:R-:W-:Y:S01]  /*6390*/  ISETP.GE.AND P2, PT, R4, RZ, PT ;  /* 0x000000ff0400720c */ /* 0x000fe20003f46270 */
[--C-:B------:R-:W-:Y:S01]  /*63a0*/  @!P4 IMAD.IADD R17, R17, 0x1, -R10.reuse ;  /* 0x000000011111c824 */ /* 0x100fe200078e0a0a */
[----:B------:R-:W-:Y:S01]  /*63b0*/  ISETP.GE.AND P4, PT, R5, RZ, PT ;  /* 0x000000ff0500720c */ /* 0x000fe20003f86270 */
[----:B------:R-:W-:Y:S02]  /*63c0*/  @!P1 IMAD.IADD R11, R11, 0x1, -R10 ;  /* 0x000000010b0b9824 */ /* 0x000fe400078e0a0a */
[----:B0-----:R-:W-:Y:S01]  /*63d0*/  IMAD.MOV.U32 R2, RZ, RZ, R0 ;  /* 0x000000ffff027224 */ /* 0x001fe200078e0000 */
[----:B------:R-:W-:Y:S01]  /*63e0*/  ISETP.GT.U32.AND P1, PT, R10, R17, PT ;  /* 0x000000110a00720c */ /* 0x000fe20003f24070 */
[----:B------:R-:W-:Y:S01]  /*63f0*/  IMAD.MOV.U32 R3, RZ, RZ, R12 ;  /* 0x000000ffff037224 */ /* 0x000fe200078e000c */
[----:B------:R-:W-:Y:S01]  /*6400*/  LOP3.LUT R12, R13, 0x168, RZ, 0xfc, !PT ;  /* 0x000001680d0c7812 */ /* 0x000fe200078efcff */
[----:B------:R-:W-:-:S02]  /*6410*/  @!P0 IMAD.MOV R2, RZ, RZ, -R2 ;  /* 0x000000ffff028224 */ /* 0x000fc400078e0a02 */
[----:B------:R-:W-:Y:S01]  /*6420*/  IMAD R5, R10, R14, R6 ;  /* 0x0000000e0a057224 */ /* 0x000fe200078e0206 */
[----:B------:R-:W-:Y:S01]  /*6430*/  LOP3.LUT R6, R13, 0x166, RZ, 0xfc, !PT ;  /* 0x000001660d067812 */ /* 0x000fe200078efcff */
[----:B------:R-:W-:Y:S01]  /*6440*/  @!P6 IMAD.IADD R16, R16, 0x1, -R10 ;  /* 0x000000011010e824 */ /* 0x000fe200078e0a0a */
[----:B------:R0:W-:Y:S01]  /*6450*/  STL [R1+0x2d4], R2 ;  /* 0x0002d40201007387 */ /* 0x0001e20000100800 */
[C---:B------:R-:W-:Y:S01]  /*6460*/  ISETP.GT.U32.AND P6, PT, R10.reuse, R11, PT ;  /* 0x0000000b0a00720c */ /* 0x040fe20003fc4070 */
[----:B------:R-:W-:Y:S02]  /*6470*/  IMAD.HI.U32 R4, R15, R3, RZ ;  /* 0x000000030f047227 */ /* 0x000fe400078e00ff */
[C---:B------:R-:W-:Y:S02]  /*6480*/  ISETP.GT.U32.AND P0, PT, R10.reuse, R16, PT ;  /* 0x000000100a00720c */ /* 0x040fe40003f04070 */
[----:B------:R-:W-:Y:S02]  /*6490*/  IMAD.MOV R4, RZ, RZ, -R4 ;  /* 0x000000ffff047224 */ /* 0x000fe400078e0a04 */
[----:B------:R-:W-:Y:S01]  /*64a0*/  @!P1 IMAD.IADD R17, R17, 0x1, -R10 ;  /* 0x0000000111119824 */ /* 0x000fe200078e0a0a */
[----:B------:R-:W-:Y:S01]  /*64b0*/  ISETP.GE.AND P1, PT, R9, RZ, PT ;  /* 0x000000ff0900720c */ /* 0x000fe20003f26270 */
[----:B0-----:R-:W-:Y:S01]  /*64c0*/  IMAD.MOV.U32 R2, RZ, RZ, R7 ;  /* 0x000000ffff027224 */ /* 0x001fe200078e0007 */
[----:B------:R-:W-:Y:S01]  /*64d0*/  IABS R7, R8 ;  /* 0x0000000800077213 */ /* 0x000fe20000000000 */
[C---:B------:R-:W-:Y:S01]  /*64e0*/  IMAD R0, R10.reuse, R4, R3 ;  /* 0x000000040a007224 */ /* 0x040fe200078e0203 */
[----:B------:R-:W-:Y:S01]  /*64f0*/  IABS R4, R12 ;  /* 0x0000000c00047213 */ /* 0x000fe20000000000 */
[----:B------:R-:W-:Y:S01]  /*6500*/  @!P5 IMAD.MOV R2, RZ, RZ, -R2 ;  /* 0x000000ffff02d224 */ /* 0x000fe200078e0a02 */
[C---:B------:R-:W-:Y:S01]  /*6510*/  ISETP.GT.U32.AND P5, PT, R10.reuse, R5, PT ;  /* 0x000000050a00720c */ /* 0x040fe20003fa4070 */
[----:B------:R-:W-:Y:S01]  /*6520*/  @!P6 IMAD.IADD R11, R11, 0x1, -R10 ;  /* 0x000000010b0be824 */ /* 0x000fe200078e0a0a */
[----:B------:R-:W-:Y:S01]  /*6530*/  ISETP.GT.U32.AND P6, PT, R10, R0, PT ;  /* 0x000000000a00720c */ /* 0x000fe20003fc4070 */
[----:B------:R-:W-:Y:S01]  /*6540*/  IMAD.HI.U32 R14, R15, R4, RZ ;  /* 0x000000040f0e7227 */ /* 0x000fe200078e00ff */
[----:B------:R0:W-:Y:S01]  /*6550*/  STL [R1+0x2d0], R2 ;  /* 0x0002d00201007387 */ /* 0x0001e20000100800 */
[----:B------:R-:W-:-:S02]  /*6560*/  IABS R3, R6 ;  /* 0x0000000600037213 */ /* 0x000fc40000000000 */
[----:B------:R-:W-:Y:S02]  /*6570*/  IMAD.MOV R14, RZ, RZ, -R14 ;  /* 0x000000ffff0e7224 */ /* 0x000fe400078e0a0e */
[----:B------:R-:W-:Y:S01]  /*6580*/  @!P0 IMAD.IADD R16, R16, 0x1, -R10 ;  /* 0x0000000110108824 */ /* 0x000fe200078e0a0a */
[----:B------:R-:W-:Y:S01]  /*6590*/  ISETP.GE.AND P0, PT, R18, RZ, PT ;  /* 0x000000ff1200720c */ /* 0x000fe20003f06270 */
[----:B------:R-:W-:-:S04]  /*65a0*/  IMAD.HI.U32 R9, R15, R3, RZ ;  /* 0x000000030f097227 */ /* 0x000fc800078e00ff */
[----:B------:R-:W-:Y:S01]  /*65b0*/  @!P5 IMAD.IADD R5, R5, 0x1, -R10 ;  /* 0x000000010505d824 */ /* 0x000fe200078e0a0a */
[----:B------:R-:W-:Y:S01]  /*65c0*/  ISETP.GE.AND P5, PT, R12, RZ, PT ;  /* 0x000000ff0c00720c */ /* 0x000fe20003fa6270 */
[----:B0-----:R-:W-:Y:S01]  /*65d0*/  IMAD.MOV.U32 R2, RZ, RZ, R17 ;  /* 0x000000ffff027224 */ /* 0x001fe200078e0011 */
[----:B------:R-:W-:Y:S01]  /*65e0*/  LOP3.LUT R17, R13, 0x158, RZ, 0xfc, !PT ;  /* 0x000001580d117812 */ /* 0x000fe200078efcff */
[C---:B------:R-:W-:Y:S02]  /*65f0*/  IMAD R4, R10.reuse, R14, R4 ;  /* 0x0000000e0a047224 */ /* 0x040fe400078e0204 */
[----:B------:R-:W-:Y:S01]  /*6600*/  @!P3 IMAD.MOV R2, RZ, RZ, -R2 ;  /* 0x000000ffff02b224 */ /* 0x000fe200078e0a02 */
[----:B------:R-:W-:Y:S01]  /*6610*/  ISETP.GT.U32.AND P3, PT, R10, R5, PT ;  /* 0x000000050a00720c */ /* 0x000fe20003f64070 */
[----:B------:R-:W-:Y:S02]  /*6620*/  IMAD.MOV R9, RZ, RZ, -R9 ;  /* 0x000000ffff097224 */ /* 0x000fe400078e0a09 */
[--C-:B------:R-:W-:Y:S01]  /*6630*/  @!P6 IMAD.IADD R0, R0, 0x1, -R10.reuse ;  /* 0x000000010000e824 */ /* 0x100fe200078e0a0a */
[----:B------:R0:W-:Y:S01]  /*6640*/  STL [R1+0x2cc], R2 ;  /* 0x0002cc0201007387 */ /* 0x0001e20000100800 */
[----:B------:R-:W-:Y:S01]  /*6650*/  @!P2 IMAD.MOV R11, RZ, RZ, -R11 ;  /* 0x000000ffff0ba224 */ /* 0x000fe200078e0a0b */
[C---:B------:R-:W-:Y:S01]  /*6660*/  ISETP.GT.U32.AND P2, PT, R10.reuse, R4, PT ;  /* 0x000000040a00720c */ /* 0x040fe20003f44070 */
[C---:B------:R-:W-:Y:S01]  /*6670*/  IMAD R3, R10.reuse, R9, R3 ;  /* 0x000000090a037224 */ /* 0x040fe200078e0203 */
[C---:B------:R-:W-:Y:S01]  /*6680*/  ISETP.GT.U32.AND P6, PT, R10.reuse, R0, PT ;  /* 0x000000000a00720c */ /* 0x040fe20003fc4070 */
[----:B------:R-:W-:Y:S01]  /*6690*/  IMAD.HI.U32 R9, R15, R7, RZ ;  /* 0x000000070f097227 */ /* 0x000fe200078e00ff */
[----:B------:R-:W-:Y:S03]  /*66a0*/  STL [R1+0x2b0], R11 ;  /* 0x0002b00b01007387 */ /* 0x000fe60000100800 */
[----:B------:R-:W-:Y:S01]  /*66b0*/  @!P3 IMAD.IADD R5, R5, 0x1, -R10 ;  /* 0x000000010505b824 */ /* 0x000fe200078e0a0a */
[----:B------:R-:W-:Y:S01]  /*66c0*/  ISETP.GT.U32.AND P3, PT, R10, R3, PT ;  /* 0x000000030a00720c */ /* 0x000fe20003f64070 */
[----:B0-----:R-:W-:-:S02]  /*66d0*/  IMAD.MOV.U32 R2, RZ, RZ, R16 ;  /* 0x000000ffff027224 */ /* 0x001fc400078e0010 */
[----:B------:R-:W-:Y:S02]  /*66e0*/  IMAD.MOV.U32 R12, RZ, RZ, R5 ;  /* 0x000000ffff0c7224 */ /* 0x000fe400078e0005 */
[----:B------:R-:W-:Y:S01]  /*66f0*/  @!P4 IMAD.MOV R2, RZ, RZ, -R2 ;  /* 0x000000ffff02c224 */ /* 0x000fe200078e0a02 */
[----:B------:R-:W-:Y:S01]  /*6700*/  ISETP.GE.AND P4, PT, R6, RZ, PT ;  /* 0x000000ff0600720c */ /* 0x000fe20003f86270 */
[----:B------:R-:W-:Y:S01]  /*6710*/  IMAD.MOV R6, RZ, RZ, -R9 ;  /* 0x000000ffff067224 */ /* 0x000fe200078e0a09 */
[----:B------:R-:W-:Y:S01]  /*6720*/  LOP3.LUT R9, R13, 0x162, RZ, 0xfc, !PT ;  /* 0x000001620d097812 */ /* 0x000fe200078efcff */
[----:B------:R-:W-:Y:S01]  /*6730*/  @!P2 IMAD.IADD R4, R4, 0x1, -R10 ;  /* 0x000000010404a824 */ /* 0x000fe200078e0a0a */
[----:B------:R0:W-:Y:S01]  /*6740*/  STL [R1+0x2b4], R2 ;  /* 0x0002b40201007387 */ /* 0x0001e20000100800 */
[C---:B------:R-:W-:Y:S01]  /*6750*/  IMAD R7, R10.reuse, R6, R7 ;  /* 0x000000060a077224 */ /* 0x040fe200078e0207 */
[----:B------:R-:W-:Y:S01]  /*6760*/  IABS R20, R9 ;  /* 0x0000000900147213 */ /* 0x000fe20000000000 */
[----:B------:R-:W-:Y:S01]  /*6770*/  @!P1 IMAD.MOV R12, RZ, RZ, -R12 ;  /* 0x000000ffff0c9224 */ /* 0x000fe200078e0a0c */
[----:B------:R-:W-:Y:S01]  /*6780*/  ISETP.GT.U32.AND P2, PT, R10, R4, PT ;  /* 0x000000040a00720c */ /* 0x000fe20003f44070 */
[--C-:B------:R-:W-:Y:S01]  /*6790*/  @!P6 IMAD.IADD R0, R0, 0x1, -R10.reuse ;  /* 0x000000010000e824 */ /* 0x100fe200078e0a0a */
[----:B------:R-:W-:Y:S01]  /*67a0*/  ISETP.GT.U32.AND P1, PT, R10, R7, PT ;  /* 0x000000070a00720c */ /* 0x000fe20003f24070 */
[----:B------:R-:W-:Y:S01]  /*67b0*/  @!P3 IMAD.IADD R3, R3, 0x1, -R10 ;  /* 0x000000010303b824 */ /* 0x000fe200078e0a0a */
[----:B------:R-:W-:Y:S01]  /*67c0*/  ISETP.GE.AND P6, PT, R8, RZ, PT ;  /* 0x000000ff0800720c */ /* 0x000fe20003fc6270 */
[----:B------:R1:W-:Y:S01]  /*67d0*/  STL [R1+0x2b8], R12 ;  /* 0x0002b80c01007387 */ /* 0x0003e20000100800 */
[----:B0-----:R-:W-:Y:S01]  /*67e0*/  IMAD.MOV.U32 R2, RZ, RZ, R0 ;  /* 0x000000ffff027224 */ /* 0x001fe200078e0000 */
[----:B------:R-:W-:-:S02]  /*67f0*/  LOP3.LUT R6, R13, 0x15e, RZ, 0xfc, !PT ;  /* 0x0000015e0d067812 */ /* 0x000fc400078efcff */
[----:B------:R-:W-:Y:S01]  /*6800*/  LOP3.LUT R8, R13, 0x160, RZ, 0xfc, !PT ;  /* 0x000001600d087812 */ /* 0x000fe200078efcff */
[----:B------:R-:W-:Y:S01]  /*6810*/  @!P0 IMAD.MOV R2, RZ, RZ, -R2 ;  /* 0x000000ffff028224 */ /* 0x000fe200078e0a02 */
[----:B------:R-:W-:Y:S01]  /*6820*/  ISETP.GE.AND P0, PT, R9, RZ, PT ;  /* 0x000000ff0900720c */ /* 0x000fe20003f06270 */
[----:B------:R-:W-:Y:S01]  /*6830*/  IMAD.HI.U32 R9, R15, R20, RZ ;  /* 0x000000140f097227 */ /* 0x000fe200078e00ff */
[----:B------:R-:W-:Y:S02]  /*6840*/  IABS R11, R6 ;  /* 0x00000006000b7213 */ /* 0x000fe40000000000 */
[----:B------:R-:W-:Y:S01]  /*6850*/  IABS R21, R8 ;  /* 0x0000000800157213 */ /* 0x000fe20000000000 */
[--C-:B------:R-:W-:Y:S01]  /*6860*/  @!P1 IMAD.IADD R7, R7, 0x1, -R10.reuse ;  /* 0x0000000107079824 */ /* 0x100fe200078e0a0a */
[----:B------:R-:W-:Y:S01]  /*6870*/  ISETP.GT.U32.AND P3, PT, R10, R3, PT ;  /* 0x000000030a00720c */ /* 0x000fe20003f64070 */
[----:B------:R-:W-:Y:S01]  /*6880*/  @!P2 IMAD.IADD R4, R4, 0x1, -R10 ;  /* 0x000000010404a824 */ /* 0x000fe200078e0a0a */
[----:B------:R-:W-:Y:S01]  /*6890*/  ISETP.GE.AND P2, PT, R8, RZ, PT ;  /* 0x000000ff0800720c */ /* 0x000fe20003f46270 */
[----:B------:R-:W-:Y:S01]  /*68a0*/  IMAD.MOV R9, RZ, RZ, -R9 ;  /* 0x000000ffff097224 */ /* 0x000fe200078e0a09 */
[----:B------:R-:W-:Y:S01]  /*68b0*/  ISETP.GT.U32.AND P1, PT, R10, R7, PT ;  /* 0x000000070a00720c */ /* 0x000fe20003f24070 */
[----:B------:R-:W-:Y:S01]  /*68c0*/  IMAD.MOV.U32 R5, RZ, RZ, R11 ;  /* 0x000000ffff057224 */ /* 0x000fe200078e000b */
[----:B------:R0:W-:Y:S01]  /*68d0*/  STL [R1+0x2c0], R2 ;  /* 0x0002c00201007387 */ /* 0x0001e20000100800 */
[----:B------:R-:W-:-:S04]  /*68e0*/  IMAD.HI.U32 R11, R15, R21, RZ ;  /* 0x000000150f0b7227 */ /* 0x000fc800078e00ff */
[C---:B------:R-:W-:Y:S01]  /*68f0*/  IMAD R20, R10.reuse, R9, R20 ;  /* 0x000000090a147224 */ /* 0x040fe200078e0214 */
[C---:B------:R-:W-:Y:S01]  /*6900*/  LOP3.LUT R9, R13.reuse, 0x156, RZ, 0xfc, !PT ;  /* 0x000001560d097812 */ /* 0x040fe200078efcff */
[----:B-1----:R-:W-:Y:S02]  /*6910*/  IMAD.MOV.U32 R12, RZ, RZ, R4 ;  /* 0x000000ffff0c7224 */ /* 0x002fe400078e0004 */
[----:B------:R-:W-:Y:S01]  /*6920*/  IMAD.MOV R8, RZ, RZ, -R11 ;  /* 0x000000ffff087224 */ /* 0x000fe200078e0a0b */
[----:B------:R-:W-:Y:S01]  /*6930*/  LOP3.LUT R11, R13, 0x15c, RZ, 0xfc, !PT ;  /* 0x0000015c0d0b7812 */ /* 0x000fe200078efcff */
[----:B------:R-:W-:Y:S01]  /*6940*/  @!P5 IMAD.MOV R12, RZ, RZ, -R12 ;  /* 0x000000ffff0cd224 */ /* 0x000fe200078e0a0c */
[C---:B------:R-:W-:Y:S01]  /*6950*/  ISETP.GT.U32.AND P5, PT, R10.reuse, R20, PT ;  /* 0x000000140a00720c */ /* 0x040fe20003fa4070 */
[C---:B------:R-:W-:Y:S01]  /*6960*/  IMAD R21, R10.reuse, R8, R21 ;  /* 0x000000080a157224 */ /* 0x040fe200078e0215 */
[----:B------:R-:W-:Y:S01]  /*6970*/  IABS R16, R9 ;  /* 0x0000000900107213 */ /* 0x000fe20000000000 */
[--C-:B------:R-:W-:Y:S01]  /*6980*/  @!P1 IMAD.IADD R7, R7, 0x1, -R10.reuse ;  /* 0x0000000107079824 */ /* 0x100fe200078e0a0a */
[----:B------:R1:W-:Y:S01]  /*6990*/  STL [R1+0x2c4], R12 ;  /* 0x0002c40c01007387 */ /* 0x0003e20000100800 */
[----:B------:R-:W-:Y:S01]  /*69a0*/  @!P3 IMAD.IADD R3, R3, 0x1, -R10 ;  /* 0x000000010303b824 */ /* 0x000fe200078e0a0a */
[----:B------:R-:W-:Y:S01]  /*69b0*/  ISETP.GT.U32.AND P1, PT, R10, R21, PT ;  /* 0x000000150a00720c */ /* 0x000fe20003f24070 */
[----:B------:R-:W-:Y:S01]  /*69c0*/  IMAD.HI.U32 R0, R15, R5, RZ ;  /* 0x000000050f007227 */ /* 0x000fe200078e00ff */
[----:B------:R-:W-:-:S02]  /*69d0*/  ISETP.GE.AND P3, PT, R6, RZ, PT ;  /* 0x000000ff0600720c */ /* 0x000fc40003f66270 */
[----:B------:R-:W-:Y:S01]  /*69e0*/  LOP3.LUT R6, R13, 0x15a, RZ, 0xfc, !PT ;  /* 0x0000015a0d067812 */ /* 0x000fe200078efcff */
[----:B0-----:R-:W-:Y:S02]  /*69f0*/  IMAD.MOV.U32 R2, RZ, RZ, R3 ;  /* 0x000000ffff027224 */ /* 0x001fe400078e0003 */
[----:B------:R-:W-:Y:S01]  /*6a00*/  @!P5 IMAD.IADD R20, R20, 0x1, -R10 ;  /* 0x000000011414d824 */ /* 0x000fe200078e0a0a */
[----:B------:R-:W-:Y:S01]  /*6a10*/  IABS R4, R6 ;  /* 0x0000000600047213 */ /* 0x000fe20000000000 */
[----:B------:R-:W-:Y:S01]  /*6a20*/  @!P4 IMAD.MOV R2, RZ, RZ, -R2 ;  /* 0x000000ffff02c224 */ /* 0x000fe200078e0a02 */
[----:B------:R-:W-:Y:S01]  /*6a30*/  ISETP.GE.AND P4, PT, R11, RZ, PT ;  /* 0x000000ff0b00720c */ /* 0x000fe20003f86270 */
[----:B------:R-:W-:Y:S01]  /*6a40*/  IMAD.MOV R0, RZ, RZ, -R0 ;  /* 0x000000ffff007224 */ /* 0x000fe200078e0a00 */
[C---:B------:R-:W-:Y:S01]  /*6a50*/  ISETP.GT.U32.AND P5, PT, R10.reuse, R20, PT ;  /* 0x000000140a00720c */ /* 0x040fe20003fa4070 */
[----:B------:R-:W-:Y:S01]  /*6a60*/  @!P1 IMAD.IADD R21, R21, 0x1, -R10 ;  /* 0x0000000115159824 */ /* 0x000fe200078e0a0a */
[----:B------:R-:W-:Y:S01]  /*6a70*/  IABS R11, R11 ;  /* 0x0000000b000b7213 */ /* 0x000fe20000000000 */
[----:B------:R0:W-:Y:S01]  /*6a80*/  STL [R1+0x2c8], R2 ;  /* 0x0002c80201007387 */ /* 0x0001e20000100800 */
[C---:B------:R-:W-:Y:S01]  /*6a90*/  IMAD R0, R10.reuse, R0, R5 ;  /* 0x000000000a007224 */ /* 0x040fe200078e0205 */
[----:B------:R-:W-:Y:S01]  /*6aa0*/  IABS R5, R17 ;  /* 0x0000001100057213 */ /* 0x000fe20000000000 */
[----:B------:R-:W-:Y:S01]  /*6ab0*/  IMAD.HI.U32 R8, R15, R4, RZ ;  /* 0x000000040f087227 */ /* 0x000fe200078e00ff */
[----:B------:R-:W-:-:S03]  /*6ac0*/  ISETP.GT.U32.AND P1, PT, R10, R21, PT ;  /* 0x000000150a00720c */ /* 0x000fc60003f24070 */
[----:B-1----:R-:W-:-:S04]  /*6ad0*/  IMAD.HI.U32 R12, R15, R11, RZ ;  /* 0x0000000b0f0c7227 */ /* 0x002fc800078e00ff */
[----:B0-----:R-:W-:Y:S02]  /*6ae0*/  IMAD.MOV.U32 R2, RZ, RZ, R7 ;  /* 0x000000ffff027224 */ /* 0x001fe400078e0007 */
[----:B------:R-:W-:Y:S02]  /*6af0*/  IMAD.MOV R12, RZ, RZ, -R12 ;  /* 0x000000ffff0c7224 */ /* 0x000fe400078e0a0c */
[----:B------:R-:W-:Y:S01]  /*6b00*/  @!P6 IMAD.MOV R2, RZ, RZ, -R2 ;  /* 0x000000ffff02e224 */ /* 0x000fe200078e0a02 */
[----:B------:R-:W-:Y:S01]  /*6b10*/  ISETP.GT.U32.AND P6, PT, R10, R0, PT ;  /* 0x000000000a00720c */ /* 0x000fe20003fc4070 */
[----:B------:R-:W-:Y:S01]  /*6b20*/  @!P5 IMAD.IADD R20, R20, 0x1, -R10 ;  /* 0x000000011414d824 */ /* 0x000fe200078e0a0a */
[----:B------:R-:W-:Y:S01]  /*6b30*/  ISETP.GE.AND P5, PT, R6, RZ, PT ;  /* 0x000000ff0600720c */ /* 0x000fe20003fa6270 */
[C---:B------:R-:W-:Y:S01]  /*6b40*/  IMAD R6, R10.reuse, R12, R11 ;  /* 0x0000000c0a067224 */ /* 0x040fe200078e020b */
[----:B------:R0:W-:Y:S01]  /*6b50*/  STL [R1+0x2bc], R2 ;  /* 0x0002bc0201007387 */ /* 0x0001e20000100800 */
[----:B------:R-:W-:Y:S01]  /*6b60*/  IMAD.MOV R8, RZ, RZ, -R8 ;  /* 0x000000ffff087224 */ /* 0x000fe200078e0a08 */
[----:B------:R-:W-:Y:S01]  /*6b70*/  LOP3.LUT R12, R13, 0x14e, RZ, 0xfc, !PT ;  /* 0x0000014e0d0c7812 */ /* 0x000fe200078efcff */
[----:B------:R-:W-:Y:S01]  /*6b80*/  @!P1 IMAD.IADD R21, R21, 0x1, -R10 ;  /* 0x0000000115159824 */ /* 0x000fe200078e0a0a */
[C---:B------:R-:W-:Y:S01]  /*6b90*/  ISETP.GT.U32.AND P1, PT, R10.reuse, R6, PT ;  /* 0x000000060a00720c */ /* 0x040fe20003f24070 */
[----:B------:R-:W-:Y:S01]  /*6ba0*/  IMAD R4, R10, R8, R4 ;  /* 0x000000080a047224 */ /* 0x000fe200078e0204 */
[----:B------:R-:W-:Y:S01]  /*6bb0*/  IABS R8, R12 ;  /* 0x0000000c00087213 */ /* 0x000fe20000000000 */
[----:B------:R-:W-:Y:S01]  /*6bc0*/  IMAD.HI.U32 R3, R15, R16, RZ ;  /* 0x000000100f037227 */ /* 0x000fe200078e00ff */
[----:B------:R-:W-:-:S03]  /*6bd0*/  LOP3.LUT R11, R13, 0x150, RZ, 0xfc, !PT ;  /* 0x000001500d0b7812 */ /* 0x000fc600078efcff */
[----:B------:R-:W-:Y:S01]  /*6be0*/  @!P6 IMAD.IADD R0, R0, 0x1, -R10 ;  /* 0x000000010000e824 */ /* 0x000fe200078e0a0a */
[----:B------:R-:W-:Y:S01]  /*6bf0*/  ISETP.GT.U32.AND P6, PT, R10, R4, PT ;  /* 0x000000040a00720c */ /* 0x000fe20003fc4070 */
[----:B------:R-:W-:Y:S01]  /*6c00*/  IMAD.MOV R3, RZ, RZ, -R3 ;  /* 0x000000ffff037224 */ /* 0x000fe200078e0a03 */
[----:B------:R-:W-:Y:S01]  /*6c10*/  IABS R19, R11 ;  /* 0x0000000b00137213 */ /* 0x000fe20000000000 */
[----:B------:R-:W-:-:S04]  /*6c20*/  IMAD.HI.U32 R14, R15, R5, RZ ;  /* 0x000000050f0e7227 */ /* 0x000fc800078e00ff */
[----:B------:R-:W-:Y:S01]  /*6c30*/  IMAD R16, R10, R3, R16 ;  /* 0x000000030a107224 */ /* 0x000fe200078e0210 */
[C---:B------:R-:W-:Y:S01]  /*6c40*/  LOP3.LUT R3, R13.reuse, 0x154, RZ, 0xfc, !PT ;  /* 0x000001540d037812 */ /* 0x040fe200078efcff */
[----:B------:R-:W-:Y:S02]  /*6c50*/  IMAD.MOV R7, RZ, RZ, -R14 ;  /* 0x000000ffff077224 */ /* 0x000fe400078e0a0e */
[----:B------:R-:W-:Y:S01]  /*6c60*/  @!P1 IMAD.IADD R6, R6, 0x1, -R10 ;  /* 0x0000000106069824 */ /* 0x000fe200078e0a0a */
[----:B------:R-:W-:Y:S01]  /*6c70*/  IABS R14, R3 ;  /* 0x00000003000e7213 */ /* 0x000fe20000000000 */
[----:B0-----:R-:W-:Y:S01]  /*6c80*/  IMAD.MOV.U32 R2, RZ, RZ, R20 ;  /* 0x000000ffff027224 */ /* 0x001fe200078e0014 */
[C---:B------:R-:W-:Y:S01]  /*6c90*/  ISETP.GT.U32.AND P1, PT, R10.reuse, R0, PT ;  /* 0x000000000a00720c */ /* 0x040fe20003f24070 */
[C---:B------:R-:W-:Y:S01]  /*6ca0*/  IMAD R5, R10.reuse, R7, R5 ;  /* 0x000000070a057224 */ /* 0x040fe200078e0205 */
[----:B------:R-:W-:Y:S01]  /*6cb0*/  LOP3.LUT R7, R13, 0x152, RZ, 0xfc, !PT ;  /* 0x000001520d077812 */ /* 0x000fe200078efcff */
[----:B------:R-:W-:Y:S01]  /*6cc0*/  @!P0 IMAD.MOV R2, RZ, RZ, -R2 ;  /* 0x000000ffff028224 */ /* 0x000fe200078e0a02 */
[----:B------:R-:W-:Y:S01]  /*6cd0*/  ISETP.GT.U32.AND P0, PT, R10, R6, PT ;  /* 0x000000060a00720c */ /* 0x000fe20003f04070 */
[----:B------:R-:W-:Y:S01]  /*6ce0*/  @!P6 IMAD.IADD R4, R4, 0x1, -R10 ;  /* 0x000000010404e824 */ /* 0x000fe200078e0a0a */
[----:B------:R-:W-:Y:S01]  /*6cf0*/  IABS R18, R7 ;  /* 0x0000000700127213 */ /* 0x000fe20000000000 */
[----:B------:R-:W-:Y:S01]  /*6d00*/  IMAD.HI.U32 R22, R15, R14, RZ ;  /* 0x0000000e0f167227 */ /* 0x000fe200078e00ff */
[----:B------:R0:W-:Y:S02]  /*6d10*/  STL [R1+0x2ac], R2 ;  /* 0x0002ac0201007387 */ /* 0x0001e40000100800 */
[----:B------:R-:W-:Y:S01]  /*6d20*/  ISETP.GT.U32.AND P6, PT, R10, R4, PT ;  /* 0x000000040a00720c */ /* 0x000fe20003fc4070 */
[----:B------:R-:W-:-:S02]  /*6d30*/  IMAD.MOV R22, RZ, RZ, -R22 ;  /* 0x000000ffff167224 */ /* 0x000fc400078e0a16 */
[----:B------:R-:W-:-:S04]  /*6d40*/  IMAD.HI.U32 R20, R15, R18, RZ ;  /* 0x000000120f147227 */ /* 0x000fc800078e00ff */
[----:B------:R-:W-:Y:S01]  /*6d50*/  @!P1 IMAD.IADD R0, R0, 0x1, -R10 ;  /* 0x0000000100009824 */ /* 0x000fe200078e0a0a */
[C---:B------:R-:W-:Y:S01]  /*6d60*/  ISETP.GT.U32.AND P1, PT, R10.reuse, R16, PT ;  /* 0x000000100a00720c */ /* 0x040fe20003f24070 */
[----:B0-----:R-:W-:Y:S02]  /*6d70*/  IMAD.MOV.U32 R2, RZ, RZ, R21 ;  /* 0x000000ffff027224 */ /* 0x001fe400078e0015 */
[C---:B------:R-:W-:Y:S02]  /*6d80*/  IMAD R14, R10.reuse, R22, R14 ;  /* 0x000000160a0e7224 */ /* 0x040fe400078e020e */
[----:B------:R-:W-:Y:S01]  /*6d90*/  @!P2 IMAD.MOV R2, RZ, RZ, -R2 ;  /* 0x000000ffff02a224 */ /* 0x000fe200078e0a02 */
[----:B------:R-:W-:Y:S01]  /*6da0*/  ISETP.GT.U32.AND P2, PT, R10, R5, PT ;  /* 0x000000050a00720c */ /* 0x000fe20003f44070 */
[----:B------:R-:W-:Y:S02]  /*6db0*/  IMAD.MOV R20, RZ, RZ, -R20 ;  /* 0x000000ffff147224 */ /* 0x000fe400078e0a14 */
[----:B------:R-:W-:Y:S01]  /*6dc0*/  @!P0 IMAD.IADD R6, R6, 0x1, -R10 ;  /* 0x0000000106068824 */ /* 0x000fe200078e0a0a */
[C---:B------:R-:W-:Y:S01]  /*6dd0*/  ISETP.GT.U32.AND P0, PT, R10.reuse, R14, PT ;  /* 0x0000000e0a00720c */ /* 0x040fe20003f04070 */
[----:B------:R-:W-:Y:S01]  /*6de0*/  IMAD R18, R10, R20, R18 ;  /* 0x000000140a127224 */ /* 0x000fe200078e0212 */
[----:B------:R0:W-:Y:S01]  /*6df0*/  STL [R1+0x2a8], R2 ;  /* 0x0002a80201007387 */ /* 0x0001e20000100800 */
[----:B------:R-:W-:-:S02]  /*6e00*/  @!P6 IMAD.IADD R4, R4, 0x1, -R10 ;  /* 0x000000010404e824 */ /* 0x000fc400078e0a0a */
[----:B------:R-:W-:Y:S01]  /*6e10*/  @!P1 IMAD.IADD R16, R16, 0x1, -R10 ;  /* 0x0000000110109824 */ /* 0x000fe200078e0a0a */
[C---:B------:R-:W-:Y:S01]  /*6e20*/  ISETP.GT.U32.AND P6, PT, R10.reuse, R18, PT ;  /* 0x000000120a00720c */ /* 0x040fe20003fc4070 */
[----:B------:R-:W-:Y:S01]  /*6e30*/  IMAD.MOV.U32 R23, RZ, RZ, R0 ;  /* 0x000000ffff177224 */ /* 0x000fe200078e0000 */
[----:B------:R-:W-:Y:S01]  /*6e40*/  ISETP.GE.AND P1, PT, R9, RZ, PT ;  /* 0x000000ff0900720c */ /* 0x000fe20003f26270 */
[----:B------:R-:W-:Y:S01]  /*6e50*/  @!P2 IMAD.IADD R5, R5, 0x1, -R10 ;  /* 0x000000010505a824 */ /* 0x000fe200078e0a0a */
[----:B------:R-:W-:Y:S01]  /*6e60*/  ISETP.GE.AND P2, PT, R17, RZ, PT ;  /* 0x000000ff1100720c */ /* 0x000fe20003f46270 */
[----:B------:R-:W-:Y:S01]  /*6e70*/  @!P3 IMAD.MOV R23, RZ, RZ, -R23 ;  /* 0x000000ffff17b224 */ /* 0x000fe200078e0a17 */
[----:B------:R-:W-:Y:S01]  /*6e80*/  ISETP.GT.U32.AND P3, PT, R10, R16, PT ;  /* 0x000000100a00720c */ /* 0x000fe20003f64070 */
[----:B0-----:R-:W-:Y:S01]  /*6e90*/  IMAD.MOV.U32 R2, RZ, RZ, R6 ;  /* 0x000000ffff027224 */ /* 0x001fe200078e0006 */
[----:B------:R-:W-:Y:S01]  /*6ea0*/  LOP3.LUT R17, R13, 0x14c, RZ, 0xfc, !PT ;  /* 0x0000014c0d117812 */ /* 0x000fe200078efcff */
[----:B------:R-:W-:Y:S01]  /*6eb0*/  @!P0 IMAD.IADD R14, R14, 0x1, -R10 ;  /* 0x000000010e0e8824 */ /* 0x000fe200078e0a0a */
[----:B------:R-:W-:Y:S01]  /*6ec0*/  ISETP.GT.U32.AND P0, PT, R10, R5, PT ;  /* 0x000000050a00720c */ /* 0x000fe20003f04070 */
[----:B------:R-:W-:Y:S01]  /*6ed0*/  IMAD.HI.U32 R22, R15, R8, RZ ;  /* 0x000000080f167227 */ /* 0x000fe200078e00ff */
[----:B------:R-:W-:Y:S01]  /*6ee0*/  STL [R1+0x2a4], R23 ;  /* 0x0002a41701007387 */ /* 0x000fe20000100800 */
[----:B------:R-:W-:-:S02]  /*6ef0*/  LOP3.LUT R9, R13, 0x14a, RZ, 0xfc, !PT ;  /* 0x0000014a0d097812 */ /* 0x000fc400078efcff */
        /* <DEDUP_REMOVED lines=8> */
[----:B------:R-:W-:Y:S02]  /*6f80*/  IMAD R8, R10, R22, R8 ;  /* 0x000000160a087224 */ /* 0x000fe400078e0208 */
[----:B------:R-:W-:Y:S02]  /*6f90*/  IMAD.MOV R21, RZ, RZ, -R21 ;  /* 0x000000ffff157224 */ /* 0x000fe400078e0a15 */
[----:B------:R-:W-:Y:S01]  /*6fa0*/  @!P0 IMAD.IADD R5, R5, 0x1, -R10 ;  /* 0x0000000105058824 */ /* 0x000fe200078e0a0a */
[----:B------:R-:W-:Y:S01]  /*6fb0*/  ISETP.GE.AND P0, PT, R3, RZ, PT ;  /* 0x000000ff0300720c */ /* 0x000fe20003f06270 */
[----:B0-----:R-:W-:Y:S01]  /*6fc0*/  IMAD.MOV.U32 R2, RZ, RZ, R4 ;  /* 0x000000ffff027224 */ /* 0x001fe200078e0004 */
[----:B------:R-:W-:Y:S01]  /*6fd0*/  IABS R4, R9 ;  /* 0x0000000900047213 */ /* 0x000fe20000000000 */
[----:B------:R-:W-:Y:S01]  /*6fe0*/  @!P3 IMAD.IADD R16, R16, 0x1, -R10 ;  /* 0x000000011010b824 */ /* 0x000fe200078e0a0a */
[----:B------:R-:W-:Y:S01]  /*6ff0*/  ISETP.GT.U32.AND P3, PT, R10, R8, PT ;  /* 0x000000080a00720c */ /* 0x000fe20003f64070 */
[----:B------:R-:W-:-:S02]  /*7000*/  @!P5 IMAD.MOV R2, RZ, RZ, -R2 ;  /* 0x000000ffff02d224 */ /* 0x000fc400078e0a02 */
[C---:B------:R-:W-:Y:S02]  /*7010*/  IMAD R19, R10.reuse, R21, R19 ;  /* 0x000000150a137224 */ /* 0x040fe400078e0213 */
[----:B------:R-:W-:Y:S01]  /*7020*/  IMAD.MOV.U32 R3, RZ, RZ, R4 ;  /* 0x000000ffff037224 */ /* 0x000fe200078e0004 */
[----:B------:R0:W-:Y:S01]  /*7030*/  STL [R1+0x29c], R2 ;  /* 0x00029c0201007387 */ /* 0x0001e20000100800 */
[----:B------:R-:W-:Y:S01]  /*7040*/  IMAD.HI.U32 R6, R15, R0, RZ ;  /* 0x000000000f067227 */ /* 0x000fe200078e00ff */
[----:B------:R-:W-:-:S03]  /*7050*/  ISETP.GT.U32.AND P5, PT, R10, R19, PT ;  /* 0x000000130a00720c */ /* 0x000fc60003fa4070 */
[----:B------:R-:W-:Y:S02]  /*7060*/  IMAD.MOV.U32 R20, RZ, RZ, R5 ;  /* 0x000000ffff147224 */ /* 0x000fe400078e0005 */
[----:B------:R-:W-:Y:S01]  /*7070*/  @!P6 IMAD.IADD R14, R14, 0x1, -R10 ;  /* 0x000000010e0ee824 */ /* 0x000fe200078e0a0a */
[----:B------:R-:W-:Y:S01]  /*7080*/  ISETP.GE.AND P6, PT, R7, RZ, PT ;  /* 0x000000ff0700720c */ /* 0x000fe20003fc6270 */
[----:B------:R-:W-:-:S04]  /*7090*/  IMAD.HI.U32 R4, R15, R3, RZ ;  /* 0x000000030f047227 */ /* 0x000fc800078e00ff */
[----:B0-----:R-:W-:Y:S01]  /*70a0*/  IMAD.MOV.U32 R2, RZ, RZ, R16 ;  /* 0x000000ffff027224 */ /* 0x001fe200078e0010 */
[----:B------:R-:W-:Y:S01]  /*70b0*/  LOP3.LUT R16, R13, 0x13a, RZ, 0xfc, !PT ;  /* 0x0000013a0d107812 */ /* 0x000fe200078efcff */
[----:B------:R-:W-:Y:S02]  /*70c0*/  IMAD.MOV R6, RZ, RZ, -R6 ;  /* 0x000000ffff067224 */ /* 0x000fe400078e0a06 */
[----:B------:R-:W-:Y:S02]  /*70d0*/  @!P2 IMAD.MOV R20, RZ, RZ, -R20 ;  /* 0x000000ffff14a224 */ /* 0x000fe400078e0a14 */
[----:B------:R-:W-:Y:S02]  /*70e0*/  @!P1 IMAD.MOV R2, RZ, RZ, -R2 ;  /* 0x000000ffff029224 */ /* 0x000fe400078e0a02 */
[----:B------:R-:W-:Y:S01]  /*70f0*/  @!P4 IMAD.IADD R18, R18, 0x1, -R10 ;  /* 0x000000011212c824 */ /* 0x000fe200078e0a0a */
[----:B------:R-:W-:Y:S01]  /*7100*/  STL [R1+0x298], R20 ;  /* 0x0002981401007387 */ /* 0x000fe20000100800 */
[----:B------:R-:W-:Y:S01]  /*7110*/  IMAD.MOV R4, RZ, RZ, -R4 ;  /* 0x000000ffff047224 */ /* 0x000fe200078e0a04 */
[----:B------:R-:W-:Y:S01]  /*7120*/  ISETP.GE.AND P4, PT, R11, RZ, PT ;  /* 0x000000ff0b00720c */ /* 0x000fe20003f86270 */
[----:B------:R-:W-:Y:S01]  /*7130*/  IMAD R5, R10, R6, R0 ;  /* 0x000000060a057224 */ /* 0x000fe200078e0200 */
[----:B------:R0:W-:Y:S01]  /*7140*/  STL [R1+0x294], R2 ;  /* 0x0002940201007387 */ /* 0x0001e20000100800 */
[----:B------:R-:W-:Y:S01]  /*7150*/  IMAD.MOV.U32 R7, RZ, RZ, R14 ;  /* 0x000000ffff077224 */ /* 0x000fe200078e000e */
[----:B------:R-:W-:Y:S01]  /*7160*/  LOP3.LUT R0, R13, 0x146, RZ, 0xfc, !PT ;  /* 0x000001460d007812 */ /* 0x000fe200078efcff */
[--C-:B------:R-:W-:Y:S01]  /*7170*/  @!P3 IMAD.IADD R8, R8, 0x1, -R10.reuse ;  /* 0x000000010808b824 */ /* 0x100fe200078e0a0a */
[----:B------:R-:W-:Y:S01]  /*7180*/  ISETP.GE.AND P3, PT, R17, RZ, PT ;  /* 0x000000ff1100720c */ /* 0x000fe20003f66270 */
[C---:B------:R-:W-:Y:S01]  /*7190*/  IMAD R3, R10.reuse, R4, R3 ;  /* 0x000000040a037224 */ /* 0x040fe200078e0203 */
[----:B------:R-:W-:Y:S01]  /*71a0*/  LOP3.LUT R4, R13, 0x148, RZ, 0xfc, !PT ;  /* 0x000001480d047812 */ /* 0x000fe200078efcff */
[----:B------:R-:W-:Y:S01]  /*71b0*/  @!P0 IMAD.MOV R7, RZ, RZ, -R7 ;  /* 0x000000ffff078224 */ /* 0x000fe200078e0a07 */
[C---:B------:R-:W-:Y:S01]  /*71c0*/  ISETP.GT.U32.AND P0, PT, R10.reuse, R5, PT ;  /* 0x000000050a00720c */ /* 0x040fe20003f04070 */
[----:B------:R-:W-:Y:S01]  /*71d0*/  @!P5 IMAD.IADD R19, R19, 0x1, -R10 ;  /* 0x000000011313d824 */ /* 0x000fe200078e0a0a */
[----:B------:R-:W-:Y:S01]  /*71e0*/  ISETP.GT.U32.AND P1, PT, R10, R8, PT ;  /* 0x000000080a00720c */ /* 0x000fe20003f24070 */
[----:B0-----:R-:W-:Y:S01]  /*71f0*/  IMAD.MOV.U32 R2, RZ, RZ, R18 ;  /* 0x000000ffff027224 */ /* 0x001fe200078e0012 */
[----:B------:R-:W-:Y:S01]  /*7200*/  ISETP.GE.AND P5, PT, R12, RZ, PT ;  /* 0x000000ff0c00720c */ /* 0x000fe20003fa6270 */
[----:B------:R0:W-:Y:S01]  /*7210*/  STL [R1+0x290], R7 ;  /* 0x0002900701007387 */ /* 0x0001e20000100800 */
[C---:B------:R-:W-:Y:S01]  /*7220*/  ISETP.GT.U32.AND P2, PT, R10.reuse, R19, PT ;  /* 0x000000130a00720c */ /* 0x040fe20003f44070 */
[----:B------:R-:W-:Y:S01]  /*7230*/  @!P6 IMAD.MOV R2, RZ, RZ, -R2 ;  /* 0x000000ffff02e224 */ /* 0x000fe200078e0a02 */
[----:B------:R-:W-:-:S02]  /*7240*/  ISETP.GT.U32.AND P6, PT, R10, R3, PT ;  /* 0x000000030a00720c */ /* 0x000fc40003fc4070 */
[----:B------:R-:W-:Y:S02]  /*7250*/  IABS R6, R0 ;  /* 0x0000000000067213 */ /* 0x000fe40000000000 */
[----:B------:R-:W-:Y:S01]  /*7260*/  IABS R12, R4 ;  /* 0x00000004000c7213 */ /* 0x000fe20000000000 */
[--C-:B------:R-:W-:Y:S01]  /*7270*/  @!P0 IMAD.IADD R5, R5, 0x1, -R10.reuse ;  /* 0x0000000105058824 */ /* 0x100fe200078e0a0a */
[----:B------:R1:W-:Y:S01]  /*7280*/  STL [R1+0x26c], R2 ;  /* 0x00026c0201007387 */ /* 0x0003e20000100800 */
[----:B------:R-:W-:Y:S01]  /*7290*/  @!P1 IMAD.IADD R8, R8, 0x1, -R10 ;  /* 0x0000000108089824 */ /* 0x000fe200078e0a0a */
[----:B------:R-:W-:Y:S01]  /*72a0*/  ISETP.GE.AND P1, PT, R4, RZ, PT ;  /* 0x000000ff0400720c */ /* 0x000fe20003f26270 */
[----:B------:R-:W-:Y:S01]  /*72b0*/  IMAD.MOV.U32 R4, RZ, RZ, R6 ;  /* 0x000000ffff047224 */ /* 0x000fe200078e0006 */
[----:B------:R-:W-:Y:S01]  /*72c0*/  ISETP.GE.AND P0, PT, R0, RZ, PT ;  /* 0x000000ff0000720c */ /* 0x000fe20003f06270 */
[----:B------:R-:W-:Y:S01]  /*72d0*/  IMAD.HI.U32 R6, R15, R12, RZ ;  /* 0x0000000c0f067227 */ /* 0x000fe200078e00ff */
[----:B------:R-:W-:-:S02]  /*72e0*/  LOP3.LUT R11, R13, 0x144, RZ, 0xfc, !PT ;  /* 0x000001440d0b7812 */ /* 0x000fc400078efcff */
[----:B0-----:R-:W-:Y:S01]  /*72f0*/  LOP3.LUT R7, R13, 0x142, RZ, 0xfc, !PT ;  /* 0x000001420d077812 */ /* 0x001fe200078efcff */
[--C-:B------:R-:W-:Y:S01]  /*7300*/  @!P6 IMAD.IADD R3, R3, 0x1, -R10.reuse ;  /* 0x000000010303e824 */ /* 0x100fe200078e0a0a */
[C---:B------:R-:W-:Y:S01]  /*7310*/  ISETP.GT.U32.AND P6, PT, R10.reuse, R5, PT ;  /* 0x000000050a00720c */ /* 0x040fe20003fc4070 */
[----:B------:R-:W-:Y:S01]  /*7320*/  @!P2 IMAD.IADD R19, R19, 0x1, -R10 ;  /* 0x000000011313a824 */ /* 0x000fe200078e0a0a */
[----:B------:R-:W-:Y:S01]  /*7330*/  ISETP.GE.AND P2, PT, R9, RZ, PT ;  /* 0x000000ff0900720c */ /* 0x000fe20003f46270 */
[----:B------:R-:W-:Y:S01]  /*7340*/  IMAD.MOV R6, RZ, RZ, -R6 ;  /* 0x000000ffff067224 */ /* 0x000fe200078e0a06 */
[C---:B------:R-:W-:Y:S01]  /*7350*/  LOP3.LUT R9, R13.reuse, 0x140, RZ, 0xfc, !PT ;  /* 0x000001400d097812 */ /* 0x040fe200078efcff */
[----:B-1----:R-:W-:Y:S01]  /*7360*/  IMAD.MOV.U32 R2, RZ, RZ, R19 ;  /* 0x000000ffff027224 */ /* 0x002fe200078e0013 */
[----:B------:R-:W-:Y:S01]  /*7370*/  LOP3.LUT R19, R13, 0x13c, RZ, 0xfc, !PT ;  /* 0x0000013c0d137812 */ /* 0x000fe200078efcff */
[----:B------:R-:W-:Y:S01]  /*7380*/  IMAD R12, R10, R6, R12 ;  /* 0x000000060a0c7224 */ /* 0x000fe200078e020c */
[----:B------:R-:W-:Y:S01]  /*7390*/  IABS R14, R16 ;  /* 0x00000010000e7213 */ /* 0x000fe20000000000 */
[----:B------:R-:W-:-:S04]  /*73a0*/  IMAD.HI.U32 R0, R15, R4, RZ ;  /* 0x000000040f007227 */ /* 0x000fc800078e00ff */
[----:B------:R-:W-:Y:S01]  /*73b0*/  @!P4 IMAD.MOV R2, RZ, RZ, -R2 ;  /* 0x000000ffff02c224 */ /* 0x000fe200078e0a02 */
[C---:B------:R-:W-:Y:S01]  /*73c0*/  ISETP.GT.U32.AND P4, PT, R10.reuse, R3, PT ;  /* 0x000000030a00720c */ /* 0x040fe20003f84070 */
[----:B------:R-:W-:Y:S01]  /*73d0*/  @!P6 IMAD.IADD R5, R5, 0x1, -R10 ;  /* 0x000000010505e824 */ /* 0x000fe200078e0a0a */
[C---:B------:R-:W-:Y:S01]  /*73e0*/  ISETP.GT.U32.AND P6, PT, R10.reuse, R12, PT ;  /* 0x0000000c0a00720c */ /* 0x040fe20003fc4070 */
[----:B------:R-:W-:Y:S01]  /*73f0*/  IMAD.MOV R0, RZ, RZ, -R0 ;  /* 0x000000ffff007224 */ /* 0x000fe200078e0a00 */
[----:B------:R0:W-:Y:S03]  /*7400*/  STL [R1+0x270], R2 ;  /* 0x0002700201007387 */ /* 0x0001e60000100800 */
[----:B------:R-:W-:Y:S01]  /*7410*/  IMAD R4, R10, R0, R4 ;  /* 0x000000000a047224 */ /* 0x000fe200078e0204 */
[----:B------:R-:W-:-:S05]  /*7420*/  LOP3.LUT R0, R13, 0x13e, RZ, 0xfc, !PT ;  /* 0x0000013e0d007812 */ /* 0x000fca00078efcff */
[----:B------:R-:W-:Y:S01]  /*7430*/  @!P4 IMAD.IADD R3, R3, 0x1, -R10 ;  /* 0x000000010303c824 */ /* 0x000fe200078e0a0a */
[----:B------:R-:W-:Y:S01]  /*7440*/  ISETP.GE.AND P4, PT, R7, RZ, PT ;  /* 0x000000ff0700720c */ /* 0x000fe20003f86270 */
[----:B0-----:R-:W-:Y:S01]  /*7450*/  IMAD.MOV.U32 R2, RZ, RZ, R8 ;  /* 0x000000ffff027224 */ /* 0x001fe200078e0008 */
[----:B------:R-:W-:Y:S01]  /*7460*/  IABS R7, R7 ;  /* 0x0000000700077213 */ /* 0x000fe20000000000 */
[----:B------:R-:W-:Y:S02]  /*7470*/  IMAD.MOV.U32 R8, RZ, RZ, R5 ;  /* 0x000000ffff087224 */ /* 0x000fe400078e0005 */
[----:B------:R-:W-:Y:S01]  /*7480*/  @!P5 IMAD.MOV R2, RZ, RZ, -R2 ;  /* 0x000000ffff02d224 */ /* 0x000fe200078e0a02 */
[----:B------:R-:W-:Y:S01]  /*7490*/  ISETP.GE.AND P5, PT, R11, RZ, PT ;  /* 0x000000ff0b00720c */ /* 0x000fe20003fa6270 */
[----:B------:R-:W-:Y:S01]  /*74a0*/  @!P3 IMAD.MOV R8, RZ, RZ, -R8 ;  /* 0x000000ffff08b224 */ /* 0x000fe200078e0a08 */
[----:B------:R-:W-:Y:S01]  /*74b0*/  ISETP.GT.U32.AND P3, PT, R10, R4, PT ;  /* 0x000000040a00720c */ /* 0x000fe20003f64070 */
[----:B------:R-:W-:Y:S01]  /*74c0*/  @!P6 IMAD.IADD R12, R12, 0x1, -R10 ;  /* 0x000000010c0ce824 */ /* 0x000fe200078e0a0a */
[----:B------:R-:W-:Y:S01]  /*74d0*/  IABS R11, R11 ;  /* 0x0000000b000b7213 */ /* 0x000fe20000000000 */
[----:B------:R0:W-:Y:S03]  /*74e0*/  STL [R1+0x278], R2 ;  /* 0x0002780201007387 */ /* 0x0001e60000100800 */
[----:B------:R-:W-:Y:S01]  /*74f0*/  ISETP.GT.U32.AND P6, PT, R10, R12, PT ;  /* 0x0000000c0a00720c */ /* 0x000fe20003fc4070 */
[----:B------:R-:W-:Y:S01]  /*7500*/  IMAD.HI.U32 R6, R15, R11, RZ ;  /* 0x0000000b0f067227 */ /* 0x000fe200078e00ff */
[----:B------:R1:W-:Y:S03]  /*7510*/  STL [R1+0x280], R8 ;  /* 0x0002800801007387 */ /* 0x0003e60000100800 */
[----:B------:R-:W-:-:S02]  /*7520*/  IMAD.MOV R5, RZ, RZ, -R6 ;  /* 0x000000ffff057224 */ /* 0x000fc400078e0a06 */
[----:B0-----:R-:W-:Y:S02]  /*7530*/  IMAD.MOV.U32 R2, RZ, RZ, R3 ;  /* 0x000000ffff027224 */ /* 0x001fe400078e0003 */
[----:B------:R-:W-:Y:S02]  /*7540*/  @!P3 IMAD.IADD R4, R4, 0x1, -R10 ;  /* 0x000000010404b824 */ /* 0x000fe400078e0a0a */
[----:B------:R-:W-:Y:S01]  /*7550*/  @!P2 IMAD.MOV R2, RZ, RZ, -R2 ;  /* 0x000000ffff02a224 */ /* 0x000fe200078e0a02 */
[----:B------:R-:W-:Y:S01]  /*7560*/  ISETP.GE.AND P2, PT, R9, RZ, PT ;  /* 0x000000ff0900720c */ /* 0x000fe20003f46270 */
[----:B------:R-:W-:Y:S01]  /*7570*/  IMAD R11, R10, R5, R11 ;  /* 0x000000050a0b7224 */ /* 0x000fe200078e020b */
[----:B------:R-:W-:Y:S01]  /*7580*/  IABS R9, R9 ;  /* 0x0000000900097213 */ /* 0x000fe20000000000 */
[----:B------:R-:W-:Y:S01]  /*7590*/  @!P6 IMAD.IADD R12, R12, 0x1, -R10 ;  /* 0x000000010c0ce824 */ /* 0x000fe200078e0a0a */
[----:B-1----:R-:W-:Y:S01]  /*75a0*/  IABS R8, R0 ;  /* 0x0000000000087213 */ /* 0x002fe20000000000 */
[C---:B------:R-:W-:Y:S01]  /*75b0*/  IMAD.HI.U32 R3, R15.reuse, R7, RZ ;  /* 0x000000070f037227 */ /* 0x040fe200078e00ff */
[C---:B------:R-:W-:Y:S01]  /*75c0*/  ISETP.GT.U32.AND P3, PT, R10.reuse, R4, PT ;  /* 0x000000040a00720c */ /* 0x040fe20003f64070 */
[----:B------:R0:W-:Y:S01]  /*75d0*/  STL [R1+0x28c], R2 ;  /* 0x00028c0201007387 */ /* 0x0001e20000100800 */
[----:B------:R-:W-:Y:S01]  /*75e0*/  ISETP.GT.U32.AND P6, PT, R10, R11, PT ;  /* 0x0000000b0a00720c */ /* 0x000fe20003fc4070 */
[----:B------:R-:W-:-:S04]  /*75f0*/  IMAD.HI.U32 R5, R15, R9, RZ ;  /* 0x000000090f057227 */ /* 0x000fc800078e00ff */
[----:B------:R-:W-:-:S04]  /*7600*/  IMAD.HI.U32 R6, R15, R8, RZ ;  /* 0x000000080f067227 */ /* 0x000fc800078e00ff */
[----:B------:R-:W-:Y:S02]  /*7610*/  IMAD.MOV R5, RZ, RZ, -R5 ;  /* 0x000000ffff057224 */ /* 0x000fe400078e0a05 */
[----:B------:R-:W-:Y:S02]  /*7620*/  IMAD.MOV R3, RZ, RZ, -R3 ;  /* 0x000000ffff037224 */ /* 0x000fe400078e0a03 */
[----:B------:R-:W-:Y:S02]  /*7630*/  IMAD.MOV R6, RZ, RZ, -R6 ;  /* 0x000000ffff067224 */ /* 0x000fe400078e0a06 */
[C---:B------:R-:W-:Y:S02]  /*7640*/  IMAD R9, R10.reuse, R5, R9 ;  /* 0x000000050a097224 */ /* 0x040fe400078e0209 */
[----:B------:R-:W-:Y:S01]  /*7650*/  IMAD R7, R10, R3, R7 ;  /* 0x000000030a077224 */ /* 0x000fe200078e0207 */
[----:B------:R-:W-:Y:S01]  /*7660*/  IABS R3, R19 ;  /* 0x0000001300037213 */ /* 0x000fe20000000000 */
[----:B0-----:R-:W-:-:S02]  /*7670*/  IMAD.MOV.U32 R2, RZ, RZ, R12 ;  /* 0x000000ffff027224 */ /* 0x001fc400078e000c */
[----:B------:R-:W-:Y:S01]  /*7680*/  IMAD R8, R10, R6, R8 ;  /* 0x000000060a087224 */ /* 0x000fe200078e0208 */
[----:B------:R-:W-:Y:S01]  /*7690*/  LOP3.LUT R6, R13, 0x138, RZ, 0xfc, !PT ;  /* 0x000001380d067812 */ /* 0x000fe200078efcff */
[----:B------:R-:W-:Y:S01]  /*76a0*/  @!P3 IMAD.IADD R4, R4, 0x1, -R10 ;  /* 0x000000010404b824 */ /* 0x000fe200078e0a0a */
[C---:B------:R-:W-:Y:S01]  /*76b0*/  ISETP.GT.U32.AND P3, PT, R10.reuse, R9, PT ;  /* 0x000000090a00720c */ /* 0x040fe20003f64070 */
[----:B------:R-:W-:Y:S01]  /*76c0*/  @!P1 IMAD.MOV R2, RZ, RZ, -R2 ;  /* 0x000000ffff029224 */ /* 0x000fe200078e0a02 */
[C---:B------:R-:W-:Y:S01]  /*76d0*/  ISETP.GT.U32.AND P1, PT, R10.reuse, R7, PT ;  /* 0x000000070a00720c */ /* 0x040fe20003f24070 */
[----:B------:R-:W-:Y:S01]  /*76e0*/  @!P6 IMAD.IADD R11, R11, 0x1, -R10 ;  /* 0x000000010b0be824 */ /* 0x000fe200078e0a0a */
[----:B------:R-:W-:Y:S01]  /*76f0*/  ISETP.GT.U32.AND P6, PT, R10, R8, PT ;  /* 0x000000080a00720c */ /* 0x000fe20003fc4070 */
[----:B------:R-:W-:Y:S01]  /*7700*/  IMAD.HI.U32 R5, R15, R3, RZ ;  /* 0x000000030f057227 */ /* 0x000fe200078e00ff */
[----:B------:R0:W-:Y:S01]  /*7710*/  STL [R1+0x288], R2 ;  /* 0x0002880201007387 */ /* 0x0001e20000100800 */
[----:B------:R-:W-:-:S02]  /*7720*/  IABS R18, R6 ;  /* 0x0000000600127213 */ /* 0x000fc40000000000 */
[----:B------:R-:W-:-:S03]  /*7730*/  IMAD.MOV R5, RZ, RZ, -R5 ;  /* 0x000000ffff057224 */ /* 0x000fc600078e0a05 */
[----:B------:R-:W-:-:S04]  /*7740*/  IMAD.HI.U32 R12, R15, R18, RZ ;  /* 0x000000120f0c7227 */ /* 0x000fc800078e00ff */
[--C-:B------:R-:W-:Y:S02]  /*7750*/  @!P3 IMAD.IADD R9, R9, 0x1, -R10.reuse ;  /* 0x000000010909b824 */ /* 0x100fe400078e0a0a */
[--C-:B------:R-:W-:Y:S01]  /*7760*/  @!P1 IMAD.IADD R7, R7, 0x1, -R10.reuse ;  /* 0x0000000107079824 */ /* 0x100fe200078e0a0a */
[----:B------:R-:W-:Y:S01]  /*7770*/  ISETP.GT.U32.AND P1, PT, R10, R11, PT ;  /* 0x0000000b0a00720c */ /* 0x000fe20003f24070 */
[----:B------:R-:W-:Y:S01]  /*7780*/  @!P6 IMAD.IADD R8, R8, 0x1, -R10 ;  /* 0x000000010808e824 */ /* 0x000fe200078e0a0a */
[C---:B------:R-:W-:Y:S01]  /*7790*/  ISETP.GT.U32.AND P6, PT, R10.reuse, R9, PT ;  /* 0x000000090a00720c */ /* 0x040fe20003fc4070 */
[----:B0-----:R-:W-:Y:S01]  /*77a0*/  IMAD.MOV.U32 R2, RZ, RZ, R4 ;  /* 0x000000ffff027224 */ /* 0x001fe200078e0004 */
[----:B------:R-:W-:Y:S01]  /*77b0*/  ISETP.GT.U32.AND P3, PT, R10, R7, PT ;  /* 0x000000070a00720c */ /* 0x000fe20003f64070 */
[----:B------:R-:W-:-:S04]  /*77c0*/  IMAD.HI.U32 R4, R15, R14, RZ ;  /* 0x0000000e0f047227 */ /* 0x000fc800078e00ff */
[----:B------:R-:W-:Y:S02]  /*77d0*/  IMAD.MOV R4, RZ, RZ, -R4 ;  /* 0x000000ffff047224 */ /* 0x000fe400078e0a04 */
[----:B------:R-:W-:Y:S01]  /*77e0*/  @!P0 IMAD.MOV R2, RZ, RZ, -R2 ;  /* 0x000000ffff028224 */ /* 0x000fe200078e0a02 */
[C---:B------:R-:W-:Y:S01]  /*77f0*/  ISETP.GT.U32.AND P0, PT, R10.reuse, R8, PT ;  /* 0x000000080a00720c */ /* 0x040fe20003f04070 */
[C---:B------:R-:W-:Y:S01]  /*7800*/  IMAD R3, R10.reuse, R5, R3 ;  /* 0x000000050a037224 */ /* 0x040fe200078e0203 */
[C---:B------:R-:W-:Y:S01]  /*7810*/  LOP3.LUT R5, R13.reuse, 0x136, RZ, 0xfc, !PT ;  /* 0x000001360d057812 */ /* 0x040fe200078efcff */
[C---:B------:R-:W-:Y:S01]  /*7820*/  IMAD R14, R10.reuse, R4, R14 ;  /* 0x000000040a0e7224 */ /* 0x040fe200078e020e */
[----:B------:R-:W-:Y:S01]  /*7830*/  LOP3.LUT R4, R13, 0x134, RZ, 0xfc, !PT ;  /* 0x000001340d047812 */ /* 0x000fe200078efcff */
[--C-:B------:R-:W-:Y:S01]  /*7840*/  @!P1 IMAD.IADD R11, R11, 0x1, -R10.reuse ;  /* 0x000000010b0b9824 */ /* 0x100fe200078e0a0a */
[C---:B------:R-:W-:Y:S01]  /*7850*/  ISETP.GT.U32.AND P1, PT, R10.reuse, R3, PT ;  /* 0x000000030a00720c */ /* 0x040fe20003f24070 */
[--C-:B------:R-:W-:Y:S01]  /*7860*/  @!P6 IMAD.IADD R9, R9, 0x1, -R10.reuse ;  /* 0x000000010909e824 */ /* 0x100fe200078e0a0a */
[----:B------:R-:W-:Y:S01]  /*7870*/  ISETP.GT.U32.AND P6, PT, R10, R14, PT ;  /* 0x0000000e0a00720c */ /* 0x000fe20003fc4070 */
[--C-:B------:R-:W-:Y:S01]  /*7880*/  @!P3 IMAD.IADD R7, R7, 0x1, -R10.reuse ;  /* 0x000000010707b824 */ /* 0x100fe200078e0a0a */
[----:B------:R0:W-:Y:S01]  /*7890*/  STL [R1+0x284], R2 ;  /* 0x0002840201007387 */ /* 0x0001e20000100800 */
[----:B------:R-:W-:Y:S01]  /*78a0*/  IMAD.MOV.U32 R20, RZ, RZ, R11 ;  /* 0x000000ffff147224 */ /* 0x000fe200078e000b */
[----:B------:R-:W-:Y:S01]  /*78b0*/  IABS R17, R5 ;  /* 0x0000000500117213 */ /* 0x000fe20000000000 */
[----:B------:R-:W-:Y:S01]  /*78c0*/  @!P0 IMAD.IADD R8, R8, 0x1, -R10 ;  /* 0x0000000108088824 */ /* 0x000fe200078e0a0a */
[----:B------:R-:W-:Y:S01]  /*78d0*/  ISETP.GE.AND P0, PT, R19, RZ, PT ;  /* 0x000000ff1300720c */ /* 0x000fe20003f06270 */
[----:B------:R-:W-:Y:S01]  /*78e0*/  IMAD.MOV R12, RZ, RZ, -R12 ;  /* 0x000000ffff0c7224 */ /* 0x000fe200078e0a0c */
[----:B------:R-:W-:Y:S01]  /*78f0*/  IABS R19, R4 ;  /* 0x0000000400137213 */ /* 0x000fe20000000000 */
[----:B------:R-:W-:Y:S01]  /*7900*/  @!P5 IMAD.MOV R20, RZ, RZ, -R20 ;  /* 0x000000ffff14d224 */ /* 0x000fe200078e0a14 */
[----:B------:R-:W-:Y:S01]  /*7910*/  ISETP.GE.AND P3, PT, R0, RZ, PT ;  /* 0x000000ff0000720c */ /* 0x000fe20003f66270 */
[--C-:B------:R-:W-:Y:S01]  /*7920*/  @!P1 IMAD.IADD R3, R3, 0x1, -R10.reuse ;  /* 0x0000000103039824 */ /* 0x100fe200078e0a0a */
[----:B------:R-:W-:Y:S01]  /*7930*/  ISETP.GE.AND P1, PT, R16, RZ, PT ;  /* 0x000000ff1000720c */ /* 0x000fe20003f26270 */
[----:B------:R-:W-:Y:S01]  /*7940*/  @!P6 IMAD.IADD R14, R14, 0x1, -R10 ;  /* 0x000000010e0ee824 */ /* 0x000fe200078e0a0a */
[----:B------:R-:W-:Y:S01]  /*7950*/  STL [R1+0x258], R20 ;  /* 0x0002581401007387 */ /* 0x000fe20000100800 */
[----:B0-----:R-:W-:Y:S01]  /*7960*/  IMAD.MOV.U32 R2, RZ, RZ, R7 ;  /* 0x000000ffff027224 */ /* 0x001fe200078e0007 */
[----:B------:R-:W-:Y:S01]  /*7970*/  ISETP.GT.U32.AND P5, PT, R10, R3, PT ;  /* 0x000000030a00720c */ /* 0x000fe20003fa4070 */
[----:B------:R-:W-:-:S02]  /*7980*/  IMAD.MOV.U32 R16, RZ, RZ, R19 ;  /* 0x000000ffff107224 */ /* 0x000fc400078e0013 */
[----:B------:R-:W-:Y:S01]  /*7990*/  @!P4 IMAD.MOV R2, RZ, RZ, -R2 ;  /* 0x000000ffff02c224 */ /* 0x000fe200078e0a02 */
[----:B------:R-:W-:Y:S01]  /*79a0*/  ISETP.GT.U32.AND P4, PT, R10, R14, PT ;  /* 0x0000000e0a00720c */ /* 0x000fe20003f84070 */
[----:B------:R-:W-:-:S03]  /*79b0*/  IMAD.HI.U32 R11, R15, R16, RZ ;  /* 0x000000100f0b7227 */ /* 0x000fc600078e00ff */
[----:B------:R0:W-:Y:S01]  /*79c0*/  STL [R1+0x25c], R2 ;  /* 0x00025c0201007387 */ /* 0x0001e20000100800 */
[----:B------:R-:W-:Y:S02]  /*79d0*/  IMAD.MOV R7, RZ, RZ, -R11 ;  /* 0x000000ffff077224 */ /* 0x000fe400078e0a0b */
[C---:B------:R-:W-:Y:S02]  /*79e0*/  IMAD R18, R10.reuse, R12, R18 ;  /* 0x0000000c0a127224 */ /* 0x040fe400078e0212 */
[C---:B------:R-:W-:Y:S02]  /*79f0*/  IMAD R16, R10.reuse, R7, R16 ;  /* 0x000000070a107224 */ /* 0x040fe400078e0210 */
[----:B------:R-:W-:Y:S01]  /*7a00*/  IMAD.HI.U32 R0, R15, R17, RZ ;  /* 0x000000110f007227 */ /* 0x000fe200078e00ff */
[----:B------:R-:W-:-:S03]  /*7a10*/  ISETP.GT.U32.AND P6, PT, R10, R18, PT ;  /* 0x000000120a00720c */ /* 0x000fc60003fc4070 */
[----:B------:R-:W-:Y:S01]  /*7a20*/  @!P4 IMAD.IADD R14, R14, 0x1, -R10 ;  /* 0x000000010e0ec824 */ /* 0x000fe200078e0a0a */
[C---:B------:R-:W-:Y:S01]  /*7a30*/  ISETP.GT.U32.AND P4, PT, R10.reuse, R16, PT ;  /* 0x000000100a00720c */ /* 0x040fe20003f84070 */
[----:B------:R-:W-:Y:S02]  /*7a40*/  IMAD.MOV R0, RZ, RZ, -R0 ;  /* 0x000000ffff007224 */ /* 0x000fe400078e0a00 */
[----:B0-----:R-:W-:Y:S01]  /*7a50*/  IMAD.MOV.U32 R2, RZ, RZ, R8 ;  /* 0x000000ffff027224 */ /* 0x001fe200078e0008 */
[C---:B------:R-:W-:Y:S01]  /*7a60*/  LOP3.LUT R8, R13.reuse, 0x12e, RZ, 0xfc, !PT ;  /* 0x0000012e0d087812 */ /* 0x040fe200078efcff */
[C---:B------:R-:W-:Y:S01]  /*7a70*/  IMAD R17, R10.reuse, R0, R17 ;  /* 0x000000000a117224 */ /* 0x040fe200078e0211 */
[----:B------:R-:W-:Y:S01]  /*7a80*/  LOP3.LUT R0, R13, 0x132, RZ, 0xfc, !PT ;  /* 0x000001320d007812 */ /* 0x000fe200078efcff */
[----:B------:R-:W-:Y:S01]  /*7a90*/  @!P3 IMAD.MOV R2, RZ, RZ, -R2 ;  /* 0x000000ffff02b224 */ /* 0x000fe200078e0a02 */
[----:B------:R-:W-:Y:S01]  /*7aa0*/  IABS R12, R8 ;  /* 0x00000008000c7213 */ /* 0x000fe20000000000 */
[--C-:B------:R-:W-:Y:S01]  /*7ab0*/  @!P5 IMAD.IADD R3, R3, 0x1, -R10.reuse ;  /* 0x000000010303d824 */ /* 0x100fe200078e0a0a */
[----:B------:R-:W-:Y:S01]  /*7ac0*/  ISETP.GT.U32.AND P3, PT, R10, R17, PT ;  /* 0x000000110a00720c */ /* 0x000fe20003f64070 */
[--C-:B------:R-:W-:Y:S01]  /*7ad0*/  @!P6 IMAD.IADD R18, R18, 0x1, -R10.reuse ;  /* 0x000000011212e824 */ /* 0x100fe200078e0a0a */
[----:B------:R-:W-:Y:S01]  /*7ae0*/  ISETP.GE.AND P5, PT, R5, RZ, PT ;  /* 0x000000ff0500720c */ /* 0x000fe20003fa6270 */
[----:B------:R-:W-:Y:S01]  /*7af0*/  @!P4 IMAD.IADD R16, R16, 0x1, -R10 ;  /* 0x000000011010c824 */ /* 0x000fe200078e0a0a */
[----:B------:R-:W-:Y:S01]  /*7b00*/  LOP3.LUT R5, R13, 0x130, RZ, 0xfc, !PT ;  /* 0x000001300d057812 */ /* 0x000fe200078efcff */
[----:B------:R-:W-:Y:S01]  /*7b10*/  @!P2 IMAD.MOV R9, RZ, RZ, -R9 ;  /* 0x000000ffff09a224 */ /* 0x000fe200078e0a09 */
[----:B------:R-:W-:Y:S01]  /*7b20*/  ISETP.GE.AND P6, PT, R4, RZ, PT ;  /* 0x000000ff0400720c */ /* 0x000fe20003fc6270 */
[----:B------:R-:W-:Y:S01]  /*7b30*/  IMAD.MOV.U32 R20, RZ, RZ, R14 ;  /* 0x000000ffff147224 */ /* 0x000fe200078e000e */
[----:B------:R-:W-:Y:S01]  /*7b40*/  IABS R4, R5 ;  /* 0x0000000500047213 */ /* 0x000fe20000000000 */
[C---:B------:R-:W-:Y:S01]  /*7b50*/  IMAD.HI.U32 R19, R15.reuse, R12, RZ ;  /* 0x0000000c0f137227 */ /* 0x040fe200078e00ff */
[----:B------:R-:W-:Y:S01]  /*7b60*/  ISETP.GE.AND P2, PT, R6, RZ, PT ;  /* 0x000000ff0600720c */ /* 0x000fe20003f46270 */
[----:B------:R0:W-:Y:S01]  /*7b70*/  STL [R1+0x260], R9 ;  /* 0x0002600901007387 */ /* 0x0001e20000100800 */
[C---:B------:R-:W-:Y:S01]  /*7b80*/  ISETP.GT.U32.AND P4, PT, R10.reuse, R16, PT ;  /* 0x000000100a00720c */ /* 0x040fe20003f84070 */
[----:B------:R-:W-:Y:S01]  /*7b90*/  IMAD.HI.U32 R6, R15, R4, RZ ;  /* 0x000000040f067227 */ /* 0x000fe200078e00ff */
[----:B------:R-:W-:Y:S01]  /*7ba0*/  IABS R11, R0 ;  /* 0x00000000000b7213 */ /* 0x000fe20000000000 */
[----:B------:R1:W-:Y:S02]  /*7bb0*/  STL [R1+0x264], R2 ;  /* 0x0002640201007387 */ /* 0x0003e40000100800 */
[----:B------:R-:W-:Y:S01]  /*7bc0*/  @!P3 IMAD.IADD R17, R17, 0x1, -R10 ;  /* 0x000000011111b824 */ /* 0x000fe200078e0a0a */
[----:B------:R-:W-:Y:S01]  /*7bd0*/  ISETP.GT.U32.AND P3, PT, R10, R18, PT ;  /* 0x000000120a00720c */ /* 0x000fe20003f64070 */
[----:B------:R-:W-:-:S02]  /*7be0*/  IMAD.MOV R6, RZ, RZ, -R6 ;  /* 0x000000ffff067224 */ /* 0x000fc400078e0a06 */
[----:B------:R-:W-:-:S04]  /*7bf0*/  IMAD.HI.U32 R7, R15, R11, RZ ;  /* 0x0000000b0f077227 */ /* 0x000fc800078e00ff */
[----:B------:R-:W-:Y:S01]  /*7c00*/  IMAD R4, R10, R6, R4 ;  /* 0x000000060a047224 */ /* 0x000fe200078e0204 */
[C---:B------:R-:W-:Y:S01]  /*7c10*/  LOP3.LUT R6, R13.reuse, 0x12a, RZ, 0xfc, !PT ;  /* 0x0000012a0d067812 */ /* 0x040fe200078efcff */
[----:B------:R-:W-:Y:S02]  /*7c20*/  IMAD.MOV R7, RZ, RZ, -R7 ;  /* 0x000000ffff077224 */ /* 0x000fe400078e0a07 */
[--C-:B------:R-:W-:Y:S01]  /*7c30*/  @!P4 IMAD.IADD R16, R16, 0x1, -R10.reuse ;  /* 0x000000011010c824 */ /* 0x100fe200078e0a0a */
[C---:B------:R-:W-:Y:S01]  /*7c40*/  ISETP.GT.U32.AND P4, PT, R10.reuse, R4, PT ;  /* 0x000000040a00720c */ /* 0x040fe20003f84070 */
[----:B------:R-:W-:Y:S01]  /*7c50*/  IMAD R11, R10, R7, R11 ;  /* 0x000000070a0b7224 */ /* 0x000fe200078e020b */
[----:B0-----:R-:W-:Y:S01]  /*7c60*/  IABS R9, R6 ;  /* 0x0000000600097213 */ /* 0x001fe20000000000 */
[----:B-1----:R-:W-:Y:S01]  /*7c70*/  IMAD.MOV.U32 R2, RZ, RZ, R3 ;  /* 0x000000ffff027224 */ /* 0x002fe200078e0003 */
        /* <DEDUP_REMOVED lines=8> */
[----:B------:R-:W-:Y:S02]  /*7d00*/  @!P4 IMAD.IADD R4, R4, 0x1, -R10 ;  /* 0x000000010404c824 */ /* 0x000fe400078e0a0a */
[----:B------:R-:W-:Y:S02]  /*7d10*/  @!P1 IMAD.MOV R20, RZ, RZ, -R20 ;  /* 0x000000ffff149224 */ /* 0x000fe400078e0a14 */
[----:B------:R-:W-:Y:S01]  /*7d20*/  IMAD.MOV R14, RZ, RZ, -R14 ;  /* 0x000000ffff0e7224 */ /* 0x000fe200078e0a0e */
[----:B------:R-:W-:Y:S01]  /*7d30*/  ISETP.GT.U32.AND P4, PT, R10, R4, PT ;  /* 0x000000040a00720c */ /* 0x000fe20003f84070 */
[--C-:B------:R-:W-:Y:S01]  /*7d40*/  @!P3 IMAD.IADD R11, R11, 0x1, -R10.reuse ;  /* 0x000000010b0bb824 */ /* 0x100fe200078e0a0a */
[----:B------:R-:W-:Y:S01]  /*7d50*/  STL [R1+0x1e4], R20 ;  /* 0x0001e41401007387 */ /* 0x000fe20000100800 */
[----:B------:R-:W-:Y:S01]  /*7d60*/  @!P0 IMAD.IADD R17, R17, 0x1, -R10 ;  /* 0x0000000111118824 */ /* 0x000fe200078e0a0a */
[----:B------:R-:W-:Y:S01]  /*7d70*/  ISETP.GE.AND P0, PT, R0, RZ, PT ;  /* 0x000000ff0000720c */ /* 0x000fe20003f06270 */
[----:B0-----:R-:W-:Y:S01]  /*7d80*/  IMAD.MOV.U32 R2, RZ, RZ, R18 ;  /* 0x000000ffff027224 */ /* 0x001fe200078e0012 */
[----:B------:R-:W-:Y:S01]  /*7d90*/  ISETP.GT.U32.AND P1, PT, R10, R11, PT ;  /* 0x0000000b0a00720c */ /* 0x000fe20003f24070 */
[----:B------:R-:W-:Y:S01]  /*7da0*/  IMAD.HI.U32 R0, R15, R7, RZ ;  /* 0x000000070f007227 */ /* 0x000fe200078e00ff */
[----:B------:R-:W-:-:S02]  /*7db0*/  ISETP.GE.AND P3, PT, R5, RZ, PT ;  /* 0x000000ff0500720c */ /* 0x000fc40003f66270 */
[----:B------:R-:W-:Y:S01]  /*7dc0*/  LOP3.LUT R5, R13, 0x128, RZ, 0xfc, !PT ;  /* 0x000001280d057812 */ /* 0x000fe200078efcff */
[----:B------:R-:W-:Y:S02]  /*7dd0*/  @!P2 IMAD.MOV R2, RZ, RZ, -R2 ;  /* 0x000000ffff02a224 */ /* 0x000fe400078e0a02 */
[----:B------:R-:W-:Y:S02]  /*7de0*/  IMAD.MOV R19, RZ, RZ, -R19 ;  /* 0x000000ffff137224 */ /* 0x000fe400078e0a13 */
[----:B------:R-:W-:Y:S01]  /*7df0*/  @!P5 IMAD.MOV R17, RZ, RZ, -R17 ;  /* 0x000000ffff11d224 */ /* 0x000fe200078e0a11 */
[----:B------:R-:W-:Y:S01]  /*7e00*/  ISETP.GE.AND P5, PT, R8, RZ, PT ;  /* 0x000000ff0800720c */ /* 0x000fe20003fa6270 */
[C---:B------:R-:W-:Y:S01]  /*7e10*/  IMAD R8, R10.reuse, R14, R9 ;  /* 0x0000000e0a087224 */ /* 0x040fe200078e0209 */
[----:B------:R0:W-:Y:S01]  /*7e20*/  STL [R1+0x1e8], R2 ;  /* 0x0001e80201007387 */ /* 0x0001e20000100800 */
[----:B------:R-:W-:Y:S02]  /*7e30*/  IMAD.MOV R0, RZ, RZ, -R0 ;  /* 0x000000ffff007224 */ /* 0x000fe400078e0a00 */
[----:B------:R-:W-:Y:S01]  /*7e40*/  IMAD R12, R10, R19, R12 ;  /* 0x000000130a0c7224 */ /* 0x000fe200078e020c */
[----:B------:R-:W-:Y:S01]  /*7e50*/  STL [R1+0x1f8], R17 ;  /* 0x0001f81101007387 */ /* 0x000fe20000100800 */
[--C-:B------:R-:W-:Y:S01]  /*7e60*/  @!P4 IMAD.IADD R4, R4, 0x1, -R10.reuse ;  /* 0x000000010404c824 */ /* 0x100fe200078e0a0a */
[C---:B------:R-:W-:Y:S01]  /*7e70*/  ISETP.GT.U32.AND P4, PT, R10.reuse, R8, PT ;  /* 0x000000080a00720c */ /* 0x040fe20003f84070 */
[C---:B------:R-:W-:Y:S01]  /*7e80*/  IMAD R7, R10.reuse, R0, R7 ;  /* 0x000000000a077224 */ /* 0x040fe200078e0207 */
[----:B------:R-:W-:Y:S01]  /*7e90*/  ISETP.GT.U32.AND P2, PT, R10, R12, PT ;  /* 0x0000000c0a00720c */ /* 0x000fe20003f44070 */
[----:B------:R-:W-:Y:S01]  /*7ea0*/  @!P1 IMAD.IADD R11, R11, 0x1, -R10 ;  /* 0x000000010b0b9824 */ /* 0x000fe200078e0a0a */
[----:B------:R-:W-:Y:S01]  /*7eb0*/  ISETP.GE.AND P1, PT, R3, RZ, PT ;  /* 0x000000ff0300720c */ /* 0x000fe20003f26270 */
[----:B0-----:R-:W-:Y:S01]  /*7ec0*/  IMAD.MOV.U32 R2, RZ, RZ, R16 ;  /* 0x000000ffff027224 */ /* 0x001fe200078e0010 */
[----:B------:R-:W-:-:S02]  /*7ed0*/  LOP3.LUT R3, R13, 0x126, RZ, 0xfc, !PT ;  /* 0x000001260d037812 */ /* 0x000fc400078efcff */
[----:B------:R-:W-:Y:S01]  /*7ee0*/  IABS R0, R5 ;  /* 0x0000000500007213 */ /* 0x000fe20000000000 */
[----:B------:R-:W-:Y:S01]  /*7ef0*/  @!P6 IMAD.MOV R2, RZ, RZ, -R2 ;  /* 0x000000ffff02e224 */ /* 0x000fe200078e0a02 */
[----:B------:R-:W-:Y:S02]  /*7f00*/  ISETP.GT.U32.AND P6, PT, R10, R7, PT ;  /* 0x000000070a00720c */ /* 0x000fe40003fc4070 */
[----:B------:R-:W-:Y:S01]  /*7f10*/  LOP3.LUT R19, R13, 0xfe, RZ, 0xfc, !PT ;  /* 0x000000fe0d137812 */ /* 0x000fe200078efcff */
[--C-:B------:R-:W-:Y:S01]  /*7f20*/  @!P4 IMAD.IADD R8, R8, 0x1, -R10.reuse ;  /* 0x000000010808c824 */ /* 0x100fe200078e0a0a */
[----:B------:R0:W-:Y:S01]  /*7f30*/  STL [R1+0x248], R2 ;  /* 0x0002480201007387 */ /* 0x0001e20000100800 */
[----:B------:R-:W-:Y:S01]  /*7f40*/  @!P2 IMAD.IADD R12, R12, 0x1, -R10 ;  /* 0x000000010c0ca824 */ /* 0x000fe200078e0a0a */
[----:B------:R-:W-:Y:S01]  /*7f50*/  ISETP.GE.AND P2, PT, R6, RZ, PT ;  /* 0x000000ff0600720c */ /* 0x000fe20003f46270 */
[----:B------:R-:W-:Y:S01]  /*7f60*/  IMAD.HI.U32 R9, R15, R0, RZ ;  /* 0x000000000f097227 */ /* 0x000fe200078e00ff */
[----:B------:R-:W-:-:S02]  /*7f70*/  ISETP.GT.U32.AND P4, PT, R10, R8, PT ;  /* 0x000000080a00720c */ /* 0x000fc40003f84070 */
[----:B------:R-:W-:Y:S01]  /*7f80*/  LOP3.LUT R6, R13, 0x124, RZ, 0xfc, !PT ;  /* 0x000001240d067812 */ /* 0x000fe200078efcff */
[----:B------:R-:W-:Y:S01]  /*7f90*/  IMAD.MOV R9, RZ, RZ, -R9 ;  /* 0x000000ffff097224 */ /* 0x000fe200078e0a09 */
[----:B------:R-:W-:Y:S01]  /*7fa0*/  IABS R20, R19 ;  /* 0x0000001300147213 */ /* 0x000fe20000000000 */
[----:B------:R-:W-:Y:S01]  /*7fb0*/  @!P6 IMAD.IADD R7, R7, 0x1, -R10 ;  /* 0x000000010707e824 */ /* 0x000fe200078e0a0a */
[C---:B------:R-:W-:Y:S01]  /*7fc0*/  ISETP.GT.U32.AND P6, PT, R10.reuse, R12, PT ;  /* 0x0000000c0a00720c */ /* 0x040fe20003fc4070 */
[----:B0-----:R-:W-:Y:S01]  /*7fd0*/  IMAD.MOV.U32 R2, RZ, RZ, R11 ;  /* 0x000000ffff027224 */ /* 0x001fe200078e000b */
[----:B------:R-:W-:Y:S01]  /*7fe0*/  IABS R11, R3 ;  /* 0x00000003000b7213 */ /* 0x000fe20000000000 */
[C---:B------:R-:W-:Y:S01]  /*7ff0*/  IMAD R0, R10.reuse, R9, R0 ;  /* 0x000000090a007224 */ /* 0x040fe200078e0200 */
[----:B------:R-:W-:Y:S01]  /*8000*/  IABS R9, R6 ;  /* 0x0000000600097213 */ /* 0x000fe20000000000 */
[----:B------:R-:W-:Y:S01]  /*8010*/  @!P0 IMAD.MOV R2, RZ, RZ, -R2 ;  /* 0x000000ffff028224 */ /* 0x000fe200078e0a02 */
[----:B------:R-:W-:Y:S01]  /*8020*/  ISETP.GT.U32.AND P0, PT, R10, R7, PT ;  /* 0x000000070a00720c */ /* 0x000fe20003f04070 */
[----:B------:R-:W-:-:S02]  /*8030*/  @!P4 IMAD.IADD R8, R8, 0x1, -R10 ;  /* 0x000000010808c824 */ /* 0x000fc400078e0a0a */
[C---:B------:R-:W-:Y:S01]  /*8040*/  IMAD.HI.U32 R16, R15.reuse, R9, RZ ;  /* 0x000000090f107227 */ /* 0x040fe200078e00ff */
[----:B------:R0:W-:Y:S03]  /*8050*/  STL [R1+0x24c], R2 ;  /* 0x00024c0201007387 */ /* 0x0001e60000100800 */
[----:B------:R-:W-:Y:S01]  /*8060*/  @!P6 IMAD.IADD R12, R12, 0x1, -R10 ;  /* 0x000000010c0ce824 */ /* 0x000fe200078e0a0a */
[----:B------:R-:W-:Y:S01]  /*8070*/  ISETP.GT.U32.AND P6, PT, R10, R0, PT ;  /* 0x000000000a00720c */ /* 0x000fe20003fc4070 */
[----:B------:R-:W-:Y:S02]  /*8080*/  IMAD.MOV R16, RZ, RZ, -R16 ;  /* 0x000000ffff107224 */ /* 0x000fe400078e0a10 */
[----:B------:R-:W-:-:S04]  /*8090*/  IMAD.HI.U32 R23, R15, R20, RZ ;  /* 0x000000140f177227 */ /* 0x000fc800078e00ff */
[----:B0-----:R-:W-:Y:S02]  /*80a0*/  IMAD.MOV.U32 R2, RZ, RZ, R4 ;  /* 0x000000ffff027224 */ /* 0x001fe400078e0004 */
[----:B------:R-:W-:-:S04]  /*80b0*/  IMAD.HI.U32 R4, R15, R11, RZ ;  /* 0x0000000b0f047227 */ /* 0x000fc800078e00ff */
[----:B------:R-:W-:Y:S02]  /*80c0*/  IMAD.MOV R4, RZ, RZ, -R4 ;  /* 0x000000ffff047224 */ /* 0x000fe400078e0a04 */
[----:B------:R-:W-:Y:S01]  /*80d0*/  @!P0 IMAD.IADD R7, R7, 0x1, -R10 ;  /* 0x0000000107078824 */ /* 0x000fe200078e0a0a */
[----:B------:R-:W-:Y:S01]  /*80e0*/  ISETP.GE.AND P0, PT, R3, RZ, PT ;  /* 0x000000ff0300720c */ /* 0x000fe20003f06270 */
[----:B------:R-:W-:Y:S01]  /*80f0*/  IMAD R11, R10, R4, R11 ;  /* 0x000000040a0b7224 */ /* 0x000fe200078e020b */
[----:B------:R-:W-:Y:S01]  /*8100*/  LOP3.LUT R3, R13, 0x122, RZ, 0xfc, !PT ;  /* 0x000001220d037812 */ /* 0x000fe200078efcff */
[----:B------:R-:W-:Y:S01]  /*8110*/  @!P3 IMAD.MOV R2, RZ, RZ, -R2 ;  /* 0x000000ffff02b224 */ /* 0x000fe200078e0a02 */
[----:B------:R-:W-:Y:S01]  /*8120*/  ISETP.GE.AND P3, PT, R5, RZ, PT ;  /* 0x000000ff0500720c */ /* 0x000fe20003f66270 */
[----:B------:R-:W-:Y:S01]  /*8130*/  @!P6 IMAD.IADD R0, R0, 0x1, -R10 ;  /* 0x000000010000e824 */ /* 0x000fe200078e0a0a */
[C---:B------:R-:W-:Y:S01]  /*8140*/  ISETP.GT.U32.AND P4, PT, R10.reuse, R11, PT ;  /* 0x0000000b0a00720c */ /* 0x040fe20003f84070 */
[----:B------:R-:W-:Y:S01]  /*8150*/  IMAD R9, R10, R16, R9 ;  /* 0x000000100a097224 */ /* 0x000fe200078e0209 */
[----:B------:R0:W-:Y:S01]  /*8160*/  STL [R1+0x254], R2 ;  /* 0x0002540201007387 */ /* 0x0001e20000100800 */
[----:B------:R-:W-:Y:S01]  /*8170*/  IABS R5, R3 ;  /* 0x0000000300057213 */ /* 0x000fe20000000000 */
[----:B------:R-:W-:Y:S01]  /*8180*/  IMAD.MOV R23, RZ, RZ, -R23 ;  /* 0x000000ffff177224 */ /* 0x000fe200078e0a17 */
[----:B------:R-:W-:-:S02]  /*8190*/  ISETP.GE.AND P6, PT, R6, RZ, PT ;  /* 0x000000ff0600720c */ /* 0x000fc40003fc6270 */
[----:B------:R-:W-:Y:S01]  /*81a0*/  LOP3.LUT R4, R13, 0x120, RZ, 0xfc, !PT ;  /* 0x000001200d047812 */ /* 0x000fe200078efcff */
[----:B------:R-:W-:-:S03]  /*81b0*/  IMAD.HI.U32 R6, R15, R5, RZ ;  /* 0x000000050f067227 */ /* 0x000fc600078e00ff */
[----:B------:R-:W-:Y:S01]  /*81c0*/  IABS R14, R4 ;  /* 0x00000004000e7213 */ /* 0x000fe20000000000 */
[----:B0-----:R-:W-:Y:S02]  /*81d0*/  IMAD.MOV.U32 R2, RZ, RZ, R12 ;  /* 0x000000ffff027224 */ /* 0x001fe400078e000c */
[----:B------:R-:W-:Y:S02]  /*81e0*/  @!P4 IMAD.IADD R11, R11, 0x1, -R10 ;  /* 0x000000010b0bc824 */ /* 0x000fe400078e0a0a */
[----:B------:R-:W-:Y:S02]  /*81f0*/  IMAD.MOV.U32 R12, RZ, RZ, R7 ;  /* 0x000000ffff0c7224 */ /* 0x000fe400078e0007 */
[----:B------:R-:W-:Y:S01]  /*8200*/  @!P5 IMAD.MOV R2, RZ, RZ, -R2 ;  /* 0x000000ffff02d224 */ /* 0x000fe200078e0a02 */
[C---:B------:R-:W-:Y:S01]  /*8210*/  ISETP.GT.U32.AND P4, PT, R10.reuse, R11, PT ;  /* 0x0000000b0a00720c */ /* 0x040fe20003f84070 */
[----:B------:R-:W-:Y:S01]  /*8220*/  @!P1 IMAD.MOV R12, RZ, RZ, -R12 ;  /* 0x000000ffff0c9224 */ /* 0x000fe200078e0a0c */
[C---:B------:R-:W-:Y:S01]  /*8230*/  ISETP.GT.U32.AND P5, PT, R10.reuse, R0, PT ;  /* 0x000000000a00720c */ /* 0x040fe20003fa4070 */
[----:B------:R-:W-:Y:S01]  /*8240*/  IMAD.MOV R6, RZ, RZ, -R6 ;  /* 0x000000ffff067224 */ /* 0x000fe200078e0a06 */
[C---:B------:R-:W-:Y:S01]  /*8250*/  ISETP.GT.U32.AND P1, PT, R10.reuse, R9, PT ;  /* 0x000000090a00720c */ /* 0x040fe20003f24070 */
[----:B------:R-:W-:Y:S01]  /*8260*/  IMAD.HI.U32 R7, R15, R14, RZ ;  /* 0x0000000e0f077227 */ /* 0x000fe200078e00ff */
[----:B------:R0:W-:Y:S03]  /*8270*/  STL [R1+0x250], R2 ;  /* 0x0002500201007387 */ /* 0x0001e60000100800 */
[----:B------:R-:W-:Y:S01]  /*8280*/  IMAD R5, R10, R6, R5 ;  /* 0x000000060a057224 */ /* 0x000fe200078e0205 */
[----:B------:R1:W-:Y:S01]  /*8290*/  STL [R1+0x22c], R12 ;  /* 0x00022c0c01007387 */ /* 0x0003e20000100800 */
[----:B------:R-:W-:-:S02]  /*82a0*/  IMAD.MOV R7, RZ, RZ, -R7 ;  /* 0x000000ffff077224 */ /* 0x000fc400078e0a07 */
[--C-:B------:R-:W-:Y:S01]  /*82b0*/  @!P4 IMAD.IADD R11, R11, 0x1, -R10.reuse ;  /* 0x000000010b0bc824 */ /* 0x100fe200078e0a0a */
[----:B------:R-:W-:Y:S01]  /*82c0*/  ISETP.GT.U32.AND P4, PT, R10, R5, PT ;  /* 0x000000050a00720c */ /* 0x000fe20003f84070 */
[--C-:B------:R-:W-:Y:S01]  /*82d0*/  @!P5 IMAD.IADD R0, R0, 0x1, -R10.reuse ;  /* 0x000000010000d824 */ /* 0x100fe200078e0a0a */
[----:B------:R-:W-:Y:S01]  /*82e0*/  ISETP.GE.AND P5, PT, R4, RZ, PT ;  /* 0x000000ff0400720c */ /* 0x000fe20003fa6270 */
[----:B------:R-:W-:Y:S02]  /*82f0*/  @!P1 IMAD.IADD R9, R9, 0x1, -R10 ;  /* 0x0000000109099824 */ /* 0x000fe400078e0a0a */
[----:B0-----:R-:W-:Y:S01]  /*8300*/  IMAD.MOV.U32 R2, RZ, RZ, R8 ;  /* 0x000000ffff027224 */ /* 0x001fe200078e0008 */
[C---:B------:R-:W-:Y:S01]  /*8310*/  LOP3.LUT R8, R13.reuse, 0x11e, RZ, 0xfc, !PT ;  /* 0x0000011e0d087812 */ /* 0x040fe200078efcff */
[C---:B------:R-:W-:Y:S01]  /*8320*/  IMAD R14, R10.reuse, R7, R14 ;  /* 0x000000070a0e7224 */ /* 0x040fe200078e020e */
[C---:B------:R-:W-:Y:S01]  /*8330*/  ISETP.GT.U32.AND P1, PT, R10.reuse, R9, PT ;  /* 0x000000090a00720c */ /* 0x040fe20003f24070 */
[----:B-1----:R-:W-:Y:S01]  /*8340*/  IMAD.MOV.U32 R12, RZ, RZ, R0 ;  /* 0x000000ffff0c7224 */ /* 0x002fe200078e0000 */
[----:B------:R-:W-:Y:S01]  /*8350*/  LOP3.LUT R7, R13, 0x11c, RZ, 0xfc, !PT ;  /* 0x0000011c0d077812 */ /* 0x000fe200078efcff */
[----:B------:R-:W-:Y:S01]  /*8360*/  @!P2 IMAD.MOV R2, RZ, RZ, -R2 ;  /* 0x000000ffff02a224 */ /* 0x000fe200078e0a02 */
[----:B------:R-:W-:Y:S01]  /*8370*/  IABS R4, R8 ;  /* 0x0000000800047213 */ /* 0x000fe20000000000 */
[----:B------:R-:W-:Y:S01]  /*8380*/  @!P3 IMAD.MOV R12, RZ, RZ, -R12 ;  /* 0x000000ffff0cb224 */ /* 0x000fe200078e0a0c */
[C---:B------:R-:W-:Y:S01]  /*8390*/  ISETP.GT.U32.AND P3, PT, R10.reuse, R14, PT ;  /* 0x0000000e0a00720c */ /* 0x040fe20003f64070 */
[----:B------:R-:W-:Y:S01]  /*83a0*/  @!P4 IMAD.IADD R5, R5, 0x1, -R10 ;  /* 0x000000010505c824 */ /* 0x000fe200078e0a0a */
[----:B------:R0:W-:Y:S01]  /*83b0*/  STL [R1+0x230], R2 ;  /* 0x0002300201007387 */ /* 0x0001e20000100800 */
[----:B------:R-:W-:Y:S01]  /*83c0*/  IABS R6, R7 ;  /* 0x0000000700067213 */ /* 0x000fe20000000000 */
[C---:B------:R-:W-:Y:S01]  /*83d0*/  IMAD R20, R10.reuse, R23, R20 ;  /* 0x000000170a147224 */ /* 0x040fe200078e0214 */
[----:B------:R-:W-:Y:S01]  /*83e0*/  ISETP.GE.AND P2, PT, R3, RZ, PT ;  /* 0x000000ff0300720c */ /* 0x000fe20003f46270 */
[----:B------:R-:W-:Y:S01]  /*83f0*/  STL [R1+0x244], R12 ;  /* 0x0002440c01007387 */ /* 0x000fe20000100800 */
[----:B------:R-:W-:Y:S01]  /*8400*/  ISETP.GT.U32.AND P4, PT, R10, R5, PT ;  /* 0x000000050a00720c */ /* 0x000fe20003f84070 */
[----:B------:R-:W-:Y:S01]  /*8410*/  @!P1 IMAD.IADD R9, R9, 0x1, -R10 ;  /* 0x0000000109099824 */ /* 0x000fe200078e0a0a */
[----:B------:R-:W-:Y:S01]  /*8420*/  ISETP.GE.AND P1, PT, R7, RZ, PT ;  /* 0x000000ff0700720c */ /* 0x000fe20003f26270 */
[----:B------:R-:W-:Y:S01]  /*8430*/  IMAD.HI.U32 R7, R15, R6, RZ ;  /* 0x000000060f077227 */ /* 0x000fe200078e00ff */
[----:B------:R-:W-:-:S03]  /*8440*/  LOP3.LUT R3, R13, 0x11a, RZ, 0xfc, !PT ;  /* 0x0000011a0d037812 */ /* 0x000fc600078efcff */
[----:B0-----:R-:W-:Y:S01]  /*8450*/  IMAD.MOV.U32 R2, RZ, RZ, R11 ;  /* 0x000000ffff027224 */ /* 0x001fe200078e000b */
[----:B------:R-:W-:Y:S01]  /*8460*/  IABS R0, R3 ;  /* 0x0000000300007213 */ /* 0x000fe20000000000 */
[----:B------:R-:W-:Y:S02]  /*8470*/  @!P3 IMAD.IADD R14, R14, 0x1, -R10 ;  /* 0x000000010e0eb824 */ /* 0x000fe400078e0a0a */
[----:B------:R-:W-:Y:S01]  /*8480*/  @!P0 IMAD.MOV R2, RZ, RZ, -R2 ;  /* 0x000000ffff028224 */ /* 0x000fe200078e0a02 */
[----:B------:R-:W-:Y:S01]  /*8490*/  ISETP.GE.AND P0, PT, R8, RZ, PT ;  /* 0x000000ff0800720c */ /* 0x000fe20003f06270 */
[----:B------:R-:W-:Y:S01]  /*84a0*/  IMAD.HI.U32 R11, R15, R4, RZ ;  /* 0x000000040f0b7227 */ /* 0x000fe200078e00ff */
[----:B------:R-:W-:Y:S02]  /*84b0*/  ISETP.GT.U32.AND P3, PT, R10, R14, PT ;  /* 0x0000000e0a00720c */ /* 0x000fe40003f64070 */
[----:B------:R0:W-:Y:S01]  /*84c0*/  STL [R1+0x240], R2 ;  /* 0x0002400201007387 */ /* 0x0001e20000100800 */
[----:B------:R-:W-:-:S02]  /*84d0*/  IMAD.MOV R11, RZ, RZ, -R11 ;  /* 0x000000ffff0b7224 */ /* 0x000fc400078e0a0b */
[----:B------:R-:W-:Y:S02]  /*84e0*/  IMAD.MOV R7, RZ, RZ, -R7 ;  /* 0x000000ffff077224 */ /* 0x000fe400078e0a07 */
[----:B------:R-:W-:Y:S02]  /*84f0*/  @!P4 IMAD.IADD R5, R5, 0x1, -R10 ;  /* 0x000000010505c824 */ /* 0x000fe400078e0a0a */
[----:B------:R-:W-:Y:S02]  /*8500*/  IMAD R4, R10, R11, R4 ;  /* 0x0000000b0a047224 */ /* 0x000fe400078e0204 */
[----:B------:R-:W-:-:S03]  /*8510*/  IMAD.HI.U32 R8, R15, R0, RZ ;  /* 0x000000000f087227 */ /* 0x000fc600078e00ff */
[C---:B------:R-:W-:Y:S01]  /*8520*/  ISETP.GT.U32.AND P4, PT, R10.reuse, R4, PT ;  /* 0x000000040a00720c */ /* 0x040fe20003f84070 */
[----:B0-----:R-:W-:Y:S02]  /*8530*/  IMAD.MOV.U32 R2, RZ, RZ, R9 ;  /* 0x000000ffff027224 */ /* 0x001fe400078e0009 */
[----:B------:R-:W-:Y:S02]  /*8540*/  IMAD.MOV R8, RZ, RZ, -R8 ;  /* 0x000000ffff087224 */ /* 0x000fe400078e0a08 */
[----:B------:R-:W-:Y:S01]  /*8550*/  @!P6 IMAD.MOV R2, RZ, RZ, -R2 ;  /* 0x000000ffff02e224 */ /* 0x000fe200078e0a02 */
[----:B------:R-:W-:Y:S01]  /*8560*/  ISETP.GE.AND P6, PT, R3, RZ, PT ;  /* 0x000000ff0300720c */ /* 0x000fe20003fc6270 */
[----:B------:R-:W-:Y:S01]  /*8570*/  IMAD R3, R10, R7, R6 ;  /* 0x000000070a037224 */ /* 0x000fe200078e0206 */
[C---:B------:R-:W-:Y:S01]  /*8580*/  LOP3.LUT R6, R13.reuse, 0x114, RZ, 0xfc, !PT ;  /* 0x000001140d067812 */ /* 0x040fe200078efcff */
[----:B------:R-:W-:Y:S01]  /*8590*/  @!P3 IMAD.IADD R14, R14, 0x1, -R10 ;  /* 0x000000010e0eb824 */ /* 0x000fe200078e0a0a */
[----:B------:R0:W-:Y:S01]  /*85a0*/  STL [R1+0x238], R2 ;  /* 0x0002380201007387 */ /* 0x0001e20000100800 */
[----:B------:R-:W-:Y:S01]  /*85b0*/  IMAD R0, R10, R8, R0 ;  /* 0x000000080a007224 */ /* 0x000fe200078e0200 */
[----:B------:R-:W-:Y:S01]  /*85c0*/  LOP3.LUT R8, R13, 0x118, RZ, 0xfc, !PT ;  /* 0x000001180d087812 */ /* 0x000fe200078efcff */
[----:B------:R-:W-:Y:S01]  /*85d0*/  @!P4 IMAD.IADD R4, R4, 0x1, -R10 ;  /* 0x000000010404c824 */ /* 0x000fe200078e0a0a */
[----:B------:R-:W-:-:S02]  /*85e0*/  IABS R11, R6 ;  /* 0x00000006000b7213 */ /* 0x000fc40000000000 */
[----:B------:R-:W-:Y:S02]  /*85f0*/  ISETP.GE.AND P3, PT, R8, RZ, PT ;  /* 0x000000ff0800720c */ /* 0x000fe40003f66270 */
[----:B------:R-:W-:Y:S01]  /*8600*/  IABS R8, R8 ;  /* 0x0000000800087213 */ /* 0x000fe20000000000 */
[----:B------:R-:W-:Y:S01]  /*8610*/  IMAD.HI.U32 R17, R15, R11, RZ ;  /* 0x0000000b0f117227 */ /* 0x000fe200078e00ff */
[C---:B------:R-:W-:Y:S02]  /*8620*/  ISETP.GT.U32.AND P4, PT, R10.reuse, R4, PT ;  /* 0x000000040a00720c */ /* 0x040fe40003f84070 */
[C---:B------:R-:W-:Y:S01]  /*8630*/  LOP3.LUT R7, R13.reuse, 0x112, RZ, 0xfc, !PT ;  /* 0x000001120d077812 */ /* 0x040fe200078efcff */
[----:B0-----:R-:W-:Y:S01]  /*8640*/  IMAD.MOV.U32 R2, RZ, RZ, R5 ;  /* 0x000000ffff027224 */ /* 0x001fe200078e0005 */
[----:B------:R-:W-:Y:S01]  /*8650*/  LOP3.LUT R5, R13, 0x116, RZ, 0xfc, !PT ;  /* 0x000001160d057812 */ /* 0x000fe200078efcff */
[----:B------:R-:W-:Y:S01]  /*8660*/  IMAD.MOV R17, RZ, RZ, -R17 ;  /* 0x000000ffff117224 */ /* 0x000fe200078e0a11 */
[----:B------:R-:W-:Y:S01]  /*8670*/  IABS R12, R7 ;  /* 0x00000007000c7213 */ /* 0x000fe20000000000 */
[----:B------:R-:W-:Y:S01]  /*8680*/  @!P2 IMAD.MOV R2, RZ, RZ, -R2 ;  /* 0x000000ffff02a224 */ /* 0x000fe200078e0a02 */
[----:B------:R-:W-:-:S02]  /*8690*/  ISETP.GT.U32.AND P2, PT, R10, R3, PT ;  /* 0x000000030a00720c */ /* 0x000fc40003f44070 */
[----:B------:R-:W-:Y:S02]  /*86a0*/  IABS R9, R5 ;  /* 0x0000000500097213 */ /* 0x000fe40000000000 */
[----:B------:R0:W-:Y:S01]  /*86b0*/  STL [R1+0x23c], R2 ;  /* 0x00023c0201007387 */ /* 0x0001e20000100800 */
[----:B------:R-:W-:Y:S01]  /*86c0*/  @!P4 IMAD.IADD R4, R4, 0x1, -R10 ;  /* 0x000000010404c824 */ /* 0x000fe200078e0a0a */
[----:B------:R-:W-:Y:S01]  /*86d0*/  ISETP.GE.AND P4, PT, R5, RZ, PT ;  /* 0x000000ff0500720c */ /* 0x000fe20003f86270 */
[----:B------:R-:W-:Y:S01]  /*86e0*/  IMAD.HI.U32 R16, R15, R9, RZ ;  /* 0x000000090f107227 */ /* 0x000fe200078e00ff */
[----:B------:R-:W-:-:S03]  /*86f0*/  LOP3.LUT R5, R13, 0x110, RZ, 0xfc, !PT ;  /* 0x000001100d057812 */ /* 0x000fc600078efcff */
[----:B------:R-:W-:Y:S02]  /*8700*/  IMAD.MOV.U32 R18, RZ, RZ, R4 ;  /* 0x000000ffff127224 */ /* 0x000fe400078e0004 */
[----:B------:R-:W-:Y:S02]  /*8710*/  @!P2 IMAD.IADD R3, R3, 0x1, -R10 ;  /* 0x000000010303a824 */ /* 0x000fe400078e0a0a */
[----:B0-----:R-:W-:Y:S02]  /*8720*/  IMAD.MOV.U32 R2, RZ, RZ, R14 ;  /* 0x000000ffff027224 */ /* 0x001fe400078e000e */
[----:B------:R-:W-:Y:S01]  /*8730*/  IMAD.HI.U32 R14, R15, R8, RZ ;  /* 0x000000080f0e7227 */ /* 0x000fe200078e00ff */
[----:B------:R-:W-:-:S03]  /*8740*/  ISETP.GT.U32.AND P2, PT, R10, R3, PT ;  /* 0x000000030a00720c */ /* 0x000fc60003f44070 */
[----:B------:R-:W-:Y:S01]  /*8750*/  @!P5 IMAD.MOV R2, RZ, RZ, -R2 ;  /* 0x000000ffff02d224 */ /* 0x000fe200078e0a02 */
[C---:B------:R-:W-:Y:S01]  /*8760*/  ISETP.GT.U32.AND P5, PT, R10.reuse, R0, PT ;  /* 0x000000000a00720c */ /* 0x040fe20003fa4070 */
[----:B------:R-:W-:Y:S02]  /*8770*/  IMAD.MOV R14, RZ, RZ, -R14 ;  /* 0x000000ffff0e7224 */ /* 0x000fe400078e0a0e */
[----:B------:R-:W-:Y:S01]  /*8780*/  @!P0 IMAD.MOV R18, RZ, RZ, -R18 ;  /* 0x000000ffff128224 */ /* 0x000fe200078e0a12 */
[----:B------:R0:W-:Y:S01]  /*8790*/  STL [R1+0x234], R2 ;  /* 0x0002340201007387 */ /* 0x0001e20000100800 */
[C---:B------:R-:W-:Y:S02]  /*87a0*/  IMAD R8, R10.reuse, R14, R8 ;  /* 0x0000000e0a087224 */ /* 0x040fe400078e0208 */
[----:B------:R-:W-:Y:S01]  /*87b0*/  IMAD.HI.U32 R14, R15, R12, RZ ;  /* 0x0000000c0f0e7227 */ /* 0x000fe200078e00ff */
[----:B------:R-:W-:Y:S03]  /*87c0*/  STL [R1+0x228], R18 ;  /* 0x0002281201007387 */ /* 0x000fe60000100800 */
[--C-:B------:R-:W-:Y:S01]  /*87d0*/  @!P2 IMAD.IADD R3, R3, 0x1, -R10.reuse ;  /* 0x000000010303a824 */ /* 0x100fe200078e0a0a */
[----:B------:R-:W-:Y:S01]  /*87e0*/  ISETP.GT.U32.AND P2, PT, R10, R8, PT ;  /* 0x000000080a00720c */ /* 0x000fe20003f44070 */
[----:B------:R-:W-:-:S02]  /*87f0*/  @!P5 IMAD.IADD R0, R0, 0x1, -R10 ;  /* 0x000000010000d824 */ /* 0x000fc400078e0a0a */
[----:B0-----:R-:W-:Y:S02]  /*8800*/  IMAD.MOV.U32 R2, RZ, RZ, R3 ;  /* 0x000000ffff027224 */ /* 0x001fe400078e0003 */
[C---:B------:R-:W-:Y:S01]  /*8810*/  IMAD R4, R10.reuse, R17, R11 ;  /* 0x000000110a047224 */ /* 0x040fe200078e020b */
[----:B------:R-:W-:Y:S01]  /*8820*/  ISETP.GT.U32.AND P5, PT, R10, R0, PT ;  /* 0x000000000a00720c */ /* 0x000fe20003fa4070 */
[----:B------:R-:W-:Y:S01]  /*8830*/  @!P1 IMAD.MOV R2, RZ, RZ, -R2 ;  /* 0x000000ffff029224 */ /* 0x000fe200078e0a02 */
[----:B------:R-:W-:Y:S01]  /*8840*/  ISETP.GE.AND P1, PT, R6, RZ, PT ;  /* 0x000000ff0600720c */ /* 0x000fe20003f26270 */
[----:B------:R-:W-:Y:S01]  /*8850*/  IMAD.MOV R14, RZ, RZ, -R14 ;  /* 0x000000ffff0e7224 */ /* 0x000fe200078e0a0e */
[C---:B------:R-:W-:Y:S01]  /*8860*/  LOP3.LUT R11, R13.reuse, 0x10c, RZ, 0xfc, !PT ;  /* 0x0000010c0d0b7812 */ /* 0x040fe200078efcff */
[----:B------:R-:W-:Y:S01]  /*8870*/  IMAD.MOV R16, RZ, RZ, -R16 ;  /* 0x000000ffff107224 */ /* 0x000fe200078e0a10 */
[----:B------:R0:W-:Y:S01]  /*8880*/  STL [R1+0x224], R2 ;  /* 0x0002240201007387 */ /* 0x0001e20000100800 */
[----:B------:R-:W-:Y:S01]  /*8890*/  IMAD R3, R10, R14, R12 ;  /* 0x0000000e0a037224 */ /* 0x000fe200078e020c */
[----:B------:R-:W-:Y:S01]  /*88a0*/  LOP3.LUT R6, R13, 0x10e, RZ, 0xfc, !PT ;  /* 0x0000010e0d067812 */ /* 0x000fe200078efcff */
[--C-:B------:R-:W-:Y:S01]  /*88b0*/  @!P2 IMAD.IADD R8, R8, 0x1, -R10.reuse ;  /* 0x000000010808a824 */ /* 0x100fe200078e0a0a */
[----:B------:R-:W-:Y:S01]  /*88c0*/  IABS R14, R11 ;  /* 0x0000000b000e7213 */ /* 0x000fe20000000000 */
[----:B------:R-:W-:Y:S01]  /*88d0*/  IMAD R9, R10, R16, R9 ;  /* 0x000000100a097224 */ /* 0x000fe200078e0209 */
[----:B------:R-:W-:Y:S01]  /*88e0*/  IABS R12, R5 ;  /* 0x00000005000c7213 */ /* 0x000fe20000000000 */
[----:B------:R-:W-:Y:S01]  /*88f0*/  @!P5 IMAD.IADD R0, R0, 0x1, -R10 ;  /* 0x000000010000d824 */ /* 0x000fe200078e0a0a */
[----:B------:R-:W-:-:S02]  /*8900*/  ISETP.GT.U32.AND P5, PT, R10, R4, PT ;  /* 0x000000040a00720c */ /* 0x000fc40003fa4070 */
[C---:B------:R-:W-:Y:S01]  /*8910*/  ISETP.GT.U32.AND P2, PT, R10.reuse, R8, PT ;  /* 0x000000080a00720c */ /* 0x040fe20003f44070 */
[----:B0-----:R-:W-:Y:S01]  /*8920*/  IMAD.MOV.U32 R2, RZ, RZ, R0 ;  /* 0x000000ffff027224 */ /* 0x001fe200078e0000 */
[----:B------:R-:W-:Y:S01]  /*8930*/  ISETP.GT.U32.AND P0, PT, R10, R9, PT ;  /* 0x000000090a00720c */ /* 0x000fe20003f04070 */
[----:B------:R-:W-:Y:S01]  /*8940*/  IMAD.HI.U32 R16, R15, R12, RZ ;  /* 0x0000000c0f107227 */ /* 0x000fe200078e00ff */
[----:B------:R-:W-:-:S03]  /*8950*/  IABS R0, R6 ;  /* 0x0000000600007213 */ /* 0x000fc60000000000 */
[----:B------:R-:W-:Y:S01]  /*8960*/  @!P6 IMAD.MOV R2, RZ, RZ, -R2 ;  /* 0x000000ffff02e224 */ /* 0x000fe200078e0a02 */
[----:B------:R-:W-:Y:S01]  /*8970*/  ISETP.GT.U32.AND P6, PT, R10, R3, PT ;  /* 0x000000030a00720c */ /* 0x000fe20003fc4070 */
[----:B------:R-:W-:Y:S02]  /*8980*/  IMAD.MOV R16, RZ, RZ, -R16 ;  /* 0x000000ffff107224 */ /* 0x000fe400078e0a10 */
[--C-:B------:R-:W-:Y:S01]  /*8990*/  @!P5 IMAD.IADD R4, R4, 0x1, -R10.reuse ;  /* 0x000000010404d824 */ /* 0x100fe200078e0a0a */
[----:B------:R0:W-:Y:S01]  /*89a0*/  STL [R1+0x220], R2 ;  /* 0x0002200201007387 */ /* 0x0001e20000100800 */
[--C-:B------:R-:W-:Y:S01]  /*89b0*/  @!P2 IMAD.IADD R8, R8, 0x1, -R10.reuse ;  /* 0x000000010808a824 */ /* 0x100fe200078e0a0a */
[----:B------:R-:W-:Y:S01]  /*89c0*/  ISETP.GE.AND P2, PT, R7, RZ, PT ;  /* 0x000000ff0700720c */ /* 0x000fe20003f46270 */
[----:B------:R-:W-:Y:S01]  /*89d0*/  @!P0 IMAD.IADD R9, R9, 0x1, -R10 ;  /* 0x0000000109098824 */ /* 0x000fe200078e0a0a */
[----:B------:R-:W-:Y:S01]  /*89e0*/  ISETP.GT.U32.AND P5, PT, R10, R4, PT ;  /* 0x000000040a00720c */ /* 0x000fe20003fa4070 */
[----:B------:R-:W-:-:S02]  /*89f0*/  IMAD.MOV.U32 R7, RZ, RZ, R14 ;  /* 0x000000ffff077224 */ /* 0x000fc400078e000e */
[----:B------:R-:W-:Y:S01]  /*8a00*/  IMAD.HI.U32 R14, R15, R0, RZ ;  /* 0x000000000f0e7227 */ /* 0x000fe200078e00ff */
[----:B------:R-:W-:-:S03]  /*8a10*/  ISETP.GT.U32.AND P0, PT, R10, R9, PT ;  /* 0x000000090a00720c */ /* 0x000fc60003f04070 */
[----:B------:R-:W-:Y:S02]  /*8a20*/  @!P6 IMAD.IADD R3, R3, 0x1, -R10 ;  /* 0x000000010303e824 */ /* 0x000fe400078e0a0a */
[----:B------:R-:W-:Y:S02]  /*8a30*/  IMAD.MOV R14, RZ, RZ, -R14 ;  /* 0x000000ffff0e7224 */ /* 0x000fe400078e0a0e */
[C---:B------:R-:W-:Y:S01]  /*8a40*/  IMAD R12, R10.reuse, R16, R12 ;  /* 0x000000100a0c7224 */ /* 0x040fe200078e020c */
[----:B------:R-:W-:Y:S01]  /*8a50*/  ISETP.GT.U32.AND P6, PT, R10, R3, PT ;  /* 0x000000030a00720c */ /* 0x000fe20003fc4070 */
[----:B------:R-:W-:Y:S01]  /*8a60*/  @!P5 IMAD.IADD R4, R4, 0x1, -R10 ;  /* 0x000000010404d824 */ /* 0x000fe200078e0a0a */
[----:B------:R-:W-:Y:S01]  /*8a70*/  ISETP.GE.AND P5, PT, R11, RZ, PT ;  /* 0x000000ff0b00720c */ /* 0x000fe20003fa6270 */
[C---:B------:R-:W-:Y:S01]  /*8a80*/  IMAD R11, R10.reuse, R14, R0 ;  /* 0x0000000e0a0b7224 */ /* 0x040fe200078e0200 */
[----:B------:R-:W-:Y:S01]  /*8a90*/  LOP3.LUT R0, R13, 0x10a, RZ, 0xfc, !PT ;  /* 0x0000010a0d007812 */ /* 0x000fe200078efcff */
[----:B------:R-:W-:Y:S01]  /*8aa0*/  @!P0 IMAD.IADD R9, R9, 0x1, -R10 ;  /* 0x0000000109098824 */ /* 0x000fe200078e0a0a */
[----:B------:R-:W-:Y:S01]  /*8ab0*/  ISETP.GT.U32.AND P0, PT, R10, R12, PT ;  /* 0x0000000c0a00720c */ /* 0x000fe20003f04070 */
[----:B------:R-:W-:Y:S01]  /*8ac0*/  IMAD.MOV.U32 R17, RZ, RZ, R8 ;  /* 0x000000ffff117224 */ /* 0x000fe200078e0008 */
[----:B------:R-:W-:Y:S01]  /*8ad0*/  IABS R16, R0 ;  /* 0x0000000000107213 */ /* 0x000fe20000000000 */
[----:B0-----:R-:W-:-:S02]  /*8ae0*/  IMAD.MOV.U32 R2, RZ, RZ, R9 ;  /* 0x000000ffff027224 */ /* 0x001fc400078e0009 */
[----:B------:R-:W-:Y:S01]  /*8af0*/  @!P3 IMAD.MOV R17, RZ, RZ, -R17 ;  /* 0x000000ffff11b224 */ /* 0x000fe200078e0a11 */
[----:B------:R-:W-:Y:S01]  /*8b00*/  ISETP.GE.AND P3, PT, R5, RZ, PT ;  /* 0x000000ff0500720c */ /* 0x000fe20003f66270 */
[--C-:B------:R-:W-:Y:S01]  /*8b10*/  @!P6 IMAD.IADD R3, R3, 0x1, -R10.reuse ;  /* 0x000000010303e824 */ /* 0x100fe200078e0a0a */
[----:B------:R-:W-:Y:S01]  /*8b20*/  ISETP.GT.U32.AND P6, PT, R10, R11, PT ;  /* 0x0000000b0a00720c */ /* 0x000fe20003fc4070 */
[----:B------:R-:W-:Y:S01]  /*8b30*/  IMAD.HI.U32 R9, R15, R16, RZ ;  /* 0x000000100f097227 */ /* 0x000fe200078e00ff */
[----:B------:R0:W-:Y:S03]  /*8b40*/  STL [R1+0x21c], R17 ;  /* 0x00021c1101007387 */ /* 0x0001e60000100800 */
[----:B------:R-:W-:Y:S02]  /*8b50*/  @!P0 IMAD.IADD R12, R12, 0x1, -R10 ;  /* 0x000000010c0c8824 */ /* 0x000fe400078e0a0a */
[----:B------:R-:W-:Y:S01]  /*8b60*/  @!P4 IMAD.MOV R2, RZ, RZ, -R2 ;  /* 0x000000ffff02c224 */ /* 0x000fe200078e0a02 */
[----:B------:R-:W-:Y:S01]  /*8b70*/  ISETP.GE.AND P4, PT, R6, RZ, PT ;  /* 0x000000ff0600720c */ /* 0x000fe20003f86270 */
[----:B------:R-:W-:Y:S01]  /*8b80*/  IMAD.MOV.U32 R5, RZ, RZ, R4 ;  /* 0x000000ffff057224 */ /* 0x000fe200078e0004 */
[C---:B------:R-:W-:Y:S01]  /*8b90*/  ISETP.GT.U32.AND P0, PT, R10.reuse, R12, PT ;  /* 0x0000000c0a00720c */ /* 0x040fe20003f04070 */
[----:B------:R-:W-:Y:S01]  /*8ba0*/  IMAD.MOV R9, RZ, RZ, -R9 ;  /* 0x000000ffff097224 */ /* 0x000fe200078e0a09 */
[----:B------:R-:W-:Y:S01]  /*8bb0*/  LOP3.LUT R4, R13, 0x108, RZ, 0xfc, !PT ;  /* 0x000001080d047812 */ /* 0x000fe200078efcff */
[----:B------:R-:W-:Y:S01]  /*8bc0*/  @!P6 IMAD.IADD R11, R11, 0x1, -R10 ;  /* 0x000000010b0be824 */ /* 0x000fe200078e0a0a */
[----:B------:R1:W-:Y:S01]  /*8bd0*/  STL [R1+0x1fc], R2 ;  /* 0x0001fc0201007387 */ /* 0x0003e20000100800 */
[C---:B------:R-:W-:Y:S01]  /*8be0*/  IMAD R16, R10.reuse, R9, R16 ;  /* 0x000000090a107224 */ /* 0x040fe200078e0210 */
[----:B------:R-:W-:Y:S01]  /*8bf0*/  LOP3.LUT R6, R13, 0x104, RZ, 0xfc, !PT ;  /* 0x000001040d067812 */ /* 0x000fe200078efcff */
[----:B------:R-:W-:Y:S01]  /*8c00*/  IMAD.HI.U32 R8, R15, R7, RZ ;  /* 0x000000070f087227 */ /* 0x000fe200078e00ff */
[----:B------:R-:W-:-:S02]  /*8c10*/  ISETP.GT.U32.AND P6, PT, R10, R11, PT ;  /* 0x0000000b0a00720c */ /* 0x000fc40003fc4070 */
[C---:B0-----:R-:W-:Y:S01]  /*8c20*/  LOP3.LUT R17, R13.reuse, 0x100, RZ, 0xfc, !PT ;  /* 0x000001000d117812 */ /* 0x041fe200078efcff */
[----:B------:R-:W-:Y:S01]  /*8c30*/  @!P1 IMAD.MOV R5, RZ, RZ, -R5 ;  /* 0x000000ffff059224 */ /* 0x000fe200078e0a05 */
[----:B------:R-:W-:Y:S01]  /*8c40*/  ISETP.GE.AND P1, PT, R0, RZ, PT ;  /* 0x000000ff0000720c */ /* 0x000fe20003f26270 */
[----:B------:R-:W-:Y:S01]  /*8c50*/  @!P0 IMAD.IADD R12, R12, 0x1, -R10 ;  /* 0x000000010c0c8824 */ /* 0x000fe200078e0a0a */
[----:B------:R-:W-:Y:S01]  /*8c60*/  LOP3.LUT R0, R13, 0x106, RZ, 0xfc, !PT ;  /* 0x000001060d007812 */ /* 0x000fe200078efcff */
[----:B-1----:R-:W-:Y:S01]  /*8c70*/  IMAD.MOV.U32 R2, RZ, RZ, R3 ;  /* 0x000000ffff027224 */ /* 0x002fe200078e0003 */
[----:B------:R-:W-:Y:S01]  /*8c80*/  IABS R3, R4 ;  /* 0x0000000400037213 */ /* 0x000fe20000000000 */
[----:B------:R-:W-:Y:S01]  /*8c90*/  IMAD.MOV R8, RZ, RZ, -R8 ;  /* 0x000000ffff087224 */ /* 0x000fe200078e0a08 */
[----:B------:R0:W-:Y:S01]  /*8ca0*/  STL [R1+0x208], R5 ;  /* 0x0002080501007387 */ /* 0x0001e20000100800 */
[----:B------:R-:W-:Y:S01]  /*8cb0*/  @!P2 IMAD.MOV R2, RZ, RZ, -R2 ;  /* 0x000000ffff02a224 */ /* 0x000fe200078e0a02 */
[----:B------:R-:W-:Y:S01]  /*8cc0*/  ISETP.GE.AND P2, PT, R4, RZ, PT ;  /* 0x000000ff0400720c */ /* 0x000fe20003f46270 */
[----:B------:R-:W-:Y:S01]  /*8cd0*/  @!P6 IMAD.IADD R11, R11, 0x1, -R10 ;  /* 0x000000010b0be824 */ /* 0x000fe200078e0a0a */
[----:B------:R-:W-:Y:S01]  /*8ce0*/  ISETP.GT.U32.AND P6, PT, R10, R16, PT ;  /* 0x000000100a00720c */ /* 0x000fe20003fc4070 */
[----:B------:R-:W-:Y:S01]  /*8cf0*/  IMAD.HI.U32 R4, R15, R3, RZ ;  /* 0x000000030f047227 */ /* 0x000fe200078e00ff */
[----:B------:R1:W-:Y:S01]  /*8d00*/  STL [R1+0x20c], R2 ;  /* 0x00020c0201007387 */ /* 0x0003e20000100800 */
[----:B------:R-:W-:-:S02]  /*8d10*/  IABS R22, R17 ;  /* 0x0000001100167213 */ /* 0x000fc40000000000 */
[----:B------:R-:W-:Y:S01]  /*8d20*/  IMAD.MOV R4, RZ, RZ, -R4 ;  /* 0x000000ffff047224 */ /* 0x000fe200078e0a04 */
[----:B0-----:R-:W-:Y:S01]  /*8d30*/  IABS R5, R0 ;  /* 0x0000000000057213 */ /* 0x001fe20000000000 */
[----:B------:R-:W-:Y:S01]  /*8d40*/  IMAD.MOV.U32 R14, RZ, RZ, R12 ;  /* 0x000000ffff0e7224 */ /* 0x000fe200078e000c */
[----:B------:R-:W-:Y:S01]  /*8d50*/  LOP3.LUT R12, R13, 0xfc, RZ, 0xfc, !PT ;  /* 0x000000fc0d0c7812 */ /* 0x000fe200078efcff */
[C---:B------:R-:W-:Y:S02]  /*8d60*/  IMAD R3, R10.reuse, R4, R3 ;  /* 0x000000040a037224 */ /* 0x040fe400078e0203 */
[C---:B------:R-:W-:Y:S01]  /*8d70*/  IMAD R7, R10.reuse, R8, R7 ;  /* 0x000000080a077224 */ /* 0x040fe200078e0207 */
[----:B------:R-:W-:Y:S01]  /*8d80*/  IABS R8, R6 ;  /* 0x0000000600087213 */ /* 0x000fe20000000000 */
[----:B------:R-:W-:Y:S01]  /*8d90*/  @!P3 IMAD.MOV R14, RZ, RZ, -R14 ;  /* 0x000000ffff0eb224 */ /* 0x000fe200078e0a0e */
[----:B------:R-:W-:Y:S01]  /*8da0*/  ISETP.GT.U32.AND P3, PT, R10, R3, PT ;  /* 0x000000030a00720c */ /* 0x000fe20003f64070 */
[----:B------:R-:W-:Y:S01]  /*8db0*/  @!P6 IMAD.IADD R16, R16, 0x1, -R10 ;  /* 0x000000011010e824 */ /* 0x000fe200078e0a0a */
[C---:B------:R-:W-:Y:S01]  /*8dc0*/  ISETP.GT.U32.AND P0, PT, R10.reuse, R7, PT ;  /* 0x000000070a00720c */ /* 0x040fe20003f04070 */
[----:B------:R-:W-:Y:S01]  /*8dd0*/  IMAD.HI.U32 R9, R15, R5, RZ ;  /* 0x000000050f097227 */ /* 0x000fe200078e00ff */
[----:B------:R0:W-:Y:S02]  /*8de0*/  STL [R1+0x200], R14 ;  /* 0x0002000e01007387 */ /* 0x0001e40000100800 */
[----:B------:R-:W-:Y:S01]  /*8df0*/  ISETP.GT.U32.AND P6, PT, R10, R16, PT ;  /* 0x000000100a00720c */ /* 0x000fe20003fc4070 */
[----:B-1----:R-:W-:-:S02]  /*8e00*/  IMAD.MOV.U32 R2, RZ, RZ, R11 ;  /* 0x000000ffff027224 */ /* 0x002fc400078e000b */
[----:B------:R-:W-:Y:S02]  /*8e10*/  IMAD.MOV R9, RZ, RZ, -R9 ;  /* 0x000000ffff097224 */ /* 0x000fe400078e0a09 */
[----:B------:R-:W-:Y:S01]  /*8e20*/  @!P4 IMAD.MOV R2, RZ, RZ, -R2 ;  /* 0x000000ffff02c224 */ /* 0x000fe200078e0a02 */
[----:B------:R-:W-:Y:S01]  /*8e30*/  ISETP.GE.AND P4, PT, R0, RZ, PT ;  /* 0x000000ff0000720c */ /* 0x000fe20003f86270 */
[----:B------:R-:W-:Y:S01]  /*8e40*/  IMAD R0, R10, R9, R5 ;  /* 0x000000090a007224 */ /* 0x000fe200078e0205 */
[----:B------:R-:W-:Y:S01]  /*8e50*/  LOP3.LUT R5, R13, 0x102, RZ, 0xfc, !PT ;  /* 0x000001020d057812 */ /* 0x000fe200078efcff */
[--C-:B------:R-:W-:Y:S01]  /*8e60*/  @!P3 IMAD.IADD R3, R3, 0x1, -R10.reuse ;  /* 0x000000010303b824 */ /* 0x100fe200078e0a0a */
[----:B------:R1:W-:Y:S01]  /*8e70*/  STL [R1+0x204], R2 ;  /* 0x0002040201007387 */ /* 0x0003e20000100800 */
[--C-:B------:R-:W-:Y:S01]  /*8e80*/  @!P0 IMAD.IADD R7, R7, 0x1, -R10.reuse ;  /* 0x0000000107078824 */ /* 0x100fe200078e0a0a */
[----:B0-----:R-:W-:Y:S01]  /*8e90*/  IABS R14, R5 ;  /* 0x00000005000e7213 */ /* 0x001fe20000000000 */
[----:B------:R-:W-:Y:S01]  /*8ea0*/  @!P6 IMAD.IADD R16, R16, 0x1, -R10 ;  /* 0x000000011010e824 */ /* 0x000fe200078e0a0a */
[C---:B------:R-:W-:Y:S01]  /*8eb0*/  ISETP.GT.U32.AND P3, PT, R10.reuse, R3, PT ;  /* 0x000000030a00720c */ /* 0x040fe20003f64070 */
[----:B------:R-:W-:Y:S01]  /*8ec0*/  IMAD.HI.U32 R4, R15, R8, RZ ;  /* 0x000000080f047227 */ /* 0x000fe200078e00ff */
[----:B------:R-:W-:-:S02]  /*8ed0*/  ISETP.GT.U32.AND P0, PT, R10, R7, PT ;  /* 0x000000070a00720c */ /* 0x000fc40003f04070 */
[----:B------:R-:W-:Y:S01]  /*8ee0*/  ISETP.GT.U32.AND P6, PT, R10, R0, PT ;  /* 0x000000000a00720c */ /* 0x000fe20003fc4070 */
[----:B------:R-:W-:-:S04]  /*8ef0*/  IMAD.HI.U32 R9, R15, R14, RZ ;  /* 0x0000000e0f097227 */ /* 0x000fc800078e00ff */
[----:B------:R-:W-:Y:S02]  /*8f00*/  IMAD.MOV R4, RZ, RZ, -R4 ;  /* 0x000000ffff047224 */ /* 0x000fe400078e0a04 */
[----:B------:R-:W-:Y:S02]  /*8f10*/  IMAD.MOV R9, RZ, RZ, -R9 ;  /* 0x000000ffff097224 */ /* 0x000fe400078e0a09 */
[C---:B------:R-:W-:Y:S01]  /*8f20*/  IMAD R8, R10.reuse, R4, R8 ;  /* 0x000000040a087224 */ /* 0x040fe200078e0208 */
[----:B------:R-:W-:Y:S01]  /*8f30*/  IABS R4, R12 ;  /* 0x0000000c00047213 */ /* 0x000fe20000000000 */
[C---:B------:R-:W-:Y:S02]  /*8f40*/  IMAD R14, R10.reuse, R9, R14 ;  /* 0x000000090a0e7224 */ /* 0x040fe400078e020e */
[--C-:B------:R-:W-:Y:S01]  /*8f50*/  @!P3 IMAD.IADD R3, R3, 0x1, -R10.reuse ;  /* 0x000000010303b824 */ /* 0x100fe200078e0a0a */
[----:B------:R-:W-:Y:S01]  /*8f60*/  ISETP.GT.U32.AND P3, PT, R10, R8, PT ;  /* 0x000000080a00720c */ /* 0x000fe20003f64070 */
[--C-:B------:R-:W-:Y:S01]  /*8f70*/  @!P0 IMAD.IADD R7, R7, 0x1, -R10.reuse ;  /* 0x0000000107078824 */ /* 0x100fe200078e0a0a */
[----:B------:R-:W-:Y:S01]  /*8f80*/  ISETP.GE.AND P0, PT, R6, RZ, PT ;  /* 0x000000ff0600720c */ /* 0x000fe20003f06270 */
[----:B------:R-:W-:Y:S01]  /*8f90*/  @!P6 IMAD.IADD R0, R0, 0x1, -R10 ;  /* 0x000000010000e824 */ /* 0x000fe200078e0a0a */
[----:B------:R-:W-:Y:S01]  /*8fa0*/  ISETP.GT.U32.AND P6, PT, R10, R14, PT ;  /* 0x0000000e0a00720c */ /* 0x000fe20003fc4070 */
[----:B------:R-:W-:Y:S01]  /*8fb0*/  IMAD.HI.U32 R21, R15, R22, RZ ;  /* 0x000000160f157227 */ /* 0x000fe200078e00ff */
[----:B------:R-:W-:-:S03]  /*8fc0*/  LOP3.LUT R6, R13, 0xfa, RZ, 0xfc, !PT ;  /* 0x000000fa0d067812 */ /* 0x000fc600078efcff */
[----:B-1----:R-:W-:Y:S01]  /*8fd0*/  IMAD.MOV.U32 R2, RZ, RZ, R7 ;  /* 0x000000ffff027224 */ /* 0x002fe200078e0007 */
[----:B------:R-:W-:Y:S01]  /*8fe0*/  IABS R11, R6 ;  /* 0x00000006000b7213 */ /* 0x000fe20000000000 */
[----:B------:R-:W-:Y:S01]  /*8ff0*/  IMAD.MOV R21, RZ, RZ, -R21 ;  /* 0x000000ffff157224 */ /* 0x000fe200078e0a15 */
[----:B------:R-:W-:Y:S01]  /*9000*/  LOP3.LUT R7, R13, 0xf6, RZ, 0xfc, !PT ;  /* 0x000000f60d077812 */ /* 0x000fe200078efcff */
[----:B------:R-:W-:Y:S02]  /*9010*/  @!P5 IMAD.MOV R2, RZ, RZ, -R2 ;  /* 0x000000ffff02d224 */ /* 0x000fe400078e0a02 */
[----:B------:R-:W-:Y:S02]  /*9020*/  IMAD R21, R10, R21, R22 ;  /* 0x000000150a157224 */ /* 0x000fe400078e0216 */
[--C-:B------:R-:W-:Y:S01]  /*9030*/  @!P3 IMAD.IADD R8, R8, 0x1, -R10.reuse ;  /* 0x000000010808b824 */ /* 0x100fe200078e0a0a */
[----:B------:R0:W-:Y:S01]  /*9040*/  STL [R1+0x1f4], R2 ;  /* 0x0001f40201007387 */ /* 0x0001e20000100800 */
[----:B------:R-:W-:Y:S01]  /*9050*/  @!P6 IMAD.IADD R14, R14, 0x1, -R10 ;  /* 0x000000010e0ee824 */ /* 0x000fe200078e0a0a */
[C---:B------:R-:W-:Y:S01]  /*9060*/  ISETP.GT.U32.AND P3, PT, R10.reuse, R21, PT ;  /* 0x000000150a00720c */ /* 0x040fe20003f64070 */
[----:B------:R-:W-:Y:S01]  /*9070*/  IMAD.HI.U32 R18, R15, R4, RZ ;  /* 0x000000040f127227 */ /* 0x000fe200078e00ff */
[----:B------:R-:W-:-:S02]  /*9080*/  ISETP.GT.U32.AND P6, PT, R10, R0, PT ;  /* 0x000000000a00720c */ /* 0x000fc40003fc4070 */
[----:B------:R-:W-:Y:S01]  /*9090*/  ISETP.GT.U32.AND P5, PT, R10, R8, PT ;  /* 0x000000080a00720c */ /* 0x000fe20003fa4070 */
[----:B------:R-:W-:-:S04]  /*90a0*/  IMAD.HI.U32 R9, R15, R11, RZ ;  /* 0x0000000b0f097227 */ /* 0x000fc800078e00ff */
[----:B0-----:R-:W-:Y:S01]  /*90b0*/  IMAD.MOV.U32 R2, RZ, RZ, R16 ;  /* 0x000000ffff027224 */ /* 0x001fe200078e0010 */
[----:B------:R-:W-:Y:S01]  /*90c0*/  IABS R16, R7 ;  /* 0x0000000700107213 */ /* 0x000fe20000000000 */
[----:B------:R-:W-:Y:S02]  /*90d0*/  IMAD.MOV R18, RZ, RZ, -R18 ;  /* 0x000000ffff127224 */ /* 0x000fe400078e0a12 */
[----:B------:R-:W-:Y:S01]  /*90e0*/  @!P1 IMAD.MOV R2, RZ, RZ, -R2 ;  /* 0x000000ffff029224 */ /* 0x000fe200078e0a02 */
[C---:B------:R-:W-:Y:S01]  /*90f0*/  ISETP.GT.U32.AND P1, PT, R10.reuse, R14, PT ;  /* 0x0000000e0a00720c */ /* 0x040fe20003f24070 */
[----:B------:R-:W-:Y:S02]  /*9100*/  IMAD.MOV R9, RZ, RZ, -R9 ;  /* 0x000000ffff097224 */ /* 0x000fe400078e0a09 */
[C---:B------:R-:W-:Y:S01]  /*9110*/  IMAD R4, R10.reuse, R18, R4 ;  /* 0x000000120a047224 */ /* 0x040fe200078e0204 */
[----:B------:R0:W-:Y:S01]  /*9120*/  STL [R1+0x1f0], R2 ;  /* 0x0001f00201007387 */ /* 0x0001e20000100800 */
[----:B------:R-:W-:Y:S01]  /*9130*/  @!P3 IMAD.IADD R21, R21, 0x1, -R10 ;  /* 0x000000011515b824 */ /* 0x000fe200078e0a0a */
[----:B------:R-:W-:Y:S01]  /*9140*/  LOP3.LUT R18, R13, 0xf8, RZ, 0xfc, !PT ;  /* 0x000000f80d127812 */ /* 0x000fe200078efcff */
[----:B------:R-:W-:-:S02]  /*9150*/  IMAD R9, R10, R9, R11 ;  /* 0x000000090a097224 */ /* 0x000fc400078e020b */
[--C-:B------:R-:W-:Y:S01]  /*9160*/  @!P6 IMAD.IADD R0, R0, 0x1, -R10.reuse ;  /* 0x000000010000e824 */ /* 0x100fe200078e0a0a */
[----:B------:R-:W-:Y:S01]  /*9170*/  ISETP.GT.U32.AND P6, PT, R10, R4, PT ;  /* 0x000000040a00720c */ /* 0x000fe20003fc4070 */
[--C-:B------:R-:W-:Y:S01]  /*9180*/  @!P5 IMAD.IADD R8, R8, 0x1, -R10.reuse ;  /* 0x000000010808d824 */ /* 0x100fe200078e0a0a */
[----:B------:R-:W-:Y:S01]  /*9190*/  ISETP.GT.U32.AND P3, PT, R10, R21, PT ;  /* 0x000000150a00720c */ /* 0x000fe20003f64070 */
[----:B------:R-:W-:Y:S01]  /*91a0*/  @!P1 IMAD.IADD R14, R14, 0x1, -R10 ;  /* 0x000000010e0e9824 */ /* 0x000fe200078e0a0a */
[C---:B------:R-:W-:Y:S01]  /*91b0*/  ISETP.GT.U32.AND P1, PT, R10.reuse, R9, PT ;  /* 0x000000090a00720c */ /* 0x040fe20003f24070 */
[----:B0-----:R-:W-:Y:S01]  /*91c0*/  IMAD.MOV.U32 R2, RZ, RZ, R3 ;  /* 0x000000ffff027224 */ /* 0x001fe200078e0003 */
[----:B------:R-:W-:Y:S01]  /*91d0*/  IABS R11, R18 ;  /* 0x00000012000b7213 */ /* 0x000fe20000000000 */
[----:B------:R-:W-:Y:S01]  /*91e0*/  IMAD.MOV.U32 R22, RZ, RZ, R0 ;  /* 0x000000ffff167224 */ /* 0x000fe200078e0000 */
[----:B------:R-:W-:Y:S01]  /*91f0*/  ISETP.GE.AND P5, PT, R5, RZ, PT ;  /* 0x000000ff0500720c */ /* 0x000fe20003fa6270 */
[----:B------:R-:W-:Y:S01]  /*9200*/  @!P2 IMAD.MOV R2, RZ, RZ, -R2 ;  /* 0x000000ffff02a224 */ /* 0x000fe200078e0a02 */
[----:B------:R-:W-:Y:S01]  /*9210*/  ISETP.GT.U32.AND P2, PT, R10, R20, PT ;  /* 0x000000140a00720c */ /* 0x000fe20003f44070 */
[----:B------:R-:W-:Y:S01]  /*9220*/  IMAD.HI.U32 R3, R15, R11, RZ ;  /* 0x0000000b0f037227 */ /* 0x000fe200078e00ff */
[----:B------:R-:W-:-:S02]  /*9230*/  LOP3.LUT R0, R13, 0xf4, RZ, 0xfc, !PT ;  /* 0x000000f40d007812 */ /* 0x000fc400078efcff */
[----:B------:R0:W-:Y:S01]  /*9240*/  STL [R1+0x1ec], R2 ;  /* 0x0001ec0201007387 */ /* 0x0001e20000100800 */
[--C-:B------:R-:W-:Y:S01]  /*9250*/  @!P6 IMAD.IADD R4, R4, 0x1, -R10.reuse ;  /* 0x000000010404e824 */ /* 0x100fe200078e0a0a */
[----:B------:R-:W-:Y:S01]  /*9260*/  ISETP.GE.AND P6, PT, R12, RZ, PT ;  /* 0x000000ff0c00720c */ /* 0x000fe20003fc6270 */
[--C-:B------:R-:W-:Y:S01]  /*9270*/  @!P3 IMAD.IADD R21, R21, 0x1, -R10.reuse ;  /* 0x000000011515b824 */ /* 0x100fe200078e0a0a */
[----:B------:R-:W-:Y:S01]  /*9280*/  ISETP.GE.AND P3, PT, R17, RZ, PT ;  /* 0x000000ff1100720c */ /* 0x000fe20003f66270 */
[----:B------:R-:W-:Y:S01]  /*9290*/  @!P1 IMAD.IADD R9, R9, 0x1, -R10 ;  /* 0x0000000109099824 */ /* 0x000fe200078e0a0a */
[----:B------:R-:W-:Y:S01]  /*92a0*/  IABS R12, R0 ;  /* 0x00000000000c7213 */ /* 0x000fe20000000000 */
[----:B------:R-:W-:Y:S01]  /*92b0*/  @!P4 IMAD.MOV R22, RZ, RZ, -R22 ;  /* 0x000000ffff16c224 */ /* 0x000fe200078e0a16 */
[----:B------:R-:W-:Y:S01]  /*92c0*/  ISETP.GT.U32.AND P4, PT, R10, R4, PT ;  /* 0x000000040a00720c */ /* 0x000fe20003f84070 */
[----:B------:R-:W-:Y:S01]  /*92d0*/  @!P2 IMAD.IADD R20, R20, 0x1, -R10 ;  /* 0x000000011414a824 */ /* 0x000fe200078e0a0a */
[----:B------:R-:W-:Y:S01]  /*92e0*/  ISETP.GE.AND P2, PT, R19, RZ, PT ;  /* 0x000000ff1300720c */ /* 0x000fe20003f46270 */
[----:B0-----:R-:W-:Y:S01]  /*92f0*/  IMAD.MOV.U32 R2, RZ, RZ, R8 ;  /* 0x000000ffff027224 */ /* 0x001fe200078e0008 */
[----:B------:R-:W-:Y:S01]  /*9300*/  STL [R1+0x1e0], R22 ;  /* 0x0001e01601007387 */ /* 0x000fe20000100800 */
[----:B------:R-:W-:Y:S01]  /*9310*/  IMAD.MOV R3, RZ, RZ, -R3 ;  /* 0x000000ffff037224 */ /* 0x000fe200078e0a03 */
[----:B------:R-:W-:Y:S01]  /*9320*/  ISETP.GT.U32.AND P1, PT, R10, R20, PT ;  /* 0x000000140a00720c */ /* 0x000fe20003f24070 */
[----:B------:R-:W-:Y:S01]  /*9330*/  IMAD.HI.U32 R5, R15, R16, RZ ;  /* 0x000000100f057227 */ /* 0x000fe200078e00ff */
[----:B------:R-:W-:-:S03]  /*9340*/  LOP3.LUT R8, R13, 0xf2, RZ, 0xfc, !PT ;  /* 0x000000f20d087812 */ /* 0x000fc600078efcff */
[----:B------:R-:W-:Y:S01]  /*9350*/  @!P0 IMAD.MOV R2, RZ, RZ, -R2 ;  /* 0x000000ffff028224 */ /* 0x000fe200078e0a02 */
[C---:B------:R-:W-:Y:S01]  /*9360*/  ISETP.GT.U32.AND P0, PT, R10.reuse, R9, PT ;  /* 0x000000090a00720c */ /* 0x040fe20003f04070 */
[C---:B------:R-:W-:Y:S01]  /*9370*/  IMAD R3, R10.reuse, R3, R11 ;  /* 0x000000030a037224 */ /* 0x040fe200078e020b */
[----:B------:R-:W-:Y:S01]  /*9380*/  IABS R17, R8 ;  /* 0x0000000800117213 */ /* 0x000fe20000000000 */
[----:B------:R-:W-:Y:S01]  /*9390*/  IMAD.MOV R5, RZ, RZ, -R5 ;  /* 0x000000ffff057224 */ /* 0x000fe200078e0a05 */
[----:B------:R0:W-:Y:S01]  /*93a0*/  STL [R1+0x1dc], R2 ;  /* 0x0001dc0201007387 */ /* 0x0001e20000100800 */
[----:B------:R-:W-:Y:S01]  /*93b0*/  IMAD.MOV.U32 R11, RZ, RZ, R14 ;  /* 0x000000ffff0b7224 */ /* 0x000fe200078e000e */
[----:B------:R-:W-:Y:S01]  /*93c0*/  LOP3.LUT R14, R13, 0xf0, RZ, 0xfc, !PT ;  /* 0x000000f00d0e7812 */ /* 0x000fe200078efcff */
[C---:B------:R-:W-:Y:S02]  /*93d0*/  IMAD R5, R10.reuse, R5, R16 ;  /* 0x000000050a057224 */ /* 0x040fe400078e0210 */
[----:B------:R-:W-:Y:S01]  /*93e0*/  @!P5 IMAD.MOV R11, RZ, RZ, -R11 ;  /* 0x000000ffff0bd224 */ /* 0x000fe200078e0a0b */
[----:B------:R-:W-:Y:S01]  /*93f0*/  ISETP.GT.U32.AND P5, PT, R10, R3, PT ;  /* 0x000000030a00720c */ /* 0x000fe20003fa4070 */
[--C-:B------:R-:W-:Y:S01]  /*9400*/  @!P1 IMAD.IADD R20, R20, 0x1, -R10.reuse ;  /* 0x0000000114149824 */ /* 0x100fe200078e0a0a */
[----:B------:R-:W-:Y:S01]  /*9410*/  ISETP.GT.U32.AND P1, PT, R10, R5, PT ;  /* 0x000000050a00720c */ /* 0x000fe20003f24070 */
[--C-:B------:R-:W-:Y:S01]  /*9420*/  @!P4 IMAD.IADD R4, R4, 0x1, -R10.reuse ;  /* 0x000000010404c824 */ /* 0x100fe200078e0a0a */
[----:B------:R1:W-:Y:S01]  /*9430*/  STL [R1+0x1d8], R11 ;  /* 0x0001d80b01007387 */ /* 0x0003e20000100800 */
[----:B0-----:R-:W-:Y:S01]  /*9440*/  IMAD.MOV.U32 R2, RZ, RZ, R21 ;  /* 0x000000ffff027224 */ /* 0x001fe200078e0015 */
[----:B------:R-:W-:Y:S01]  /*9450*/  ISETP.GE.AND P4, PT, R18, RZ, PT ;  /* 0x000000ff1200720c */ /* 0x000fe20003f86270 */
[----:B------:R-:W-:Y:S01]  /*9460*/  @!P0 IMAD.IADD R9, R9, 0x1, -R10 ;  /* 0x0000000109098824 */ /* 0x000fe200078e0a0a */
[----:B------:R-:W-:Y:S01]  /*9470*/  ISETP.GE.AND P0, PT, R7, RZ, PT ;  /* 0x000000ff0700720c */ /* 0x000fe20003f06270 */
[----:B------:R-:W-:Y:S01]  /*9480*/  @!P3 IMAD.MOV R2, RZ, RZ, -R2 ;  /* 0x000000ffff02b224 */ /* 0x000fe200078e0a02 */
[----:B------:R-:W-:Y:S01]  /*9490*/  ISETP.GE.AND P3, PT, R6, RZ, PT ;  /* 0x000000ff0600720c */ /* 0x000fe20003f66270 */
[----:B------:R-:W-:-:S03]  /*94a0*/  IMAD.HI.U32 R6, R15, R12, RZ ;  /* 0x0000000c0f067227 */ /* 0x000fc600078e00ff */
[----:B------:R0:W-:Y:S01]  /*94b0*/  STL [R1+0x1d4], R2 ;  /* 0x0001d40201007387 */ /* 0x0001e20000100800 */
[----:B-1----:R-:W-:Y:S02]  /*94c0*/  IMAD.MOV.U32 R11, RZ, RZ, R20 ;  /* 0x000000ffff0b7224 */ /* 0x002fe400078e0014 */
[----:B------:R-:W-:Y:S01]  /*94d0*/  @!P5 IMAD.IADD R3, R3, 0x1, -R10 ;  /* 0x000000010303d824 */ /* 0x000fe200078e0a0a */
[----:B------:R-:W-:Y:S01]  /*94e0*/  ISETP.GE.AND P5, PT, R0, RZ, PT ;  /* 0x000000ff0000720c */ /* 0x000fe20003fa6270 */
[----:B------:R-:W-:Y:S02]  /*94f0*/  @!P2 IMAD.MOV R11, RZ, RZ, -R11 ;  /* 0x000000ffff0ba224 */ /* 0x000fe400078e0a0b */
[----:B------:R-:W-:Y:S02]  /*9500*/  IMAD.MOV R6, RZ, RZ, -R6 ;  /* 0x000000ffff067224 */ /* 0x000fe400078e0a06 */
[----:B------:R-:W-:Y:S01]  /*9510*/  @!P1 IMAD.IADD R5, R5, 0x1, -R10 ;  /* 0x0000000105059824 */ /* 0x000fe200078e0a0a */
[----:B------:R-:W-:Y:S01]  /*9520*/  STL [R1+0x1d0], R11 ;  /* 0x0001d00b01007387 */ /* 0x000fe20000100800 */
[----:B0-----:R-:W-:Y:S01]  /*9530*/  IMAD.MOV.U32 R2, RZ, RZ, R4 ;  /* 0x000000ffff027224 */ /* 0x001fe200078e0004 */
[C---:B------:R-:W-:Y:S01]  /*9540*/  ISETP.GT.U32.AND P1, PT, R10.reuse, R3, PT ;  /* 0x000000030a00720c */ /* 0x040fe20003f24070 */
[C---:B------:R-:W-:Y:S01]  /*9550*/  IMAD R12, R10.reuse, R6, R12 ;  /* 0x000000060a0c7224 */ /* 0x040fe200078e020c */
[----:B------:R-:W-:Y:S01]  /*9560*/  ISETP.GT.U32.AND P2, PT, R10, R5, PT ;  /* 0x000000050a00720c */ /* 0x000fe20003f44070 */
[----:B------:R-:W-:Y:S01]  /*9570*/  @!P6 IMAD.MOV R2, RZ, RZ, -R2 ;  /* 0x000000ffff02e224 */ /* 0x000fe200078e0a02 */
[----:B------:R-:W-:Y:S01]  /*9580*/  LOP3.LUT R4, R13, 0xee, RZ, 0xfc, !PT ;  /* 0x000000ee0d047812 */ /* 0x000fe200078efcff */
[----:B------:R-:W-:Y:S01]  /*9590*/  IMAD.HI.U32 R0, R15, R17, RZ ;  /* 0x000000110f007227 */ /* 0x000fe200078e00ff */
[----:B------:R-:W-:-:S02]  /*95a0*/  ISETP.GE.AND P6, PT, R8, RZ, PT ;  /* 0x000000ff0800720c */ /* 0x000fc40003fc6270 */
[----:B------:R0:W-:Y:S01]  /*95b0*/  STL [R1+0x1cc], R2 ;  /* 0x0001cc0201007387 */ /* 0x0001e20000100800 */
[----:B------:R-:W-:Y:S01]  /*95c0*/  IMAD.MOV R0, RZ, RZ, -R0 ;  /* 0x000000ffff007224 */ /* 0x000fe200078e0a00 */
[----:B------:R-:W-:-:S03]  /*95d0*/  IABS R8, R4 ;  /* 0x0000000400087213 */ /* 0x000fc60000000000 */
[--C-:B------:R-:W-:Y:S01]  /*95e0*/  @!P1 IMAD.IADD R3, R3, 0x1, -R10.reuse ;  /* 0x0000000103039824 */ /* 0x100fe200078e0a0a */
[----:B------:R-:W-:Y:S01]  /*95f0*/  ISETP.GE.AND P1, PT, R14, RZ, PT ;  /* 0x000000ff0e00720c */ /* 0x000fe20003f26270 */
[C---:B------:R-:W-:Y:S01]  /*9600*/  IMAD R17, R10.reuse, R0, R17 ;  /* 0x000000000a117224 */ /* 0x040fe200078e0211 */
[----:B------:R-:W-:Y:S01]  /*9610*/  IABS R14, R14 ;  /* 0x0000000e000e7213 */ /* 0x000fe20000000000 */
[----:B------:R-:W-:Y:S01]  /*9620*/  @!P2 IMAD.IADD R5, R5, 0x1, -R10 ;  /* 0x000000010505a824 */ /* 0x000fe200078e0a0a */
[----:B------:R-:W-:Y:S01]  /*9630*/  LOP3.LUT R0, R13, 0xec, RZ, 0xfc, !PT ;  /* 0x000000ec0d007812 */ /* 0x000fe200078efcff */
[----:B0-----:R-:W-:Y:S01]  /*9640*/  IMAD.MOV.U32 R2, RZ, RZ, R9 ;  /* 0x000000ffff027224 */ /* 0x001fe200078e0009 */
[C---:B------:R-:W-:Y:S01]  /*9650*/  ISETP.GT.U32.AND P2, PT, R10.reuse, R17, PT ;  /* 0x000000110a00720c */ /* 0x040fe20003f44070 */
[----:B------:R-:W-:Y:S01]  /*9660*/  IMAD.HI.U32 R6, R15, R14, RZ ;  /* 0x0000000e0f067227 */ /* 0x000fe200078e00ff */
[----:B------:R-:W-:Y:S02]  /*9670*/  IABS R7, R0 ;  /* 0x0000000000077213 */ /* 0x000fe40000000000 */
[----:B------:R-:W-:Y:S01]  /*9680*/  LOP3.LUT R9, R13, 0xe8, RZ, 0xfc, !PT ;  /* 0x000000e80d097812 */ /* 0x000fe200078efcff */
[----:B------:R-:W-:Y:S01]  /*9690*/  @!P3 IMAD.MOV R2, RZ, RZ, -R2 ;  /* 0x000000ffff02b224 */ /* 0x000fe200078e0a02 */
[----:B------:R-:W-:Y:S01]  /*96a0*/  ISETP.GT.U32.AND P3, PT, R10, R12, PT ;  /* 0x0000000c0a00720c */ /* 0x000fe20003f64070 */
[----:B------:R-:W-:Y:S01]  /*96b0*/  IMAD.MOV R6, RZ, RZ, -R6 ;  /* 0x000000ffff067224 */ /* 0x000fe200078e0a06 */
[----:B------:R-:W-:-:S02]  /*96c0*/  IABS R16, R9 ;  /* 0x0000000900107213 */ /* 0x000fc40000000000 */
[----:B------:R0:W-:Y:S01]  /*96d0*/  STL [R1+0x1c8], R2 ;  /* 0x0001c80201007387 */ /* 0x0001e20000100800 */
[----:B------:R-:W-:Y:S01]  /*96e0*/  IMAD R14, R10, R6, R14 ;  /* 0x000000060a0e7224 */ /* 0x000fe200078e020e */
[----:B------:R-:W-:Y:S01]  /*96f0*/  LOP3.LUT R6, R13, 0xe6, RZ, 0xfc, !PT ;  /* 0x000000e60d067812 */ /* 0x000fe200078efcff */
[----:B------:R-:W-:-:S03]  /*9700*/  @!P2 IMAD.IADD R17, R17, 0x1, -R10 ;  /* 0x000000011111a824 */ /* 0x000fc600078e0a0a */
[----:B------:R-:W-:Y:S02]  /*9710*/  IABS R11, R6 ;  /* 0x00000006000b7213 */ /* 0x000fe40000000000 */
[----:B------:R-:W-:Y:S01]  /*9720*/  ISETP.GT.U32.AND P2, PT, R10, R17, PT ;  /* 0x000000110a00720c */ /* 0x000fe20003f44070 */
[----:B------:R-:W-:Y:S01]  /*9730*/  @!P3 IMAD.IADD R12, R12, 0x1, -R10 ;  /* 0x000000010c0cb824 */ /* 0x000fe200078e0a0a */
[----:B------:R-:W-:Y:S01]  /*9740*/  ISETP.GE.AND P3, PT, R4, RZ, PT ;  /* 0x000000ff0400720c */ /* 0x000fe20003f66270 */
[----:B0-----:R-:W-:Y:S02]  /*9750*/  IMAD.MOV.U32 R2, RZ, RZ, R3 ;  /* 0x000000ffff027224 */ /* 0x001fe400078e0003 */
[----:B------:R-:W-:-:S04]  /*9760*/  IMAD.HI.U32 R4, R15, R8, RZ ;  /* 0x000000080f047227 */ /* 0x000fc800078e00ff */
[----:B------:R-:W-:Y:S01]  /*9770*/  @!P4 IMAD.MOV R2, RZ, RZ, -R2 ;  /* 0x000000ffff02c224 */ /* 0x000fe200078e0a02 */
[----:B------:R-:W-:Y:S01]  /*9780*/  ISETP.GT.U32.AND P4, PT, R10, R12, PT ;  /* 0x0000000c0a00720c */ /* 0x000fe20003f84070 */
[----:B------:R-:W-:-:S03]  /*9790*/  IMAD.HI.U32 R3, R15, R7, RZ ;  /* 0x000000070f037227 */ /* 0x000fc600078e00ff */
[----:B------:R0:W-:Y:S01]  /*97a0*/  STL [R1+0x16c], R2 ;  /* 0x00016c0201007387 */ /* 0x0001e20000100800 */
[----:B------:R-:W-:Y:S02]  /*97b0*/  IMAD.MOV R4, RZ, RZ, -R4 ;  /* 0x000000ffff047224 */ /* 0x000fe400078e0a04 */
[----:B------:R-:W-:Y:S02]  /*97c0*/  IMAD.MOV R3, RZ, RZ, -R3 ;  /* 0x000000ffff037224 */ /* 0x000fe400078e0a03 */
[C---:B------:R-:W-:Y:S02]  /*97d0*/  IMAD R8, R10.reuse, R4, R8 ;  /* 0x000000040a087224 */ /* 0x040fe400078e0208 */
[----:B------:R-:W-:Y:S01]  /*97e0*/  IMAD R7, R10, R3, R7 ;  /* 0x000000030a077224 */ /* 0x000fe200078e0207 */
[----:B------:R-:W-:Y:S01]  /*97f0*/  LOP3.LUT R3, R13, 0xe4, RZ, 0xfc, !PT ;  /* 0x000000e40d037812 */ /* 0x000fe200078efcff */
[--C-:B------:R-:W-:Y:S01]  /*9800*/  @!P4 IMAD.IADD R12, R12, 0x1, -R10.reuse ;  /* 0x000000010c0cc824 */ /* 0x100fe200078e0a0a */
[C---:B------:R-:W-:Y:S01]  /*9810*/  ISETP.GT.U32.AND P4, PT, R10.reuse, R14, PT ;  /* 0x0000000e0a00720c */ /* 0x040fe20003f84070 */
[----:B0-----:R-:W-:Y:S01]  /*9820*/  IMAD.MOV.U32 R2, RZ, RZ, R5 ;  /* 0x000000ffff027224 */ /* 0x001fe200078e0005 */
[----:B------:R-:W-:Y:S01]  /*9830*/  IABS R5, R3 ;  /* 0x0000000300057213 */ /* 0x000fe20000000000 */
[----:B------:R-:W-:Y:S01]  /*9840*/  @!P2 IMAD.IADD R17, R17, 0x1, -R10 ;  /* 0x000000011111a824 */ /* 0x000fe200078e0a0a */
[----:B------:R-:W-:Y:S01]  /*9850*/  ISETP.GT.U32.AND P2, PT, R10, R8, PT ;  /* 0x000000080a00720c */ /* 0x000fe20003f44070 */
[----:B------:R-:W-:Y:S01]  /*9860*/  @!P0 IMAD.MOV R2, RZ, RZ, -R2 ;  /* 0x000000ffff028224 */ /* 0x000fe200078e0a02 */
[----:B------:R-:W-:-:S02]  /*9870*/  ISETP.GE.AND P0, PT, R0, RZ, PT ;  /* 0x000000ff0000720c */ /* 0x000fc40003f06270 */
[----:B------:R-:W-:Y:S02]  /*9880*/  LOP3.LUT R0, R13, 0xea, RZ, 0xfc, !PT ;  /* 0x000000ea0d007812 */ /* 0x000fe400078efcff */
[----:B------:R0:W-:Y:S02]  /*9890*/  STL [R1+0x1c4], R2 ;  /* 0x0001c40201007387 */ /* 0x0001e40000100800 */
[----:B------:R-:W-:Y:S01]  /*98a0*/  IABS R4, R0 ;  /* 0x0000000000047213 */ /* 0x000fe20000000000 */
[----:B------:R-:W-:-:S04]  /*98b0*/  @!P4 IMAD.IADD R14, R14, 0x1, -R10 ;  /* 0x000000010e0ec824 */ /* 0x000fc800078e0a0a */
[----:B------:R-:W-:Y:S01]  /*98c0*/  @!P2 IMAD.IADD R8, R8, 0x1, -R10 ;  /* 0x000000010808a824 */ /* 0x000fe200078e0a0a */
[C---:B------:R-:W-:Y:S01]  /*98d0*/  ISETP.GT.U32.AND P4, PT, R10.reuse, R14, PT ;  /* 0x0000000e0a00720c */ /* 0x040fe20003f84070 */
[----:B0-----:R-:W-:Y:S02]  /*98e0*/  IMAD.MOV.U32 R2, RZ, RZ, R12 ;  /* 0x000000ffff027224 */ /* 0x001fe400078e000c */
[----:B------:R-:W-:Y:S01]  /*98f0*/  IMAD.HI.U32 R12, R15, R4, RZ ;  /* 0x000000040f0c7227 */ /* 0x000fe200078e00ff */
[----:B------:R-:W-:-:S03]  /*9900*/  ISETP.GT.U32.AND P2, PT, R10, R8, PT ;  /* 0x000000080a00720c */ /* 0x000fc60003f44070 */
[----:B------:R-:W-:Y:S01]  /*9910*/  @!P5 IMAD.MOV R2, RZ, RZ, -R2 ;  /* 0x000000ffff02d224 */ /* 0x000fe200078e0a02 */
[----:B------:R-:W-:Y:S01]  /*9920*/  ISETP.GT.U32.AND P5, PT, R10, R7, PT ;  /* 0x000000070a00720c */ /* 0x000fe20003fa4070 */
[----:B------:R-:W-:-:S03]  /*9930*/  IMAD.MOV R12, RZ, RZ, -R12 ;  /* 0x000000ffff0c7224 */ /* 0x000fc600078e0a0c */
[----:B------:R0:W-:Y:S01]  /*9940*/  STL [R1+0x180], R2 ;  /* 0x0001800201007387 */ /* 0x0001e20000100800 */
[----:B------:R-:W-:-:S04]  /*9950*/  @!P4 IMAD.IADD R14, R14, 0x1, -R10 ;  /* 0x000000010e0ec824 */ /* 0x000fc800078e0a0a */
[----:B------:R-:W-:Y:S01]  /*9960*/  @!P2 IMAD.IADD R8, R8, 0x1, -R10 ;  /* 0x000000010808a824 */ /* 0x000fe200078e0a0a */
[----:B------:R-:W-:-:S03]  /*9970*/  ISETP.GE.AND P2, PT, R9, RZ, PT ;  /* 0x000000ff0900720c */ /* 0x000fc60003f46270 */
[----:B------:R-:W-:Y:S02]  /*9980*/  @!P5 IMAD.IADD R7, R7, 0x1, -R10 ;  /* 0x000000010707d824 */ /* 0x000fe400078e0a0a */
[----:B0-----:R-:W-:Y:S02]  /*9990*/  IMAD.MOV.U32 R2, RZ, RZ, R17 ;  /* 0x000000ffff027224 */ /* 0x001fe400078e0011 */
[----:B------:R-:W-:Y:S01]  /*99a0*/  IMAD.HI.U32 R17, R15, R16, RZ ;  /* 0x000000100f117227 */ /* 0x000fe200078e00ff */
[----:B------:R-:W-:-:S03]  /*99b0*/  ISETP.GT.U32.AND P5, PT, R10, R7, PT ;  /* 0x000000070a00720c */ /* 0x000fc60003fa4070 */
[----:B------:R-:W-:Y:S01]  /*99c0*/  @!P6 IMAD.MOV R2, RZ, RZ, -R2 ;  /* 0x000000ffff02e224 */ /* 0x000fe200078e0a02 */
[----:B------:R-:W-:Y:S01]  /*99d0*/  ISETP.GE.AND P6, PT, R0, RZ, PT ;  /* 0x000000ff0000720c */ /* 0x000fe20003fc6270 */
[C---:B------:R-:W-:Y:S02]  /*99e0*/  IMAD R0, R10.reuse, R12, R4 ;  /* 0x0000000c0a007224 */ /* 0x040fe400078e0204 */
[C---:B------:R-:W-:Y:S01]  /*99f0*/  IMAD.HI.U32 R4, R15.reuse, R11, RZ ;  /* 0x0000000b0f047227 */ /* 0x040fe200078e00ff */
[----:B------:R0:W-:Y:S02]  /*9a00*/  STL [R1+0x1c0], R2 ;  /* 0x0001c00201007387 */ /* 0x0001e40000100800 */
[----:B------:R-:W-:Y:S01]  /*9a10*/  ISETP.GT.U32.AND P4, PT, R10, R0, PT ;  /* 0x000000000a00720c */ /* 0x000fe20003f84070 */
[----:B------:R-:W-:Y:S02]  /*9a20*/  IMAD.MOV R4, RZ, RZ, -R4 ;  /* 0x000000ffff047224 */ /* 0x000fe400078e0a04 */
[----:B------:R-:W-:-:S04]  /*9a30*/  IMAD.HI.U32 R12, R15, R5, RZ ;  /* 0x000000050f0c7227 */ /* 0x000fc800078e00ff */
[----:B------:R-:W-:Y:S02]  /*9a40*/  IMAD.MOV R17, RZ, RZ, -R17 ;  /* 0x000000ffff117224 */ /* 0x000fe400078e0a11 */
[----:B0-----:R-:W-:Y:S02]  /*9a50*/  IMAD.MOV.U32 R2, RZ, RZ, R14 ;  /* 0x000000ffff027224 */ /* 0x001fe400078e000e */
[----:B------:R-:W-:Y:S01]  /*9a60*/  IMAD R11, R10, R4, R11 ;  /* 0x000000040a0b7224 */ /* 0x000fe200078e020b */
[----:B------:R-:W-:Y:S01]  /*9a70*/  LOP3.LUT R4, R13, 0xe2, RZ, 0xfc, !PT ;  /* 0x000000e20d047812 */ /* 0x000fe200078efcff */
[----:B------:R-:W-:Y:S02]  /*9a80*/  @!P4 IMAD.IADD R0, R0, 0x1, -R10 ;  /* 0x000000010000c824 */ /* 0x000fe400078e0a0a */
[----:B------:R-:W-:Y:S02]  /*9a90*/  @!P1 IMAD.MOV R2, RZ, RZ, -R2 ;  /* 0x000000ffff029224 */ /* 0x000fe400078e0a02 */
[----:B------:R-:W-:Y:S01]  /*9aa0*/  IMAD.MOV R12, RZ, RZ, -R12 ;  /* 0x000000ffff0c7224 */ /* 0x000fe200078e0a0c */
[C---:B------:R-:W-:Y:S01]  /*9ab0*/  ISETP.GT.U32.AND P1, PT, R10.reuse, R0, PT ;  /* 0x000000000a00720c */ /* 0x040fe20003f24070 */
[----:B------:R-:W-:Y:S01]  /*9ac0*/  @!P5 IMAD.IADD R7, R7, 0x1, -R10 ;  /* 0x000000010707d824 */ /* 0x000fe200078e0a0a */
[----:B------:R0:W-:Y:S01]  /*9ad0*/  STL [R1+0x1a8], R2 ;  /* 0x0001a80201007387 */ /* 0x0001e20000100800 */
[C---:B------:R-:W-:Y:S01]  /*9ae0*/  IMAD R9, R10.reuse, R17, R16 ;  /* 0x000000110a097224 */ /* 0x040fe200078e0210 */
[C---:B------:R-:W-:Y:S01]  /*9af0*/  ISETP.GT.U32.AND P5, PT, R10.reuse, R11, PT ;  /* 0x0000000b0a00720c */ /* 0x040fe20003fa4070 */
[C---:B------:R-:W-:Y:S01]  /*9b00*/  IMAD R5, R10.reuse, R12, R5 ;  /* 0x0000000c0a057224 */ /* 0x040fe200078e0205 */
[----:B------:R-:W-:Y:S01]  /*9b10*/  IABS R12, R4 ;  /* 0x00000004000c7213 */ /* 0x000fe20000000000 */
[----:B------:R-:W-:Y:S01]  /*9b20*/  IMAD.MOV.U32 R14, RZ, RZ, R8 ;  /* 0x000000ffff0e7224 */ /* 0x000fe200078e0008 */
[----:B------:R-:W-:-:S03]  /*9b30*/  ISETP.GT.U32.AND P4, PT, R10, R9, PT ;  /* 0x000000090a00720c */ /* 0x000fc60003f84070 */
[----:B------:R-:W-:Y:S01]  /*9b40*/  @!P3 IMAD.MOV R14, RZ, RZ, -R14 ;  /* 0x000000ffff0eb224 */ /* 0x000fe200078e0a0e */
[----:B------:R-:W-:Y:S01]  /*9b50*/  ISETP.GE.AND P3, PT, R6, RZ, PT ;  /* 0x000000ff0600720c */ /* 0x000fe20003f66270 */
[----:B0-----:R-:W-:Y:S01]  /*9b60*/  IMAD.MOV.U32 R2, RZ, RZ, R7 ;  /* 0x000000ffff027224 */ /* 0x001fe200078e0007 */
[----:B------:R-:W-:Y:S01]  /*9b70*/  LOP3.LUT R6, R13, 0xe0, RZ, 0xfc, !PT ;  /* 0x000000e00d067812 */ /* 0x000fe200078efcff */
[----:B------:R-:W-:Y:S01]  /*9b80*/  @!P1 IMAD.IADD R0, R0, 0x1, -R10 ;  /* 0x0000000100009824 */ /* 0x000fe200078e0a0a */
[----:B------:R-:W-:Y:S01]  /*9b90*/  STL [R1+0x1b4], R14 ;  /* 0x0001b40e01007387 */ /* 0x000fe20000100800 */
[----:B------:R-:W-:Y:S01]  /*9ba0*/  @!P0 IMAD.MOV R2, RZ, RZ, -R2 ;  /* 0x000000ffff028224 */ /* 0x000fe200078e0a02 */
[----:B------:R-:W-:Y:S01]  /*9bb0*/  ISETP.GT.U32.AND P0, PT, R10, R5, PT ;  /* 0x000000050a00720c */ /* 0x000fe20003f04070 */
[----:B------:R-:W-:Y:S01]  /*9bc0*/  IMAD.MOV.U32 R8, RZ, RZ, R12 ;  /* 0x000000ffff087224 */ /* 0x000fe200078e000c */
[----:B------:R-:W-:Y:S01]  /*9bd0*/  IABS R12, R6 ;  /* 0x00000006000c7213 */ /* 0x000fe20000000000 */
[--C-:B------:R-:W-:Y:S01]  /*9be0*/  @!P5 IMAD.IADD R11, R11, 0x1, -R10.reuse ;  /* 0x000000010b0bd824 */ /* 0x100fe200078e0a0a */
[----:B------:R0:W-:Y:S01]  /*9bf0*/  STL [R1+0x1b8], R2 ;  /* 0x0001b80201007387 */ /* 0x0001e20000100800 */
[----:B------:R-:W-:Y:S01]  /*9c00*/  @!P4 IMAD.IADD R9, R9, 0x1, -R10 ;  /* 0x000000010909c824 */ /* 0x000fe200078e0a0a */
[----:B------:R-:W-:Y:S01]  /*9c10*/  ISETP.GE.AND P4, PT, R4, RZ, PT ;  /* 0x000000ff0400720c */ /* 0x000fe20003f86270 */
[----:B------:R-:W-:Y:S01]  /*9c20*/  IMAD.HI.U32 R4, R15, R12, RZ ;  /* 0x0000000c0f047227 */ /* 0x000fe200078e00ff */
[----:B------:R-:W-:-:S02]  /*9c30*/  ISETP.GE.AND P1, PT, R3, RZ, PT ;  /* 0x000000ff0300720c */ /* 0x000fc40003f26270 */
[----:B------:R-:W-:Y:S01]  /*9c40*/  ISETP.GT.U32.AND P5, PT, R10, R9, PT ;  /* 0x000000090a00720c */ /* 0x000fe20003fa4070 */
[----:B------:R-:W-:Y:S01]  /*9c50*/  IMAD.HI.U32 R7, R15, R8, RZ ;  /* 0x000000080f077227 */ /* 0x000fe200078e00ff */
[----:B------:R-:W-:-:S03]  /*9c60*/  LOP3.LUT R3, R13, 0xde, RZ, 0xfc, !PT ;  /* 0x000000de0d037812 */ /* 0x000fc600078efcff */
[----:B0-----:R-:W-:Y:S01]  /*9c70*/  IMAD.MOV.U32 R2, RZ, RZ, R0 ;  /* 0x000000ffff027224 */ /* 0x001fe200078e0000 */
[----:B------:R-:W-:Y:S01]  /*9c80*/  LOP3.LUT R0, R13, 0xdc, RZ, 0xfc, !PT ;  /* 0x000000dc0d007812 */ /* 0x000fe200078efcff */
[----:B------:R-:W-:Y:S01]  /*9c90*/  @!P0 IMAD.IADD R5, R5, 0x1, -R10 ;  /* 0x0000000105058824 */ /* 0x000fe200078e0a0a */
[----:B------:R-:W-:Y:S01]  /*9ca0*/  IABS R14, R3 ;  /* 0x00000003000e7213 */ /* 0x000fe20000000000 */
[----:B------:R-:W-:Y:S01]  /*9cb0*/  @!P6 IMAD.MOV R2, RZ, RZ, -R2 ;  /* 0x000000ffff02e224 */ /* 0x000fe200078e0a02 */
[C---:B------:R-:W-:Y:S01]  /*9cc0*/  ISETP.GT.U32.AND P6, PT, R10.reuse, R11, PT ;  /* 0x0000000b0a00720c */ /* 0x040fe20003fc4070 */
[----:B------:R-:W-:Y:S01]  /*9cd0*/  IMAD.MOV R4, RZ, RZ, -R4 ;  /* 0x000000ffff047224 */ /* 0x000fe200078e0a04 */
[C---:B------:R-:W-:Y:S01]  /*9ce0*/  ISETP.GT.U32.AND P0, PT, R10.reuse, R5, PT ;  /* 0x000000050a00720c */ /* 0x040fe20003f04070 */
[----:B------:R-:W-:Y:S01]  /*9cf0*/  IMAD.MOV R7, RZ, RZ, -R7 ;  /* 0x000000ffff077224 */ /* 0x000fe200078e0a07 */
[----:B------:R0:W-:Y:S01]  /*9d00*/  STL [R1+0x1bc], R2 ;  /* 0x0001bc0201007387 */ /* 0x0001e20000100800 */
[C---:B------:R-:W-:Y:S01]  /*9d10*/  IMAD R12, R10.reuse, R4, R12 ;  /* 0x000000040a0c7224 */ /* 0x040fe200078e020c */
[----:B------:R-:W-:Y:S01]  /*9d20*/  IABS R4, R0 ;  /* 0x0000000000047213 */ /* 0x000fe20000000000 */
[----:B------:R-:W-:Y:S01]  /*9d30*/  IMAD R8, R10, R7, R8 ;  /* 0x000000070a087224 */ /* 0x000fe200078e0208 */
[----:B------:R-:W-:Y:S01]  /*9d40*/  LOP3.LUT R7, R13, 0xda, RZ, 0xfc, !PT ;  /* 0x000000da0d077812 */ /* 0x000fe200078efcff */
[----:B------:R-:W-:-:S02]  /*9d50*/  @!P5 IMAD.IADD R9, R9, 0x1, -R10 ;  /* 0x000000010909d824 */ /* 0x000fc400078e0a0a */
[----:B------:R-:W-:Y:S01]  /*9d60*/  IMAD.HI.U32 R17, R15, R4, RZ ;  /* 0x000000040f117227 */ /* 0x000fe200078e00ff */
[----:B------:R-:W-:Y:S02]  /*9d70*/  IABS R16, R7 ;  /* 0x0000000700107213 */ /* 0x000fe40000000000 */
[C---:B------:R-:W-:Y:S01]  /*9d80*/  ISETP.GT.U32.AND P5, PT, R10.reuse, R8, PT ;  /* 0x000000080a00720c */ /* 0x040fe20003fa4070 */
[--C-:B------:R-:W-:Y:S01]  /*9d90*/  @!P6 IMAD.IADD R11, R11, 0x1, -R10.reuse ;  /* 0x000000010b0be824 */ /* 0x100fe200078e0a0a */
[----:B------:R-:W-:Y:S01]  /*9da0*/  ISETP.GT.U32.AND P6, PT, R10, R12, PT ;  /* 0x0000000c0a00720c */ /* 0x000fe20003fc4070 */
[----:B------:R-:W-:Y:S01]  /*9db0*/  @!P0 IMAD.IADD R5, R5, 0x1, -R10 ;  /* 0x0000000105058824 */ /* 0x000fe200078e0a0a */
[----:B------:R-:W-:Y:S01]  /*9dc0*/  ISETP.GE.AND P0, PT, R6, RZ, PT ;  /* 0x000000ff0600720c */ /* 0x000fe20003f06270 */
[----:B------:R-:W-:Y:S02]  /*9dd0*/  IMAD.MOV.U32 R6, RZ, RZ, R16 ;  /* 0x000000ffff067224 */ /* 0x000fe400078e0010 */
[----:B------:R-:W-:-:S04]  /*9de0*/  IMAD.HI.U32 R16, R15, R14, RZ ;  /* 0x0000000e0f107227 */ /* 0x000fc800078e00ff */
[----:B0-----:R-:W-:Y:S02]  /*9df0*/  IMAD.MOV.U32 R2, RZ, RZ, R9 ;  /* 0x000000ffff027224 */ /* 0x001fe400078e0009 */
[----:B------:R-:W-:Y:S02]  /*9e00*/  IMAD.MOV R16, RZ, RZ, -R16 ;  /* 0x000000ffff107224 */ /* 0x000fe400078e0a10 */
[----:B------:R-:W-:Y:S02]  /*9e10*/  @!P6 IMAD.IADD R12, R12, 0x1, -R10 ;  /* 0x000000010c0ce824 */ /* 0x000fe400078e0a0a */
[----:B------:R-:W-:Y:S02]  /*9e20*/  @!P2 IMAD.MOV R2, RZ, RZ, -R2 ;  /* 0x000000ffff02a224 */ /* 0x000fe400078e0a02 */
[----:B------:R-:W-:Y:S01]  /*9e30*/  IMAD.MOV R9, RZ, RZ, -R17 ;  /* 0x000000ffff097224 */ /* 0x000fe200078e0a11 */
[C---:B------:R-:W-:Y:S01]  /*9e40*/  ISETP.GT.U32.AND P6, PT, R10.reuse, R12, PT ;  /* 0x0000000c0a00720c */ /* 0x040fe20003fc4070 */
[----:B------:R-:W-:Y:S01]  /*9e50*/  IMAD R14, R10, R16, R14 ;  /* 0x000000100a0e7224 */ /* 0x000fe200078e020e */
[----:B------:R0:W-:Y:S01]  /*9e60*/  STL [R1+0x1ac], R2 ;  /* 0x0001ac0201007387 */ /* 0x0001e20000100800 */
[----:B------:R-:W-:Y:S01]  /*9e70*/  @!P5 IMAD.IADD R8, R8, 0x1, -R10 ;  /* 0x000000010808d824 */ /* 0x000fe200078e0a0a */
[----:B------:R-:W-:Y:S01]  /*9e80*/  ISETP.GE.AND P5, PT, R3, RZ, PT ;  /* 0x000000ff0300720c */ /* 0x000fe20003fa6270 */
[----:B------:R-:W-:Y:S01]  /*9e90*/  IMAD.HI.U32 R3, R15, R6, RZ ;  /* 0x000000060f037227 */ /* 0x000fe200078e00ff */
[----:B------:R-:W-:-:S02]  /*9ea0*/  LOP3.LUT R16, R13, 0xd8, RZ, 0xfc, !PT ;  /* 0x000000d80d107812 */ /* 0x000fc400078efcff */
[C---:B------:R-:W-:Y:S01]  /*9eb0*/  ISETP.GT.U32.AND P2, PT, R10.reuse, R8, PT ;  /* 0x000000080a00720c */ /* 0x040fe20003f44070 */
[C---:B------:R-:W-:Y:S02]  /*9ec0*/  IMAD R4, R10.reuse, R9, R4 ;  /* 0x000000090a047224 */ /* 0x040fe400078e0204 */
[----:B------:R-:W-:Y:S01]  /*9ed0*/  @!P3 IMAD.MOV R11, RZ, RZ, -R11 ;  /* 0x000000ffff0bb224 */ /* 0x000fe200078e0a0b */
[C---:B------:R-:W-:Y:S01]  /*9ee0*/  ISETP.GT.U32.AND P3, PT, R10.reuse, R14, PT ;  /* 0x0000000e0a00720c */ /* 0x040fe20003f64070 */
[----:B0-----:R-:W-:Y:S02]  /*9ef0*/  IMAD.MOV.U32 R2, RZ, RZ, R5 ;  /* 0x000000ffff027224 */ /* 0x001fe400078e0005 */
[----:B------:R-:W-:Y:S01]  /*9f00*/  IMAD.MOV R3, RZ, RZ, -R3 ;  /* 0x000000ffff037224 */ /* 0x000fe200078e0a03 */
[----:B------:R-:W-:Y:S01]  /*9f10*/  STL [R1+0x19c], R11 ;  /* 0x00019c0b01007387 */ /* 0x000fe20000100800 */
[----:B------:R-:W-:Y:S01]  /*9f20*/  @!P1 IMAD.MOV R2, RZ, RZ, -R2 ;  /* 0x000000ffff029224 */ /* 0x000fe200078e0a02 */
[C---:B------:R-:W-:Y:S01]  /*9f30*/  ISETP.GT.U32.AND P1, PT, R10.reuse, R4, PT ;  /* 0x000000040a00720c */ /* 0x040fe20003f24070 */
[----:B------:R-:W-:Y:S01]  /*9f40*/  IMAD R6, R10, R3, R6 ;  /* 0x000000030a067224 */ /* 0x000fe200078e0206 */
[----:B------:R-:W-:Y:S01]  /*9f50*/  IABS R3, R16 ;  /* 0x0000001000037213 */ /* 0x000fe20000000000 */
[--C-:B------:R-:W-:Y:S01]  /*9f60*/  @!P6 IMAD.IADD R12, R12, 0x1, -R10.reuse ;  /* 0x000000010c0ce824 */ /* 0x100fe200078e0a0a */
[----:B------:R0:W-:Y:S01]  /*9f70*/  STL [R1+0x1a0], R2 ;  /* 0x0001a00201007387 */ /* 0x0001e20000100800 */
[--C-:B------:R-:W-:Y:S01]  /*9f80*/  @!P2 IMAD.IADD R8, R8, 0x1, -R10.reuse ;  /* 0x000000010808a824 */ /* 0x100fe200078e0a0a */
[----:B------:R-:W-:Y:S01]  /*9f90*/  ISETP.GT.U32.AND P6, PT, R10, R6, PT ;  /* 0x000000060a00720c */ /* 0x000fe20003fc4070 */
[----:B------:R-:W-:Y:S01]  /*9fa0*/  @!P3 IMAD.IADD R14, R14, 0x1, -R10 ;  /* 0x000000010e0eb824 */ /* 0x000fe200078e0a0a */
[----:B------:R-:W-:Y:S01]  /*9fb0*/  ISETP.GE.AND P2, PT, R0, RZ, PT ;  /* 0x000000ff0000720c */ /* 0x000fe20003f46270 */
[----:B------:R-:W-:Y:S01]  /*9fc0*/  IMAD.HI.U32 R9, R15, R3, RZ ;  /* 0x000000030f097227 */ /* 0x000fe200078e00ff */
[----:B------:R-:W-:-:S02]  /*9fd0*/  LOP3.LUT R0, R13, 0xd6, RZ, 0xfc, !PT ;  /* 0x000000d60d007812 */ /* 0x000fc400078efcff */
[----:B------:R-:W-:Y:S01]  /*9fe0*/  ISETP.GE.AND P3, PT, R7, RZ, PT ;  /* 0x000000ff0700720c */ /* 0x000fe20003f66270 */
[----:B------:R-:W-:Y:S01]  /*9ff0*/  @!P1 IMAD.IADD R4, R4, 0x1, -R10 ;  /* 0x0000000104049824 */ /* 0x000fe200078e0a0a */
[----:B------:R-:W-:Y:S01]  /*a000*/  ISETP.GT.U32.AND P1, PT, R10, R14, PT ;  /* 0x0000000e0a00720c */ /* 0x000fe20003f24070 */
[----:B------:R-:W-:Y:S01]  /*a010*/  IMAD.MOV R9, RZ, RZ, -R9 ;  /* 0x000000ffff097224 */ /* 0x000fe200078e0a09 */
[----:B------:R-:W-:Y:S01]  /*a020*/  IABS R5, R0 ;  /* 0x0000000000057213 */ /* 0x000fe20000000000 */
[----:B0-----:R-:W-:Y:S01]  /*a030*/  IMAD.MOV.U32 R2, RZ, RZ, R8 ;  /* 0x000000ffff027224 */ /* 0x001fe200078e0008 */
[----:B------:R-:W-:Y:S01]  /*a040*/  LOP3.LUT R7, R13, 0xd4, RZ, 0xfc, !PT ;  /* 0x000000d40d077812 */ /* 0x000fe200078efcff */
[----:B------:R-:W-:Y:S01]  /*a050*/  @!P6 IMAD.IADD R6, R6, 0x1, -R10 ;  /* 0x000000010606e824 */ /* 0x000fe200078e0a0a */
[----:B------:R-:W-:Y:S01]  /*a060*/  ISETP.GT.U32.AND P6, PT, R10, R4, PT ;  /* 0x000000040a00720c */ /* 0x000fe20003fc4070 */
[----:B------:R-:W-:Y:S01]  /*a070*/  IMAD.HI.U32 R8, R15, R5, RZ ;  /* 0x000000050f087227 */ /* 0x000fe200078e00ff */
[----:B------:R-:W-:-:S02]  /*a080*/  IABS R18, R7 ;  /* 0x0000000700127213 */ /* 0x000fc40000000000 */
[C---:B------:R-:W-:Y:S01]  /*a090*/  LOP3.LUT R11, R13.reuse, 0xd0, RZ, 0xfc, !PT ;  /* 0x000000d00d0b7812 */ /* 0x040fe200078efcff */
[----:B------:R-:W-:Y:S01]  /*a0a0*/  IMAD R3, R10, R9, R3 ;  /* 0x000000090a037224 */ /* 0x000fe200078e0203 */
[----:B------:R-:W-:Y:S01]  /*a0b0*/  LOP3.LUT R9, R13, 0xd2, RZ, 0xfc, !PT ;  /* 0x000000d20d097812 */ /* 0x000fe200078efcff */
[----:B------:R-:W-:Y:S02]  /*a0c0*/  IMAD.MOV R8, RZ, RZ, -R8 ;  /* 0x000000ffff087224 */ /* 0x000fe400078e0a08 */
[----:B------:R-:W-:Y:S01]  /*a0d0*/  @!P1 IMAD.IADD R14, R14, 0x1, -R10 ;  /* 0x000000010e0e9824 */ /* 0x000fe200078e0a0a */
[C---:B------:R-:W-:Y:S01]  /*a0e0*/  ISETP.GT.U32.AND P1, PT, R10.reuse, R3, PT ;  /* 0x000000030a00720c */ /* 0x040fe20003f24070 */
[C---:B------:R-:W-:Y:S01]  /*a0f0*/  IMAD R5, R10.reuse, R8, R5 ;  /* 0x000000080a057224 */ /* 0x040fe200078e0205 */
[----:B------:R-:W-:Y:S01]  /*a100*/  IABS R8, R9 ;  /* 0x0000000900087213 */ /* 0x000fe20000000000 */
[----:B------:R-:W-:Y:S01]  /*a110*/  @!P4 IMAD.MOV R2, RZ, RZ, -R2 ;  /* 0x000000ffff02c224 */ /* 0x000fe200078e0a02 */
[----:B------:R-:W-:Y:S01]  /*a120*/  ISETP.GT.U32.AND P4, PT, R10, R6, PT ;  /* 0x000000060a00720c */ /* 0x000fe20003f84070 */
[----:B------:R-:W-:Y:S01]  /*a130*/  @!P6 IMAD.IADD R4, R4, 0x1, -R10 ;  /* 0x000000010404e824 */ /* 0x000fe200078e0a0a */
[----:B------:R-:W-:Y:S01]  /*a140*/  ISETP.GT.U32.AND P6, PT, R10, R5, PT ;  /* 0x000000050a00720c */ /* 0x000fe20003fc4070 */
[----:B------:R-:W-:Y:S01]  /*a150*/  IMAD.HI.U32 R19, R15, R18, RZ ;  /* 0x000000120f137227 */ /* 0x000fe200078e00ff */
[----:B------:R0:W-:Y:S03]  /*a160*/  STL [R1+0x1a4], R2 ;  /* 0x0001a40201007387 */ /* 0x0001e60000100800 */
[----:B------:R-:W-:-:S02]  /*a170*/  IMAD.MOV R19, RZ, RZ, -R19 ;  /* 0x000000ffff137224 */ /* 0x000fc400078e0a13 */
[----:B------:R-:W-:Y:S01]  /*a180*/  @!P1 IMAD.IADD R3, R3, 0x1, -R10 ;  /* 0x0000000103039824 */ /* 0x000fe200078e0a0a */
[----:B------:R-:W-:Y:S01]  /*a190*/  ISETP.GE.AND P1, PT, R0, RZ, PT ;  /* 0x000000ff0000720c */ /* 0x000fe20003f26270 */
[C---:B------:R-:W-:Y:S02]  /*a1a0*/  IMAD R0, R10.reuse, R19, R18 ;  /* 0x000000130a007224 */ /* 0x040fe400078e0212 */
[----:B------:R-:W-:Y:S01]  /*a1b0*/  @!P0 IMAD.MOV R12, RZ, RZ, -R12 ;  /* 0x000000ffff0c8224 */ /* 0x000fe200078e0a0c */
[----:B------:R-:W-:Y:S01]  /*a1c0*/  ISETP.GT.U32.AND P0, PT, R10, R3, PT ;  /* 0x000000030a00720c */ /* 0x000fe20003f04070 */
[----:B0-----:R-:W-:Y:S02]  /*a1d0*/  IMAD.MOV.U32 R2, RZ, RZ, R14 ;  /* 0x000000ffff027224 */ /* 0x001fe400078e000e */
[----:B------:R-:W-:Y:S01]  /*a1e0*/  @!P4 IMAD.IADD R6, R6, 0x1, -R10 ;  /* 0x000000010606c824 */ /* 0x000fe200078e0a0a */
[----:B------:R-:W-:Y:S01]  /*a1f0*/  STL [R1+0x190], R12 ;  /* 0x0001900c01007387 */ /* 0x000fe20000100800 */
        /* <DEDUP_REMOVED lines=8> */
[C---:B------:R-:W-:Y:S01]  /*a280*/  ISETP.GT.U32.AND P5, PT, R10.reuse, R5, PT ;  /* 0x000000050a00720c */ /* 0x040fe20003fa4070 */
[----:B------:R-:W-:Y:S01]  /*a290*/  @!P2 IMAD.MOV R4, RZ, RZ, -R4 ;  /* 0x000000ffff04a224 */ /* 0x000fe200078e0a04 */
[----:B------:R-:W-:Y:S01]  /*a2a0*/  ISETP.GE.AND P2, PT, R7, RZ, PT ;  /* 0x000000ff0700720c */ /* 0x000fe20003f46270 */
[----:B------:R-:W-:Y:S01]  /*a2b0*/  IMAD R8, R10, R17, R8 ;  /* 0x000000110a087224 */ /* 0x000fe200078e0208 */
[----:B------:R-:W-:Y:S01]  /*a2c0*/  LOP3.LUT R7, R13, 0xcc, RZ, 0xfc, !PT ;  /* 0x000000cc0d077812 */ /* 0x000fe200078efcff */
[----:B------:R-:W-:Y:S01]  /*a2d0*/  @!P0 IMAD.IADD R3, R3, 0x1, -R10 ;  /* 0x0000000103038824 */ /* 0x000fe200078e0a0a */
[----:B------:R1:W-:Y:S01]  /*a2e0*/  STL [R1+0x188], R4 ;  /* 0x0001880401007387 */ /* 0x0003e20000100800 */
[----:B0-----:R-:W-:Y:S01]  /*a2f0*/  IMAD.MOV.U32 R2, RZ, RZ, R6 ;  /* 0x000000ffff027224 */ /* 0x001fe200078e0006 */
[----:B------:R-:W-:Y:S01]  /*a300*/  LOP3.LUT R6, R13, 0xce, RZ, 0xfc, !PT ;  /* 0x000000ce0d067812 */ /* 0x000fe200078efcff */
[----:B------:R-:W-:Y:S01]  /*a310*/  @!P6 IMAD.IADD R0, R0, 0x1, -R10 ;  /* 0x000000010000e824 */ /* 0x000fe200078e0a0a */
[----:B------:R-:W-:Y:S01]  /*a320*/  ISETP.GT.U32.AND P0, PT, R10, R8, PT ;  /* 0x000000080a00720c */ /* 0x000fe20003f04070 */
[----:B------:R-:W-:Y:S01]  /*a330*/  @!P3 IMAD.MOV R2, RZ, RZ, -R2 ;  /* 0x000000ffff02b224 */ /* 0x000fe200078e0a02 */
[----:B------:R-:W-:Y:S01]  /*a340*/  IABS R18, R6 ;  /* 0x0000000600127213 */ /* 0x000fe20000000000 */
[----:B------:R-:W-:Y:S01]  /*a350*/  @!P5 IMAD.IADD R5, R5, 0x1, -R10 ;  /* 0x000000010505d824 */ /* 0x000fe200078e0a0a */
[----:B------:R-:W-:-:S02]  /*a360*/  ISETP.GE.AND P6, PT, R6, RZ, PT ;  /* 0x000000ff0600720c */ /* 0x000fc40003fc6270 */
[----:B------:R0:W-:Y:S01]  /*a370*/  STL [R1+0x184], R2 ;  /* 0x0001840201007387 */ /* 0x0001e20000100800 */
[----:B-1----:R-:W-:Y:S01]  /*a380*/  IMAD.HI.U32 R4, R15, R16, RZ ;  /* 0x000000100f047227 */ /* 0x002fe200078e00ff */
[----:B------:R-:W-:Y:S02]  /*a390*/  LOP3.LUT R6, R13, 0xca, RZ, 0xfc, !PT ;  /* 0x000000ca0d067812 */ /* 0x000fe400078efcff */
[----:B------:R-:W-:Y:S01]  /*a3a0*/  IABS R12, R7 ;  /* 0x00000007000c7213 */ /* 0x000fe20000000000 */
[----:B------:R-:W-:Y:S01]  /*a3b0*/  IMAD.MOV R4, RZ, RZ, -R4 ;  /* 0x000000ffff047224 */ /* 0x000fe200078e0a04 */
[----:B------:R-:W-:Y:S01]  /*a3c0*/  ISETP.GE.AND P3, PT, R9, RZ, PT ;  /* 0x000000ff0900720c */ /* 0x000fe20003f66270 */
[----:B------:R-:W-:Y:S01]  /*a3d0*/  @!P0 IMAD.IADD R8, R8, 0x1, -R10 ;  /* 0x0000000108088824 */ /* 0x000fe200078e0a0a */
[----:B------:R-:W-:Y:S01]  /*a3e0*/  IABS R17, R6 ;  /* 0x0000000600117213 */ /* 0x000fe20000000000 */
[C---:B------:R-:W-:Y:S01]  /*a3f0*/  IMAD R19, R10.reuse, R4, R16 ;  /* 0x000000040a137224 */ /* 0x040fe200078e0210 */
[----:B------:R-:W-:Y:S01]  /*a400*/  LOP3.LUT R4, R13, 0xc8, RZ, 0xfc, !PT ;  /* 0x000000c80d047812 */ /* 0x000fe200078efcff */
[----:B0-----:R-:W-:Y:S01]  /*a410*/  IMAD.MOV.U32 R2, RZ, RZ, R3 ;  /* 0x000000ffff027224 */ /* 0x001fe200078e0003 */
[----:B------:R-:W-:Y:S01]  /*a420*/  ISETP.GT.U32.AND P0, PT, R10, R8, PT ;  /* 0x000000080a00720c */ /* 0x000fe20003f04070 */
[----:B------:R-:W-:Y:S01]  /*a430*/  IMAD.HI.U32 R3, R15, R18, RZ ;  /* 0x000000120f037227 */ /* 0x000fe200078e00ff */
[----:B------:R-:W-:-:S02]  /*a440*/  IABS R16, R4 ;  /* 0x0000000400107213 */ /* 0x000fc40000000000 */
[----:B------:R-:W-:Y:S01]  /*a450*/  ISETP.GE.AND P5, PT, R11, RZ, PT ;  /* 0x000000ff0b00720c */ /* 0x000fe20003fa6270 */
[----:B------:R-:W-:Y:S01]  /*a460*/  @!P4 IMAD.MOV R2, RZ, RZ, -R2 ;  /* 0x000000ffff02c224 */ /* 0x000fe200078e0a02 */
[C---:B------:R-:W-:Y:S01]  /*a470*/  ISETP.GT.U32.AND P4, PT, R10.reuse, R0, PT ;  /* 0x000000000a00720c */ /* 0x040fe20003f84070 */
[----:B------:R-:W-:Y:S01]  /*a480*/  IMAD.MOV R3, RZ, RZ, -R3 ;  /* 0x000000ffff037224 */ /* 0x000fe200078e0a03 */
[----:B------:R-:W-:Y:S02]  /*a490*/  LOP3.LUT R11, R13, 0xc0, RZ, 0xfc, !PT ;  /* 0x000000c00d0b7812 */ /* 0x000fe400078efcff */
[----:B------:R0:W-:Y:S01]  /*a4a0*/  STL [R1+0x17c], R2 ;  /* 0x00017c0201007387 */ /* 0x0001e20000100800 */
[----:B------:R-:W-:Y:S02]  /*a4b0*/  IMAD R18, R10, R3, R18 ;  /* 0x000000030a127224 */ /* 0x000fe400078e0212 */
[----:B------:R-:W-:-:S04]  /*a4c0*/  IMAD.HI.U32 R3, R15, R12, RZ ;  /* 0x0000000c0f037227 */ /* 0x000fc800078e00ff */
[--C-:B------:R-:W-:Y:S01]  /*a4d0*/  @!P0 IMAD.IADD R8, R8, 0x1, -R10.reuse ;  /* 0x0000000108088824 */ /* 0x100fe200078e0a0a */
[----:B------:R-:W-:Y:S01]  /*a4e0*/  ISETP.GE.AND P0, PT, R7, RZ, PT ;  /* 0x000000ff0700720c */ /* 0x000fe20003f06270 */
[----:B------:R-:W-:Y:S01]  /*a4f0*/  @!P4 IMAD.IADD R0, R0, 0x1, -R10 ;  /* 0x000000010000c824 */ /* 0x000fe200078e0a0a */
[----:B------:R-:W-:Y:S01]  /*a500*/  ISETP.GT.U32.AND P4, PT, R10, R18, PT ;  /* 0x000000120a00720c */ /* 0x000fe20003f84070 */
[----:B0-----:R-:W-:Y:S02]  /*a510*/  IMAD.MOV.U32 R2, RZ, RZ, R5 ;  /* 0x000000ffff027224 */ /* 0x001fe400078e0005 */
[----:B------:R-:W-:-:S04]  /*a520*/  IMAD.HI.U32 R5, R15, R17, RZ ;  /* 0x000000110f057227 */ /* 0x000fc800078e00ff */
[----:B------:R-:W-:Y:S01]  /*a530*/  @!P1 IMAD.MOV R2, RZ, RZ, -R2 ;  /* 0x000000ffff029224 */ /* 0x000fe200078e0a02 */
[----:B------:R-:W-:Y:S01]  /*a540*/  ISETP.GT.U32.AND P1, PT, R10, R19, PT ;  /* 0x000000130a00720c */ /* 0x000fe20003f24070 */
[----:B------:R-:W-:Y:S02]  /*a550*/  IMAD.MOV R7, RZ, RZ, -R3 ;  /* 0x000000ffff077224 */ /* 0x000fe400078e0a03 */
[----:B------:R-:W-:Y:S01]  /*a560*/  IMAD.HI.U32 R3, R15, R16, RZ ;  /* 0x000000100f037227 */ /* 0x000fe200078e00ff */
[----:B------:R0:W-:Y:S03]  /*a570*/  STL [R1+0x178], R2 ;  /* 0x0001780201007387 */ /* 0x0001e60000100800 */
[----:B------:R-:W-:Y:S02]  /*a580*/  @!P4 IMAD.IADD R18, R18, 0x1, -R10 ;  /* 0x000000011212c824 */ /* 0x000fe400078e0a0a */
[----:B------:R-:W-:-:S02]  /*a590*/  IMAD.MOV R5, RZ, RZ, -R5 ;  /* 0x000000ffff057224 */ /* 0x000fc400078e0a05 */
[----:B------:R-:W-:Y:S01]  /*a5a0*/  IMAD R12, R10, R7, R12 ;  /* 0x000000070a0c7224 */ /* 0x000fe200078e020c */
[----:B------:R-:W-:Y:S01]  /*a5b0*/  LOP3.LUT R7, R13, 0xc6, RZ, 0xfc, !PT ;  /* 0x000000c60d077812 */ /* 0x000fe200078efcff */
[----:B------:R-:W-:Y:S01]  /*a5c0*/  @!P1 IMAD.IADD R19, R19, 0x1, -R10 ;  /* 0x0000000113139824 */ /* 0x000fe200078e0a0a */
[----:B------:R-:W-:Y:S01]  /*a5d0*/  ISETP.GE.AND P1, PT, R6, RZ, PT ;  /* 0x000000ff0600720c */ /* 0x000fe20003f26270 */
[----:B0-----:R-:W-:Y:S01]  /*a5e0*/  IMAD.MOV.U32 R2, RZ, RZ, R0 ;  /* 0x000000ffff027224 */ /* 0x001fe200078e0000 */
[----:B------:R-:W-:Y:S01]  /*a5f0*/  IABS R9, R7 ;  /* 0x0000000700097213 */ /* 0x000fe20000000000 */
[----:B------:R-:W-:Y:S01]  /*a600*/  IMAD.MOV.U32 R0, RZ, RZ, R8 ;  /* 0x000000ffff007224 */ /* 0x000fe200078e0008 */
[C---:B------:R-:W-:Y:S01]  /*a610*/  ISETP.GT.U32.AND P4, PT, R10.reuse, R19, PT ;  /* 0x000000130a00720c */ /* 0x040fe20003f84070 */
[----:B------:R-:W-:Y:S01]  /*a620*/  @!P2 IMAD.MOV R2, RZ, RZ, -R2 ;  /* 0x000000ffff02a224 */ /* 0x000fe200078e0a02 */
[C---:B------:R-:W-:Y:S01]  /*a630*/  ISETP.GT.U32.AND P2, PT, R10.reuse, R18, PT ;  /* 0x000000120a00720c */ /* 0x040fe20003f44070 */
[----:B------:R-:W-:Y:S01]  /*a640*/  IMAD.MOV R3, RZ, RZ, -R3 ;  /* 0x000000ffff037224 */ /* 0x000fe200078e0a03 */
[C---:B------:R-:W-:Y:S01]  /*a650*/  LOP3.LUT R8, R13.reuse, 0xc2, RZ, 0xfc, !PT ;  /* 0x000000c20d087812 */ /* 0x040fe200078efcff */
[C---:B------:R-:W-:Y:S01]  /*a660*/  IMAD R17, R10.reuse, R5, R17 ;  /* 0x000000050a117224 */ /* 0x040fe200078e0211 */
[----:B------:R-:W-:Y:S01]  /*a670*/  STL [R1+0x170], R2 ;  /* 0x0001700201007387 */ /* 0x000fe20000100800 */
[----:B------:R-:W-:Y:S01]  /*a680*/  @!P3 IMAD.MOV R0, RZ, RZ, -R0 ;  /* 0x000000ffff00b224 */ /* 0x000fe200078e0a00 */
[C---:B------:R-:W-:Y:S01]  /*a690*/  ISETP.GT.U32.AND P3, PT, R10.reuse, R12, PT ;  /* 0x0000000c0a00720c */ /* 0x040fe20003f64070 */
[----:B------:R-:W-:Y:S01]  /*a6a0*/  IMAD R16, R10, R3, R16 ;  /* 0x000000030a107224 */ /* 0x000fe200078e0210 */
[----:B------:R-:W-:Y:S01]  /*a6b0*/  LOP3.LUT R3, R13, 0xc4, RZ, 0xfc, !PT ;  /* 0x000000c40d037812 */ /* 0x000fe200078efcff */
[----:B------:R-:W-:Y:S01]  /*a6c0*/  IMAD.HI.U32 R14, R15, R9, RZ ;  /* 0x000000090f0e7227 */ /* 0x000fe200078e00ff */
[----:B------:R0:W-:Y:S01]  /*a6d0*/  STL [R1+0x174], R0 ;  /* 0x0001740001007387 */ /* 0x0001e20000100800 */
[----:B------:R-:W-:-:S02]  /*a6e0*/  IABS R6, R8 ;  /* 0x0000000800067213 */ /* 0x000fc40000000000 */
[--C-:B------:R-:W-:Y:S01]  /*a6f0*/  @!P4 IMAD.IADD R19, R19, 0x1, -R10.reuse ;  /* 0x000000011313c824 */ /* 0x100fe200078e0a0a */
[----:B------:R-:W-:Y:S01]  /*a700*/  ISETP.GT.U32.AND P4, PT, R10, R17, PT ;  /* 0x000000110a00720c */ /* 0x000fe20003f84070 */
[----:B------:R-:W-:Y:S01]  /*a710*/  @!P2 IMAD.IADD R18, R18, 0x1, -R10 ;  /* 0x000000011212a824 */ /* 0x000fe200078e0a0a */
[----:B------:R-:W-:Y:S01]  /*a720*/  ISETP.GT.U32.AND P2, PT, R10, R16, PT ;  /* 0x000000100a00720c */ /* 0x000fe20003f44070 */
[----:B------:R-:W-:Y:S01]  /*a730*/  IMAD.MOV R14, RZ, RZ, -R14 ;  /* 0x000000ffff0e7224 */ /* 0x000fe200078e0a0e */
[----:B------:R-:W-:Y:S01]  /*a740*/  IABS R5, R11 ;  /* 0x0000000b00057213 */ /* 0x000fe20000000000 */
[----:B------:R-:W-:Y:S01]  /*a750*/  @!P3 IMAD.IADD R12, R12, 0x1, -R10 ;  /* 0x000000010c0cb824 */ /* 0x000fe200078e0a0a */
[----:B0-----:R-:W-:Y:S01]  /*a760*/  IABS R0, R3 ;  /* 0x0000000300007213 */ /* 0x001fe20000000000 */
[----:B------:R-:W-:Y:S01]  /*a770*/  IMAD.MOV.U32 R2, RZ, RZ, R18 ;  /* 0x000000ffff027224 */ /* 0x000fe200078e0012 */
[----:B------:R-:W-:Y:S01]  /*a780*/  ISETP.GE.AND P3, PT, R4, RZ, PT ;  /* 0x000000ff0400720c */ /* 0x000fe20003f66270 */
[----:B------:R-:W-:-:S02]  /*a790*/  IMAD R9, R10, R14, R9 ;  /* 0x0000000e0a097224 */ /* 0x000fc400078e0209 */
[----:B------:R-:W-:-:S04]  /*a7a0*/  IMAD.HI.U32 R4, R15, R0, RZ ;  /* 0x000000000f047227 */ /* 0x000fc800078e00ff */
[--C-:B------:R-:W-:Y:S01]  /*a7b0*/  @!P4 IMAD.IADD R17, R17, 0x1, -R10.reuse ;  /* 0x000000011111c824 */ /* 0x100fe200078e0a0a */
[----:B------:R-:W-:Y:S01]  /*a7c0*/  ISETP.GT.U32.AND P4, PT, R10, R12, PT ;  /* 0x0000000c0a00720c */ /* 0x000fe20003f84070 */
[----:B------:R-:W-:Y:S02]  /*a7d0*/  @!P2 IMAD.IADD R16, R16, 0x1, -R10 ;  /* 0x000000011010a824 */ /* 0x000fe400078e0a0a */
[----:B------:R-:W-:Y:S01]  /*a7e0*/  IMAD.MOV R4, RZ, RZ, -R4 ;  /* 0x000000ffff047224 */ /* 0x000fe200078e0a04 */
[C---:B------:R-:W-:Y:S01]  /*a7f0*/  ISETP.GT.U32.AND P2, PT, R10.reuse, R17, PT ;  /* 0x000000110a00720c */ /* 0x040fe20003f44070 */
[----:B------:R-:W-:Y:S01]  /*a800*/  IMAD.MOV.U32 R20, RZ, RZ, R19 ;  /* 0x000000ffff147224 */ /* 0x000fe200078e0013 */
[----:B------:R-:W-:Y:S01]  /*a810*/  LOP3.LUT R19, R13, 0xb2, RZ, 0xfc, !PT ;  /* 0x000000b20d137812 */ /* 0x000fe200078efcff */
[----:B------:R-:W-:Y:S01]  /*a820*/  @!P6 IMAD.MOV R2, RZ, RZ, -R2 ;  /* 0x000000ffff02e224 */ /* 0x000fe200078e0a02 */
[----:B------:R-:W-:Y:S01]  /*a830*/  ISETP.GE.AND P6, PT, R7, RZ, PT ;  /* 0x000000ff0700720c */ /* 0x000fe20003fc6270 */
[----:B------:R-:W-:Y:S01]  /*a840*/  IMAD R0, R10, R4, R0 ;  /* 0x000000040a007224 */ /* 0x000fe200078e0200 */
[----:B------:R-:W-:Y:S01]  /*a850*/  LOP3.LUT R4, R13, 0xbe, RZ, 0xfc, !PT ;  /* 0x000000be0d047812 */ /* 0x000fe200078efcff */
[----:B------:R-:W-:-:S04]  /*a860*/  IMAD.HI.U32 R14, R15, R6, RZ ;  /* 0x000000060f0e7227 */ /* 0x000fc800078e00ff */
[----:B------:R-:W-:Y:S01]  /*a870*/  @!P4 IMAD.IADD R12, R12, 0x1, -R10 ;  /* 0x000000010c0cc824 */ /* 0x000fe200078e0a0a */
[----:B------:R-:W-:Y:S01]  /*a880*/  ISETP.GT.U32.AND P4, PT, R10, R9, PT ;  /* 0x000000090a00720c */ /* 0x000fe20003f84070 */
[----:B------:R-:W-:-:S04]  /*a890*/  IMAD.HI.U32 R7, R15, R5, RZ ;  /* 0x000000050f077227 */ /* 0x000fc800078e00ff */
[----:B------:R-:W-:Y:S01]  /*a8a0*/  @!P5 IMAD.MOV R20, RZ, RZ, -R20 ;  /* 0x000000ffff14d224 */ /* 0x000fe200078e0a14 */
[C---:B------:R-:W-:Y:S01]  /*a8b0*/  ISETP.GT.U32.AND P5, PT, R10.reuse, R16, PT ;  /* 0x000000100a00720c */ /* 0x040fe20003fa4070 */
[----:B------:R-:W-:Y:S01]  /*a8c0*/  @!P2 IMAD.IADD R17, R17, 0x1, -R10 ;  /* 0x000000011111a824 */ /* 0x000fe200078e0a0a */
[C---:B------:R-:W-:Y:S01]  /*a8d0*/  ISETP.GT.U32.AND P2, PT, R10.reuse, R0, PT ;  /* 0x000000000a00720c */ /* 0x040fe20003f44070 */
[----:B------:R-:W-:Y:S01]  /*a8e0*/  IMAD.MOV R14, RZ, RZ, -R14 ;  /* 0x000000ffff0e7224 */ /* 0x000fe200078e0a0e */
[----:B------:R-:W-:Y:S01]  /*a8f0*/  STL [R1+0x130], R20 ;  /* 0x0001301401007387 */ /* 0x000fe20000100800 */
[----:B------:R-:W-:Y:S02]  /*a900*/  IMAD.MOV R7, RZ, RZ, -R7 ;  /* 0x000000ffff077224 */ /* 0x000fe400078e0a07 */
[C---:B------:R-:W-:Y:S01]  /*a910*/  IMAD R6, R10.reuse, R14, R6 ;  /* 0x0000000e0a067224 */ /* 0x040fe200078e0206 */
[----:B------:R0:W-:Y:S01]  /*a920*/  STL [R1+0x140], R2 ;  /* 0x0001400201007387 */ /* 0x0001e20000100800 */
[C---:B------:R-:W-:Y:S01]  /*a930*/  IMAD R5, R10.reuse, R7, R5 ;  /* 0x000000070a057224 */ /* 0x040fe200078e0205 */
[----:B------:R-:W-:Y:S01]  /*a940*/  LOP3.LUT R7, R13, 0xbc, RZ, 0xfc, !PT ;  /* 0x000000bc0d077812 */ /* 0x000fe200078efcff */
[--C-:B------:R-:W-:Y:S01]  /*a950*/  @!P4 IMAD.IADD R9, R9, 0x1, -R10.reuse ;  /* 0x000000010909c824 */ /* 0x100fe200078e0a0a */
[C---:B------:R-:W-:Y:S01]  /*a960*/  ISETP.GT.U32.AND P4, PT, R10.reuse, R6, PT ;  /* 0x000000060a00720c */ /* 0x040fe20003f84070 */
[----:B------:R-:W-:Y:S01]  /*a970*/  @!P1 IMAD.MOV R17, RZ, RZ, -R17 ;  /* 0x000000ffff119224 */ /* 0x000fe200078e0a11 */
[----:B------:R-:W-:Y:S01]  /*a980*/  ISETP.GT.U32.AND P1, PT, R10, R5, PT ;  /* 0x000000050a00720c */ /* 0x000fe20003f24070 */
[--C-:B------:R-:W-:Y:S01]  /*a990*/  @!P5 IMAD.IADD R16, R16, 0x1, -R10.reuse ;  /* 0x000000011010d824 */ /* 0x100fe200078e0a0a */
[----:B------:R-:W-:Y:S01]  /*a9a0*/  ISETP.GE.AND P5, PT, R3, RZ, PT ;  /* 0x000000ff0300720c */ /* 0x000fe20003fa6270 */
[----:B------:R-:W-:Y:S01]  /*a9b0*/  @!P2 IMAD.IADD R0, R0, 0x1, -R10 ;  /* 0x000000010000a824 */ /* 0x000fe200078e0a0a */
[----:B------:R-:W-:Y:S01]  /*a9c0*/  IABS R3, R4 ;  /* 0x0000000400037213 */ /* 0x000fe20000000000 */
[----:B0-----:R-:W-:Y:S01]  /*a9d0*/  IMAD.MOV.U32 R2, RZ, RZ, R12 ;  /* 0x000000ffff027224 */ /* 0x001fe200078e000c */
[----:B------:R-:W-:-:S02]  /*a9e0*/  IABS R14, R7 ;  /* 0x00000007000e7213 */ /* 0x000fc40000000000 */
[C---:B------:R-:W-:Y:S01]  /*a9f0*/  ISETP.GT.U32.AND P2, PT, R10.reuse, R0, PT ;  /* 0x000000000a00720c */ /* 0x040fe20003f44070 */
[----:B------:R-:W-:Y:S01]  /*aa00*/  @!P0 IMAD.MOV R2, RZ, RZ, -R2 ;  /* 0x000000ffff028224 */ /* 0x000fe200078e0a02 */
[----:B------:R-:W-:Y:S01]  /*aa10*/  ISETP.GT.U32.AND P0, PT, R10, R9, PT ;  /* 0x000000090a00720c */ /* 0x000fe20003f04070 */
[----:B------:R-:W-:-:S03]  /*aa20*/  IMAD.HI.U32 R12, R15, R3, RZ ;  /* 0x000000030f0c7227 */ /* 0x000fc600078e00ff */
[----:B------:R0:W-:Y:S01]  /*aa30*/  STL [R1+0x168], R2 ;  /* 0x0001680201007387 */ /* 0x0001e20000100800 */
[----:B------:R-:W-:Y:S02]  /*aa40*/  IMAD.MOV R12, RZ, RZ, -R12 ;  /* 0x000000ffff0c7224 */ /* 0x000fe400078e0a0c */
[--C-:B------:R-:W-:Y:S01]  /*aa50*/  @!P4 IMAD.IADD R6, R6, 0x1, -R10.reuse ;  /* 0x000000010606c824 */ /* 0x100fe200078e0a0a */
[----:B------:R-:W-:Y:S01]  /*aa60*/  ISETP.GE.AND P4, PT, R8, RZ, PT ;  /* 0x000000ff0800720c */ /* 0x000fe20003f86270 */
[----:B------:R-:W-:Y:S01]  /*aa70*/  @!P1 IMAD.IADD R5, R5, 0x1, -R10 ;  /* 0x0000000105059824 */ /* 0x000fe200078e0a0a */
[----:B------:R1:W-:Y:S01]  /*aa80*/  STL [R1+0x148], R17 ;  /* 0x0001481101007387 */ /* 0x0003e20000100800 */
[----:B------:R-:W-:Y:S01]  /*aa90*/  IMAD.MOV.U32 R8, RZ, RZ, R14 ;  /* 0x000000ffff087224 */ /* 0x000fe200078e000e */
[C---:B------:R-:W-:Y:S01]  /*aaa0*/  LOP3.LUT R14, R13.reuse, 0xba, RZ, 0xfc, !PT ;  /* 0x000000ba0d0e7812 */ /* 0x040fe200078efcff */
[C---:B------:R-:W-:Y:S01]  /*aab0*/  IMAD R3, R10.reuse, R12, R3 ;  /* 0x0000000c0a037224 */ /* 0x040fe200078e0203 */
[C---:B------:R-:W-:Y:S01]  /*aac0*/  ISETP.GT.U32.AND P1, PT, R10.reuse, R5, PT ;  /* 0x000000050a00720c */ /* 0x040fe20003f24070 */
[----:B0-----:R-:W-:Y:S01]  /*aad0*/  IMAD.MOV.U32 R2, RZ, RZ, R16 ;  /* 0x000000ffff027224 */ /* 0x001fe200078e0010 */
[----:B------:R-:W-:Y:S01]  /*aae0*/  LOP3.LUT R12, R13, 0xb0, RZ, 0xfc, !PT ;  /* 0x000000b00d0c7812 */ /* 0x000fe200078efcff */
[----:B------:R-:W-:Y:S01]  /*aaf0*/  @!P0 IMAD.IADD R9, R9, 0x1, -R10 ;  /* 0x0000000109098824 */ /* 0x000fe200078e0a0a */
[----:B------:R-:W-:Y:S01]  /*ab00*/  ISETP.GE.AND P0, PT, R11, RZ, PT ;  /* 0x000000ff0b00720c */ /* 0x000fe20003f06270 */
[----:B------:R-:W-:Y:S01]  /*ab10*/  @!P3 IMAD.MOV R2, RZ, RZ, -R2 ;  /* 0x000000ffff02b224 */ /* 0x000fe200078e0a02 */
[----:B------:R-:W-:Y:S01]  /*ab20*/  ISETP.GT.U32.AND P3, PT, R10, R6, PT ;  /* 0x000000060a00720c */ /* 0x000fe20003f64070 */
[----:B------:R-:W-:Y:S01]  /*ab30*/  IMAD.HI.U32 R11, R15, R8, RZ ;  /* 0x000000080f0b7227 */ /* 0x000fe200078e00ff */
[----:B-1----:R-:W-:-:S02]  /*ab40*/  IABS R17, R12 ;  /* 0x0000000c00117213 */ /* 0x002fc40000000000 */
[----:B------:R0:W-:Y:S01]  /*ab50*/  STL [R1+0x14c], R2 ;  /* 0x00014c0201007387 */ /* 0x0001e20000100800 */
[--C-:B------:R-:W-:Y:S01]  /*ab60*/  @!P2 IMAD.IADD R0, R0, 0x1, -R10.reuse ;  /* 0x000000010000a824 */ /* 0x100fe200078e0a0a */
[----:B------:R-:W-:Y:S01]  /*ab70*/  ISETP.GT.U32.AND P2, PT, R10, R3, PT ;  /* 0x000000030a00720c */ /* 0x000fe20003f44070 */
[----:B------:R-:W-:Y:S02]  /*ab80*/  IMAD.MOV R11, RZ, RZ, -R11 ;  /* 0x000000ffff0b7224 */ /* 0x000fe400078e0a0b */
[----:B------:R-:W-:-:S04]  /*ab90*/  @!P1 IMAD.IADD R5, R5, 0x1, -R10 ;  /* 0x0000000105059824 */ /* 0x000fc800078e0a0a */
[----:B------:R-:W-:Y:S01]  /*aba0*/  @!P3 IMAD.IADD R6, R6, 0x1, -R10 ;  /* 0x000000010606b824 */ /* 0x000fe200078e0a0a */
[----:B------:R-:W-:Y:S01]  /*abb0*/  ISETP.GE.AND P3, PT, R7, RZ, PT ;  /* 0x000000ff0700720c */ /* 0x000fe20003f66270 */
[----:B0-----:R-:W-:Y:S01]  /*abc0*/  IMAD.MOV.U32 R2, RZ, RZ, R9 ;  /* 0x000000ffff027224 */ /* 0x001fe200078e0009 */
[----:B------:R-:W-:Y:S01]  /*abd0*/  LOP3.LUT R9, R13, 0xb8, RZ, 0xfc, !PT ;  /* 0x000000b80d097812 */ /* 0x000fe200078efcff */
[----:B------:R-:W-:Y:S02]  /*abe0*/  @!P4 IMAD.MOV R6, RZ, RZ, -R6 ;  /* 0x000000ffff06c224 */ /* 0x000fe400078e0a06 */
[----:B------:R-:W-:Y:S01]  /*abf0*/  @!P6 IMAD.MOV R2, RZ, RZ, -R2 ;  /* 0x000000ffff02e224 */ /* 0x000fe200078e0a02 */
[----:B------:R-:W-:Y:S01]  /*ac00*/  ISETP.GE.AND P6, PT, R4, RZ, PT ;  /* 0x000000ff0400720c */ /* 0x000fe20003fc6270 */
[----:B------:R-:W-:Y:S01]  /*ac10*/  IMAD R4, R10, R11, R8 ;  /* 0x0000000b0a047224 */ /* 0x000fe200078e0208 */
[----:B------:R-:W-:Y:S01]  /*ac20*/  ISETP.GE.AND P4, PT, R9, RZ, PT ;  /* 0x000000ff0900720c */ /* 0x000fe20003f86270 */
[----:B------:R-:W-:Y:S01]  /*ac30*/  @!P2 IMAD.IADD R3, R3, 0x1, -R10 ;  /* 0x000000010303a824 */ /* 0x000fe200078e0a0a */
[----:B------:R0:W-:Y:S01]  /*ac40*/  STL [R1+0x150], R2 ;  /* 0x0001500201007387 */ /* 0x0001e20000100800 */
[----:B------:R-:W-:-:S02]  /*ac50*/  IABS R9, R9 ;  /* 0x0000000900097213 */ /* 0x000fc40000000000 */
[C---:B------:R-:W-:Y:S02]  /*ac60*/  ISETP.GT.U32.AND P1, PT, R10.reuse, R4, PT ;  /* 0x000000040a00720c */ /* 0x040fe40003f24070 */
[----:B------:R-:W-:Y:S02]  /*ac70*/  ISETP.GT.U32.AND P2, PT, R10, R3, PT ;  /* 0x000000030a00720c */ /* 0x000fe40003f44070 */
[C---:B------:R-:W-:Y:S01]  /*ac80*/  LOP3.LUT R8, R13.reuse, 0xb4, RZ, 0xfc, !PT ;  /* 0x000000b40d087812 */ /* 0x040fe200078efcff */
[----:B0-----:R-:W-:Y:S01]  /*ac90*/  IMAD.MOV.U32 R2, RZ, RZ, R0 ;  /* 0x000000ffff027224 */ /* 0x001fe200078e0000 */
[----:B------:R-:W-:-:S03]  /*aca0*/  LOP3.LUT R0, R13, 0xb6, RZ, 0xfc, !PT ;  /* 0x000000b60d007812 */ /* 0x000fc600078efcff */
[----:B------:R-:W-:Y:S01]  /*acb0*/  @!P5 IMAD.MOV R2, RZ, RZ, -R2 ;  /* 0x000000ffff02d224 */ /* 0x000fe200078e0a02 */
[----:B------:R-:W-:-:S03]  /*acc0*/  ISETP.GE.AND P5, PT, R14, RZ, PT ;  /* 0x000000ff0e00720c */ /* 0x000fc60003fa6270 */
[--C-:B------:R-:W-:Y:S01]  /*acd0*/  @!P1 IMAD.IADD R4, R4, 0x1, -R10.reuse ;  /* 0x0000000104049824 */ /* 0x100fe200078e0a0a */
[----:B------:R-:W-:Y:S01]  /*ace0*/  IABS R14, R14 ;  /* 0x0000000e000e7213 */ /* 0x000fe20000000000 */
[----:B------:R-:W-:Y:S01]  /*acf0*/  @!P2 IMAD.IADD R3, R3, 0x1, -R10 ;  /* 0x000000010303a824 */ /* 0x000fe200078e0a0a */
[----:B------:R0:W-:Y:S01]  /*ad00*/  STL [R1+0x154], R2 ;  /* 0x0001540201007387 */ /* 0x0001e20000100800 */
[----:B------:R-:W-:Y:S02]  /*ad10*/  ISETP.GE.AND P2, PT, R8, RZ, PT ;  /* 0x000000ff0800720c */ /* 0x000fe40003f46270 */
[----:B------:R-:W-:Y:S01]  /*ad20*/  ISETP.GT.U32.AND P1, PT, R10, R4, PT ;  /* 0x000000040a00720c */ /* 0x000fe20003f24070 */
[----:B------:R-:W-:Y:S01]  /*ad30*/  IMAD.HI.U32 R7, R15, R14, RZ ;  /* 0x0000000e0f077227 */ /* 0x000fe200078e00ff */
[----:B------:R1:W-:Y:S01]  /*ad40*/  STL [R1+0x164], R6 ;  /* 0x0001640601007387 */ /* 0x0003e20000100800 */
[----:B------:R-:W-:Y:S02]  /*ad50*/  IABS R8, R8 ;  /* 0x0000000800087213 */ /* 0x000fe40000000000 */
[----:B------:R-:W-:-:S02]  /*ad60*/  IMAD.MOV R7, RZ, RZ, -R7 ;  /* 0x000000ffff077224 */ /* 0x000fc400078e0a07 */
[----:B0-----:R-:W-:Y:S02]  /*ad70*/  IMAD.MOV.U32 R2, RZ, RZ, R5 ;  /* 0x000000ffff027224 */ /* 0x001fe400078e0005 */
[----:B------:R-:W-:Y:S01]  /*ad80*/  IMAD R14, R10, R7, R14 ;  /* 0x000000070a0e7224 */ /* 0x000fe200078e020e */
[----:B------:R-:W-:Y:S01]  /*ad90*/  LOP3.LUT R7, R13, 0xae, RZ, 0xfc, !PT ;  /* 0x000000ae0d077812 */ /* 0x000fe200078efcff */
[----:B------:R-:W-:Y:S01]  /*ada0*/  @!P0 IMAD.MOV R2, RZ, RZ, -R2 ;  /* 0x000000ffff028224 */ /* 0x000fe200078e0a02 */
[----:B------:R-:W-:Y:S01]  /*adb0*/  ISETP.GE.AND P0, PT, R0, RZ, PT ;  /* 0x000000ff0000720c */ /* 0x000fe20003f06270 */
[----:B------:R-:W-:Y:S01]  /*adc0*/  @!P1 IMAD.IADD R4, R4, 0x1, -R10 ;  /* 0x0000000104049824 */ /* 0x000fe200078e0a0a */
[----:B------:R-:W-:Y:S01]  /*add0*/  IABS R0, R0 ;  /* 0x0000000000007213 */ /* 0x000fe20000000000 */
[C---:B-1----:R-:W-:Y:S01]  /*ade0*/  IMAD.HI.U32 R6, R15.reuse, R9, RZ ;  /* 0x000000090f067227 */ /* 0x042fe200078e00ff */
[----:B------:R0:W-:Y:S03]  /*adf0*/  STL [R1+0x40c], R2 ;  /* 0x00040c0201007387 */ /* 0x0001e60000100800 */
[----:B------:R-:W-:-:S04]  /*ae00*/  IMAD.HI.U32 R5, R15, R0, RZ ;  /* 0x000000000f057227 */ /* 0x000fc800078e00ff */
[----:B------:R-:W-:Y:S02]  /*ae10*/  IMAD.MOV R5, RZ, RZ, -R5 ;  /* 0x000000ffff057224 */ /* 0x000fe400078e0a05 */
[----:B------:R-:W-:Y:S02]  /*ae20*/  IMAD.MOV R6, RZ, RZ, -R6 ;  /* 0x000000ffff067224 */ /* 0x000fe400078e0a06 */
[----:B0-----:R-:W-:Y:S02]  /*ae30*/  IMAD.MOV.U32 R2, RZ, RZ, R3 ;  /* 0x000000ffff027224 */ /* 0x001fe400078e0003 */
[C---:B------:R-:W-:Y:S01]  /*ae40*/  IMAD R0, R10.reuse, R5, R0 ;  /* 0x000000050a007224 */ /* 0x040fe200078e0200 */
[----:B------:R-:W-:Y:S01]  /*ae50*/  IABS R5, R7 ;  /* 0x0000000700057213 */ /* 0x000fe20000000000 */
[----:B------:R-:W-:Y:S01]  /*ae60*/  @!P6 IMAD.MOV R2, RZ, RZ, -R2 ;  /* 0x000000ffff02e224 */ /* 0x000fe200078e0a02 */
[C---:B------:R-:W-:Y:S01]  /*ae70*/  ISETP.GT.U32.AND P6, PT, R10.reuse, R14, PT ;  /* 0x0000000e0a00720c */ /* 0x040fe20003fc4070 */
[----:B------:R-:W-:-:S02]  /*ae80*/  IMAD R9, R10, R6, R9 ;  /* 0x000000060a097224 */ /* 0x000fc400078e0209 */
[C---:B------:R-:W-:Y:S01]  /*ae90*/  IMAD.HI.U32 R3, R15.reuse, R8, RZ ;  /* 0x000000080f037227 */ /* 0x040fe200078e00ff */
[----:B------:R0:W-:Y:S02]  /*aea0*/  STL [R1+0x15c], R2 ;  /* 0x00015c0201007387 */ /* 0x0001e40000100800 */
[----:B------:R-:W-:Y:S01]  /*aeb0*/  ISETP.GT.U32.AND P1, PT, R10, R9, PT ;  /* 0x000000090a00720c */ /* 0x000fe20003f24070 */
[----:B------:R-:W-:Y:S02]  /*aec0*/  IMAD.MOV R3, RZ, RZ, -R3 ;  /* 0x000000ffff037224 */ /* 0x000fe400078e0a03 */
[----:B------:R-:W-:-:S04]  /*aed0*/  IMAD.HI.U32 R6, R15, R17, RZ ;  /* 0x000000110f067227 */ /* 0x000fc800078e00ff */
[----:B------:R-:W-:Y:S02]  /*aee0*/  @!P6 IMAD.IADD R14, R14, 0x1, -R10 ;  /* 0x000000010e0ee824 */ /* 0x000fe400078e0a0a */
[----:B0-----:R-:W-:Y:S01]  /*aef0*/  IMAD.MOV.U32 R2, RZ, RZ, R4 ;  /* 0x000000ffff027224 */ /* 0x001fe200078e0004 */
[----:B------:R-:W-:Y:S01]  /*af00*/  LOP3.LUT R4, R13, 0xac, RZ, 0xfc, !PT ;  /* 0x000000ac0d047812 */ /* 0x000fe200078efcff */
[C---:B------:R-:W-:Y:S01]  /*af10*/  IMAD R8, R10.reuse, R3, R8 ;  /* 0x000000030a087224 */ /* 0x040fe200078e0208 */
[C---:B------:R-:W-:Y:S01]  /*af20*/  ISETP.GT.U32.AND P6, PT, R10.reuse, R14, PT ;  /* 0x0000000e0a00720c */ /* 0x040fe20003fc4070 */
[----:B------:R-:W-:Y:S01]  /*af30*/  @!P3 IMAD.MOV R2, RZ, RZ, -R2 ;  /* 0x000000ffff02b224 */ /* 0x000fe200078e0a02 */
[C---:B------:R-:W-:Y:S01]  /*af40*/  ISETP.GT.U32.AND P3, PT, R10.reuse, R0, PT ;  /* 0x000000000a00720c */ /* 0x040fe20003f64070 */
[----:B------:R-:W-:Y:S01]  /*af50*/  @!P1 IMAD.IADD R9, R9, 0x1, -R10 ;  /* 0x0000000109099824 */ /* 0x000fe200078e0a0a */
[----:B------:R-:W-:Y:S01]  /*af60*/  IABS R3, R19 ;  /* 0x0000001300037213 */ /* 0x000fe20000000000 */
[----:B------:R-:W-:Y:S01]  /*af70*/  IMAD.MOV R6, RZ, RZ, -R6 ;  /* 0x000000ffff067224 */ /* 0x000fe200078e0a06 */
[----:B------:R0:W-:Y:S01]  /*af80*/  STL [R1+0x408], R2 ;  /* 0x0004080201007387 */ /* 0x0001e20000100800 */
[----:B------:R-:W-:Y:S01]  /*af90*/  IABS R16, R4 ;  /* 0x0000000400107213 */ /* 0x000fe20000000000 */
[----:B------:R-:W-:Y:S01]  /*afa0*/  IMAD.HI.U32 R18, R15, R5, RZ ;  /* 0x000000050f127227 */ /* 0x000fe200078e00ff */
[----:B------:R-:W-:-:S03]  /*afb0*/  ISETP.GT.U32.AND P1, PT, R10, R9, PT ;  /* 0x000000090a00720c */ /* 0x000fc60003f24070 */
[----:B------:R-:W-:-:S04]  /*afc0*/  IMAD.HI.U32 R11, R15, R3, RZ ;  /* 0x000000030f0b7227 */ /* 0x000fc800078e00ff */
[--C-:B------:R-:W-:Y:S02]  /*afd0*/  @!P3 IMAD.IADD R0, R0, 0x1, -R10.reuse ;  /* 0x000000010000b824 */ /* 0x100fe400078e0a0a */
[----:B------:R-:W-:Y:S01]  /*afe0*/  @!P6 IMAD.IADD R14, R14, 0x1, -R10 ;  /* 0x000000010e0ee824 */ /* 0x000fe200078e0a0a */
[C---:B------:R-:W-:Y:S01]  /*aff0*/  ISETP.GT.U32.AND P6, PT, R10.reuse, R8, PT ;  /* 0x000000080a00720c */ /* 0x040fe20003fc4070 */
[C---:B------:R-:W-:Y:S01]  /*b000*/  IMAD R17, R10.reuse, R6, R17 ;  /* 0x000000060a117224 */ /* 0x040fe200078e0211 */
[C---:B------:R-:W-:Y:S01]  /*b010*/  ISETP.GT.U32.AND P3, PT, R10.reuse, R0, PT ;  /* 0x000000000a00720c */ /* 0x040fe20003f64070 */
[----:B------:R-:W-:Y:S01]  /*b020*/  IMAD.MOV R11, RZ, RZ, -R11 ;  /* 0x000000ffff0b7224 */ /* 0x000fe200078e0a0b */
[----:B------:R-:W-:Y:S01]  /*b030*/  LOP3.LUT R6, R13, 0xaa, RZ, 0xfc, !PT ;  /* 0x000000aa0d067812 */ /* 0x000fe200078efcff */
[----:B0-----:R-:W-:Y:S02]  /*b040*/  IMAD.MOV.U32 R2, RZ, RZ, R14 ;  /* 0x000000ffff027224 */ /* 0x001fe400078e000e */
[----:B------:R-:W-:Y:S01]  /*b050*/  IMAD R3, R10, R11, R3 ;  /* 0x0000000b0a037224 */ /* 0x000fe200078e0203 */
[----:B------:R-:W-:Y:S01]  /*b060*/  IABS R14, R6 ;  /* 0x00000006000e7213 */ /* 0x000fe20000000000 */
[----:B------:R-:W-:-:S02]  /*b070*/  @!P1 IMAD.IADD R9, R9, 0x1, -R10 ;  /* 0x0000000109099824 */ /* 0x000fc400078e0a0a */
[----:B------:R-:W-:Y:S01]  /*b080*/  @!P5 IMAD.MOV R2, RZ, RZ, -R2 ;  /* 0x000000ffff02d224 */ /* 0x000fe200078e0a02 */
[----:B------:R-:W-:Y:S01]  /*b090*/  ISETP.GT.U32.AND P1, PT, R10, R3, PT ;  /* 0x000000030a00720c */ /* 0x000fe20003f24070 */
[--C-:B------:R-:W-:Y:S01]  /*b0a0*/  @!P6 IMAD.IADD R8, R8, 0x1, -R10.reuse ;  /* 0x000000010808e824 */ /* 0x100fe200078e0a0a */
[----:B------:R-:W-:Y:S01]  /*b0b0*/  ISETP.GE.AND P5, PT, R19, RZ, PT ;  /* 0x000000ff1300720c */ /* 0x000fe20003fa6270 */
[----:B------:R-:W-:Y:S01]  /*b0c0*/  @!P3 IMAD.IADD R0, R0, 0x1, -R10 ;  /* 0x000000010000b824 */ /* 0x000fe200078e0a0a */
[C---:B------:R-:W-:Y:S01]  /*b0d0*/  ISETP.GT.U32.AND P3, PT, R10.reuse, R17, PT ;  /* 0x000000110a00720c */ /* 0x040fe20003f64070 */
[----:B------:R0:W-:Y:S01]  /*b0e0*/  STL [R1+0x144], R2 ;  /* 0x0001440201007387 */ /* 0x0001e20000100800 */
[----:B------:R-:W-:Y:S01]  /*b0f0*/  ISETP.GT.U32.AND P6, PT, R10, R8, PT ;  /* 0x000000080a00720c */ /* 0x000fe20003fc4070 */
[----:B------:R-:W-:Y:S02]  /*b100*/  IMAD.MOV R18, RZ, RZ, -R18 ;  /* 0x000000ffff127224 */ /* 0x000fe400078e0a12 */
[----:B------:R-:W-:-:S04]  /*b110*/  IMAD.HI.U32 R11, R15, R16, RZ ;  /* 0x000000100f0b7227 */ /* 0x000fc800078e00ff */
[--C-:B------:R-:W-:Y:S01]  /*b120*/  @!P1 IMAD.IADD R3, R3, 0x1, -R10.reuse ;  /* 0x0000000103039824 */ /* 0x100fe200078e0a0a */
[----:B------:R-:W-:Y:S01]  /*b130*/  ISETP.GE.AND P1, PT, R12, RZ, PT ;  /* 0x000000ff0c00720c */ /* 0x000fe20003f26270 */
[----:B0-----:R-:W-:Y:S01]  /*b140*/  IMAD.MOV.U32 R2, RZ, RZ, R9 ;  /* 0x000000ffff027224 */ /* 0x001fe200078e0009 */
[----:B------:R-:W-:Y:S01]  /*b150*/  LOP3.LUT R12, R13, 0xa4, RZ, 0xfc, !PT ;  /* 0x000000a40d0c7812 */ /* 0x000fe200078efcff */
[----:B------:R-:W-:Y:S01]  /*b160*/  @!P3 IMAD.IADD R17, R17, 0x1, -R10 ;  /* 0x000000011111b824 */ /* 0x000fe200078e0a0a */
[C---:B------:R-:W-:Y:S01]  /*b170*/  ISETP.GT.U32.AND P3, PT, R10.reuse, R3, PT ;  /* 0x000000030a00720c */ /* 0x040fe20003f64070 */
[----:B------:R-:W-:Y:S02]  /*b180*/  @!P4 IMAD.MOV R2, RZ, RZ, -R2 ;  /* 0x000000ffff02c224 */ /* 0x000fe400078e0a02 */
[----:B------:R-:W-:Y:S01]  /*b190*/  IMAD.HI.U32 R9, R15, R14, RZ ;  /* 0x0000000e0f097227 */ /* 0x000fe200078e00ff */
[C---:B------:R-:W-:Y:S02]  /*b1a0*/  ISETP.GT.U32.AND P4, PT, R10.reuse, R17, PT ;  /* 0x000000110a00720c */ /* 0x040fe40003f84070 */
[----:B------:R0:W-:Y:S01]  /*b1b0*/  STL [R1+0x13c], R2 ;  /* 0x00013c0201007387 */ /* 0x0001e20000100800 */
[----:B------:R-:W-:-:S02]  /*b1c0*/  IMAD R5, R10, R18, R5 ;  /* 0x000000120a057224 */ /* 0x000fc400078e0205 */
[----:B------:R-:W-:Y:S02]  /*b1d0*/  IMAD.MOV R11, RZ, RZ, -R11 ;  /* 0x000000ffff0b7224 */ /* 0x000fe400078e0a0b */
[----:B------:R-:W-:Y:S01]  /*b1e0*/  @!P6 IMAD.IADD R8, R8, 0x1, -R10 ;  /* 0x000000010808e824 */ /* 0x000fe200078e0a0a */
[C---:B------:R-:W-:Y:S01]  /*b1f0*/  ISETP.GT.U32.AND P6, PT, R10.reuse, R5, PT ;  /* 0x000000050a00720c */ /* 0x040fe20003fc4070 */
[----:B------:R-:W-:Y:S02]  /*b200*/  IMAD.MOV R9, RZ, RZ, -R9 ;  /* 0x000000ffff097224 */ /* 0x000fe400078e0a09 */
[C---:B------:R-:W-:Y:S01]  /*b210*/  IMAD R16, R10.reuse, R11, R16 ;  /* 0x0000000b0a107224 */ /* 0x040fe200078e0210 */
[----:B------:R-:W-:Y:S01]  /*b220*/  IABS R11, R12 ;  /* 0x0000000c000b7213 */ /* 0x000fe20000000000 */
[----:B0-----:R-:W-:Y:S02]  /*b230*/  IMAD.MOV.U32 R2, RZ, RZ, R8 ;  /* 0x000000ffff027224 */ /* 0x001fe400078e0008 */
[C---:B------:R-:W-:Y:S01]  /*b240*/  IMAD R14, R10.reuse, R9, R14 ;  /* 0x000000090a0e7224 */ /* 0x040fe200078e020e */
[----:B------:R-:W-:Y:S01]  /*b250*/  LOP3.LUT R9, R13, 0xa2, RZ, 0xfc, !PT ;  /* 0x000000a20d097812 */ /* 0x000fe200078efcff */
[----:B------:R-:W-:Y:S01]  /*b260*/  @!P2 IMAD.MOV R2, RZ, RZ, -R2 ;  /* 0x000000ffff02a224 */ /* 0x000fe200078e0a02 */
[C---:B------:R-:W-:Y:S01]  /*b270*/  ISETP.GT.U32.AND P2, PT, R10.reuse, R16, PT ;  /* 0x000000100a00720c */ /* 0x040fe20003f44070 */
[----:B------:R-:W-:Y:S01]  /*b280*/  @!P4 IMAD.IADD R17, R17, 0x1, -R10 ;  /* 0x000000011111c824 */ /* 0x000fe200078e0a0a */
[----:B------:R-:W-:Y:S01]  /*b290*/  ISETP.GT.U32.AND P4, PT, R10, R14, PT ;  /* 0x0000000e0a00720c */ /* 0x000fe20003f84070 */
[----:B------:R-:W-:Y:S01]  /*b2a0*/  @!P0 IMAD.MOV R0, RZ, RZ, -R0 ;  /* 0x000000ffff008224 */ /* 0x000fe200078e0a00 */
[----:B------:R-:W-:Y:S01]  /*b2b0*/  ISETP.GE.AND P0, PT, R7, RZ, PT ;  /* 0x000000ff0700720c */ /* 0x000fe20003f06270 */
[--C-:B------:R-:W-:Y:S01]  /*b2c0*/  @!P3 IMAD.IADD R3, R3, 0x1, -R10.reuse ;  /* 0x000000010303b824 */ /* 0x100fe200078e0a0a */
[----:B------:R-:W-:Y:S01]  /*b2d0*/  ISETP.GE.AND P3, PT, R4, RZ, PT ;  /* 0x000000ff0400720c */ /* 0x000fe20003f66270 */
[--C-:B------:R-:W-:Y:S01]  /*b2e0*/  @!P6 IMAD.IADD R5, R5, 0x1, -R10.reuse ;  /* 0x000000010505e824 */ /* 0x100fe200078e0a0a */
[----:B------:R0:W-:Y:S01]  /*b2f0*/  STL [R1+0x138], R0 ;  /* 0x0001380001007387 */ /* 0x0001e20000100800 */
[----:B------:R-:W-:Y:S01]  /*b300*/  LOP3.LUT R4, R13, 0xa6, RZ, 0xfc, !PT ;  /* 0x000000a60d047812 */ /* 0x000fe200078efcff */
[----:B------:R-:W-:Y:S01]  /*b310*/  @!P1 IMAD.MOV R17, RZ, RZ, -R17 ;  /* 0x000000ffff119224 */ /* 0x000fe200078e0a11 */
[----:B------:R-:W-:Y:S01]  /*b320*/  ISETP.GE.AND P6, PT, R6, RZ, PT ;  /* 0x000000ff0600720c */ /* 0x000fe20003fc6270 */
[----:B------:R1:W-:Y:S01]  /*b330*/  STL [R1+0x134], R2 ;  /* 0x0001340201007387 */ /* 0x0003e20000100800 */
[----:B------:R-:W-:Y:S01]  /*b340*/  IABS R6, R4 ;  /* 0x0000000400067213 */ /* 0x000fe20000000000 */
[--C-:B------:R-:W-:Y:S01]  /*b350*/  @!P2 IMAD.IADD R16, R16, 0x1, -R10.reuse ;  /* 0x000000011010a824 */ /* 0x100fe200078e0a0a */
[----:B------:R-:W-:Y:S01]  /*b360*/  ISETP.GT.U32.AND P2, PT, R10, R5, PT ;  /* 0x000000050a00720c */ /* 0x000fe20003f44070 */
[----:B------:R-:W-:Y:S01]  /*b370*/  @!P4 IMAD.IADD R14, R14, 0x1, -R10 ;  /* 0x000000010e0ec824 */ /* 0x000fe200078e0a0a */
[----:B------:R-:W-:-:S02]  /*b380*/  IABS R19, R9 ;  /* 0x0000000900137213 */ /* 0x000fc40000000000 */
[----:B0-----:R-:W-:Y:S02]  /*b390*/  LOP3.LUT R0, R13, 0xa8, RZ, 0xfc, !PT ;  /* 0x000000a80d007812 */ /* 0x001fe400078efcff */
[C---:B------:R-:W-:Y:S01]  /*b3a0*/  ISETP.GT.U32.AND P4, PT, R10.reuse, R14, PT ;  /* 0x0000000e0a00720c */ /* 0x040fe20003f84070 */
[----:B-1----:R-:W-:Y:S01]  /*b3b0*/  IMAD.MOV.U32 R2, RZ, RZ, R3 ;  /* 0x000000ffff027224 */ /* 0x002fe200078e0003 */
[----:B------:R-:W-:Y:S01]  /*b3c0*/  IABS R8, R0 ;  /* 0x0000000000087213 */ /* 0x000fe20000000000 */
[----:B------:R-:W-:Y:S02]  /*b3d0*/  IMAD.MOV.U32 R3, RZ, RZ, R6 ;  /* 0x000000ffff037224 */ /* 0x000fe400078e0006 */
[----:B------:R-:W-:Y:S01]  /*b3e0*/  @!P5 IMAD.MOV R2, RZ, RZ, -R2 ;  /* 0x000000ffff02d224 */ /* 0x000fe200078e0a02 */
[----:B------:R-:W-:Y:S01]  /*b3f0*/  ISETP.GT.U32.AND P5, PT, R10, R16, PT ;  /* 0x000000100a00720c */ /* 0x000fe20003fa4070 */
[----:B------:R-:W-:-:S03]  /*b400*/  IMAD.HI.U32 R7, R15, R8, RZ ;  /* 0x000000080f077227 */ /* 0x000fc600078e00ff */
[----:B------:R0:W-:Y:S01]  /*b410*/  STL [R1+0x100], R2 ;  /* 0x0001000201007387 */ /* 0x0001e20000100800 */
[----:B------:R-:W-:Y:S02]  /*b420*/  IMAD.MOV R7, RZ, RZ, -R7 ;  /* 0x000000ffff077224 */ /* 0x000fe400078e0a07 */
[----:B------:R-:W-:Y:S01]  /*b430*/  IMAD.HI.U32 R6, R15, R3, RZ ;  /* 0x000000030f067227 */ /* 0x000fe200078e00ff */
[----:B------:R-:W-:Y:S03]  /*b440*/  STL [R1+0x104], R17 ;  /* 0x0001041101007387 */ /* 0x000fe60000100800 */
[C---:B------:R-:W-:Y:S02]  /*b450*/  IMAD R8, R10.reuse, R7, R8 ;  /* 0x000000070a087224 */ /* 0x040fe400078e0208 */
[----:B------:R-:W-:Y:S02]  /*b460*/  IMAD.MOV R6, RZ, RZ, -R6 ;  /* 0x000000ffff067224 */ /* 0x000fe400078e0a06 */
[----:B------:R-:W-:Y:S01]  /*b470*/  @!P2 IMAD.IADD R5, R5, 0x1, -R10 ;  /* 0x000000010505a824 */ /* 0x000fe200078e0a0a */
[C---:B------:R-:W-:Y:S01]  /*b480*/  ISETP.GT.U32.AND P2, PT, R10.reuse, R8, PT ;  /* 0x000000080a00720c */ /* 0x040fe20003f44070 */
[----:B------:R-:W-:-:S02]  /*b490*/  IMAD R3, R10, R6, R3 ;  /* 0x000000060a037224 */ /* 0x000fc400078e0203 */
[----:B------:R-:W-:Y:S02]  /*b4a0*/  @!P4 IMAD.IADD R14, R14, 0x1, -R10 ;  /* 0x000000010e0ec824 */ /* 0x000fe400078e0a0a */
[----:B------:R-:W-:Y:S01]  /*b4b0*/  IMAD.HI.U32 R6, R15, R11, RZ ;  /* 0x0000000b0f067227 */ /* 0x000fe200078e00ff */
[----:B------:R-:W-:-:S03]  /*b4c0*/  ISETP.GT.U32.AND P4, PT, R10, R3, PT ;  /* 0x000000030a00720c */ /* 0x000fc60003f84070 */
[----:B------:R-:W-:Y:S02]  /*b4d0*/  IMAD.MOV R6, RZ, RZ, -R6 ;  /* 0x000000ffff067224 */ /* 0x000fe400078e0a06 */
[--C-:B------:R-:W-:Y:S01]  /*b4e0*/  @!P5 IMAD.IADD R16, R16, 0x1, -R10.reuse ;  /* 0x000000011010d824 */ /* 0x100fe200078e0a0a */
[----:B------:R-:W-:Y:S01]  /*b4f0*/  ISETP.GE.AND P5, PT, R0, RZ, PT ;  /* 0x000000ff0000720c */ /* 0x000fe20003fa6270 */
[--C-:B------:R-:W-:Y:S01]  /*b500*/  @!P2 IMAD.IADD R8, R8, 0x1, -R10.reuse ;  /* 0x000000010808a824 */ /* 0x100fe200078e0a0a */
[----:B------:R-:W-:Y:S01]  /*b510*/  LOP3.LUT R0, R13, 0xa0, RZ, 0xfc, !PT ;  /* 0x000000a00d007812 */ /* 0x000fe200078efcff */
[----:B------:R-:W-:Y:S01]  /*b520*/  IMAD.HI.U32 R7, R15, R19, RZ ;  /* 0x000000130f077227 */ /* 0x000fe200078e00ff */
[----:B------:R-:W-:Y:S02]  /*b530*/  ISETP.GE.AND P2, PT, R4, RZ, PT ;  /* 0x000000ff0400720c */ /* 0x000fe40003f46270 */
[C---:B------:R-:W-:Y:S01]  /*b540*/  ISETP.GT.U32.AND P1, PT, R10.reuse, R8, PT ;  /* 0x000000080a00720c */ /* 0x040fe20003f24070 */
[----:B------:R-:W-:Y:S01]  /*b550*/  IMAD R11, R10, R6, R11 ;  /* 0x000000060a0b7224 */ /* 0x000fe200078e020b */
[----:B------:R-:W-:Y:S01]  /*b560*/  LOP3.LUT R4, R13, 0x9e, RZ, 0xfc, !PT ;  /* 0x0000009e0d047812 */ /* 0x000fe200078efcff */
[----:B------:R-:W-:Y:S01]  /*b570*/  @!P4 IMAD.IADD R3, R3, 0x1, -R10 ;  /* 0x000000010303c824 */ /* 0x000fe200078e0a0a */
[----:B------:R-:W-:Y:S01]  /*b580*/  IABS R6, R0 ;  /* 0x0000000000067213 */ /* 0x000fe20000000000 */
[----:B0-----:R-:W-:-:S02]  /*b590*/  IMAD.MOV.U32 R2, RZ, RZ, R5 ;  /* 0x000000ffff027224 */ /* 0x001fc400078e0005 */
[----:B------:R-:W-:Y:S01]  /*b5a0*/  IMAD.MOV R7, RZ, RZ, -R7 ;  /* 0x000000ffff077224 */ /* 0x000fe200078e0a07 */
[C---:B------:R-:W-:Y:S01]  /*b5b0*/  ISETP.GT.U32.AND P4, PT, R10.reuse, R3, PT ;  /* 0x000000030a00720c */ /* 0x040fe20003f84070 */
[----:B------:R-:W-:Y:S01]  /*b5c0*/  @!P0 IMAD.MOV R2, RZ, RZ, -R2 ;  /* 0x000000ffff028224 */ /* 0x000fe200078e0a02 */
[C---:B------:R-:W-:Y:S01]  /*b5d0*/  ISETP.GT.U32.AND P0, PT, R10.reuse, R11, PT ;  /* 0x0000000b0a00720c */ /* 0x040fe20003f04070 */
[C---:B------:R-:W-:Y:S01]  /*b5e0*/  IMAD R19, R10.reuse, R7, R19 ;  /* 0x000000070a137224 */ /* 0x040fe200078e0213 */
[----:B------:R-:W-:Y:S01]  /*b5f0*/  IABS R7, R4 ;  /* 0x0000000400077213 */ /* 0x000fe20000000000 */
[----:B------:R-:W-:Y:S01]  /*b600*/  IMAD.HI.U32 R5, R15, R6, RZ ;  /* 0x000000060f057227 */ /* 0x000fe200078e00ff */
[----:B------:R0:W-:Y:S03]  /*b610*/  STL [R1+0x12c], R2 ;  /* 0x00012c0201007387 */ /* 0x0001e60000100800 */
        /* <DEDUP_REMOVED lines=19> */
[----:B------:R-:W-:Y:S01]  /*b750*/  LOP3.LUT R5, R13, 0x9a, RZ, 0xfc, !PT ;  /* 0x0000009a0d057812 */ /* 0x000fe200078efcff */
[----:B-1----:R-:W-:Y:S01]  /*b760*/  IMAD.MOV.U32 R16, RZ, RZ, R8 ;  /* 0x000000ffff107224 */ /* 0x002fe200078e0008 */
[C---:B------:R-:W-:Y:S01]  /*b770*/  ISETP.GT.U32.AND P0, PT, R10.reuse, R11, PT ;  /* 0x0000000b0a00720c */ /* 0x040fe20003f04070 */
[----:B------:R-:W-:-:S02]  /*b780*/  IMAD R7, R10, R14, R7 ;  /* 0x0000000e0a077224 */ /* 0x000fc400078e0207 */
[----:B------:R-:W-:Y:S01]  /*b790*/  @!P5 IMAD.MOV R16, RZ, RZ, -R16 ;  /* 0x000000ffff10d224 */ /* 0x000fe200078e0a10 */
[C---:B------:R-:W-:Y:S01]  /*b7a0*/  ISETP.GT.U32.AND P5, PT, R10.reuse, R6, PT ;  /* 0x000000060a00720c */ /* 0x040fe20003fa4070 */
[----:B------:R-:W-:Y:S02]  /*b7b0*/  @!P3 IMAD.IADD R19, R19, 0x1, -R10 ;  /* 0x000000011313b824 */ /* 0x000fe400078e0a0a */
[----:B0-----:R-:W-:Y:S01]  /*b7c0*/  IMAD.MOV.U32 R2, RZ, RZ, R3 ;  /* 0x000000ffff027224 */ /* 0x001fe200078e0003 */
[----:B------:R0:W-:Y:S01]  /*b7d0*/  STL [R1+0x11c], R16 ;  /* 0x00011c1001007387 */ /* 0x0001e20000100800 */
[----:B------:R-:W-:Y:S01]  /*b7e0*/  IABS R3, R5 ;  /* 0x0000000500037213 */ /* 0x000fe20000000000 */
[----:B------:R-:W-:Y:S01]  /*b7f0*/  IMAD.HI.U32 R8, R15, R9, RZ ;  /* 0x000000090f087227 */ /* 0x000fe200078e00ff */
[----:B------:R-:W-:-:S03]  /*b800*/  ISETP.GT.U32.AND P3, PT, R10, R19, PT ;  /* 0x000000130a00720c */ /* 0x000fc60003f64070 */
[----:B------:R-:W-:Y:S01]  /*b810*/  @!P2 IMAD.MOV R2, RZ, RZ, -R2 ;  /* 0x000000ffff02a224 */ /* 0x000fe200078e0a02 */
[----:B------:R-:W-:Y:S01]  /*b820*/  ISETP.GT.U32.AND P2, PT, R10, R7, PT ;  /* 0x000000070a00720c */ /* 0x000fe20003f44070 */
[--C-:B------:R-:W-:Y:S01]  /*b830*/  @!P0 IMAD.IADD R11, R11, 0x1, -R10.reuse ;  /* 0x000000010b0b8824 */ /* 0x100fe200078e0a0a */
[----:B------:R-:W-:Y:S01]  /*b840*/  ISETP.GE.AND P0, PT, R4, RZ, PT ;  /* 0x000000ff0400720c */ /* 0x000fe20003f06270 */
[----:B------:R-:W-:Y:S01]  /*b850*/  @!P5 IMAD.IADD R6, R6, 0x1, -R10 ;  /* 0x000000010606d824 */ /* 0x000fe200078e0a0a */
[----:B------:R1:W-:Y:S01]  /*b860*/  STL [R1+0x124], R2 ;  /* 0x0001240201007387 */ /* 0x0003e20000100800 */
[----:B------:R-:W-:Y:S01]  /*b870*/  IMAD.MOV R8, RZ, RZ, -R8 ;  /* 0x000000ffff087224 */ /* 0x000fe200078e0a08 */
[----:B------:R-:W-:Y:S02]  /*b880*/  LOP3.LUT R4, R13, 0x98, RZ, 0xfc, !PT ;  /* 0x000000980d047812 */ /* 0x000fe400078efcff */
[----:B------:R-:W-:Y:S01]  /*b890*/  ISETP.GT.U32.AND P5, PT, R10, R6, PT ;  /* 0x000000060a00720c */ /* 0x000fe20003fa4070 */
[----:B------:R-:W-:Y:S01]  /*b8a0*/  @!P3 IMAD.IADD R19, R19, 0x1, -R10 ;  /* 0x000000011313b824 */ /* 0x000fe200078e0a0a */
[----:B------:R-:W-:Y:S01]  /*b8b0*/  ISETP.GE.AND P3, PT, R0, RZ, PT ;  /* 0x000000ff0000720c */ /* 0x000fe20003f66270 */
[----:B------:R-:W-:Y:S01]  /*b8c0*/  IMAD.HI.U32 R0, R15, R3, RZ ;  /* 0x000000030f007227 */ /* 0x000fe200078e00ff */
[----:B------:R-:W-:-:S02]  /*b8d0*/  IABS R14, R4 ;  /* 0x00000004000e7213 */ /* 0x000fc40000000000 */
[----:B0-----:R-:W-:Y:S01]  /*b8e0*/  IABS R16, R12 ;  /* 0x0000000c00107213 */ /* 0x001fe20000000000 */
[----:B-1----:R-:W-:Y:S01]  /*b8f0*/  IMAD.MOV.U32 R2, RZ, RZ, R11 ;  /* 0x000000ffff027224 */ /* 0x002fe200078e000b */
[----:B------:R-:W-:Y:S01]  /*b900*/  LOP3.LUT R11, R13, 0x96, RZ, 0xfc, !PT ;  /* 0x000000960d0b7812 */ /* 0x000fe200078efcff */
[----:B------:R-:W-:Y:S01]  /*b910*/  @!P2 IMAD.IADD R7, R7, 0x1, -R10 ;  /* 0x000000010707a824 */ /* 0x000fe200078e0a0a */
[----:B------:R-:W-:Y:S01]  /*b920*/  ISETP.GE.AND P2, PT, R5, RZ, PT ;  /* 0x000000ff0500720c */ /* 0x000fe20003f46270 */
[----:B------:R-:W-:Y:S01]  /*b930*/  @!P6 IMAD.MOV R2, RZ, RZ, -R2 ;  /* 0x000000ffff02e224 */ /* 0x000fe200078e0a02 */
[----:B------:R-:W-:Y:S01]  /*b940*/  IABS R17, R11 ;  /* 0x0000000b00117213 */ /* 0x000fe20000000000 */
[----:B------:R-:W-:Y:S01]  /*b950*/  IMAD.MOV R0, RZ, RZ, -R0 ;  /* 0x000000ffff007224 */ /* 0x000fe200078e0a00 */
[C---:B------:R-:W-:Y:S01]  /*b960*/  ISETP.GT.U32.AND P6, PT, R10.reuse, R7, PT ;  /* 0x000000070a00720c */ /* 0x040fe20003fc4070 */
[C---:B------:R-:W-:Y:S01]  /*b970*/  IMAD R9, R10.reuse, R8, R9 ;  /* 0x000000080a097224 */ /* 0x040fe200078e0209 */
[----:B------:R0:W-:Y:S01]  /*b980*/  STL [R1+0x120], R2 ;  /* 0x0001200201007387 */ /* 0x0001e20000100800 */
[----:B------:R-:W-:Y:S01]  /*b990*/  IMAD R3, R10, R0, R3 ;  /* 0x000000000a037224 */ /* 0x000fe200078e0203 */
[----:B------:R-:W-:Y:S01]  /*b9a0*/  LOP3.LUT R0, R13, 0x92, RZ, 0xfc, !PT ;  /* 0x000000920d007812 */ /* 0x000fe200078efcff */
[----:B------:R-:W-:Y:S01]  /*b9b0*/  @!P5 IMAD.IADD R6, R6, 0x1, -R10 ;  /* 0x000000010606d824 */ /* 0x000fe200078e0a0a */
[----:B------:R-:W-:Y:S01]  /*b9c0*/  ISETP.GT.U32.AND P5, PT, R10, R9, PT ;  /* 0x000000090a00720c */ /* 0x000fe20003fa4070 */
[----:B------:R-:W-:Y:S01]  /*b9d0*/  IMAD.HI.U32 R5, R15, R14, RZ ;  /* 0x0000000e0f057227 */ /* 0x000fe200078e00ff */
[----:B------:R-:W-:-:S03]  /*b9e0*/  LOP3.LUT R8, R13, 0x90, RZ, 0xfc, !PT ;  /* 0x000000900d087812 */ /* 0x000fc600078efcff */
[----:B------:R-:W-:Y:S02]  /*b9f0*/  IMAD.MOV R5, RZ, RZ, -R5 ;  /* 0x000000ffff057224 */ /* 0x000fe400078e0a05 */
[----:B------:R-:W-:Y:S01]  /*ba00*/  @!P6 IMAD.IADD R7, R7, 0x1, -R10 ;  /* 0x000000010707e824 */ /* 0x000fe200078e0a0a */
[C---:B------:R-:W-:Y:S01]  /*ba10*/  ISETP.GT.U32.AND P6, PT, R10.reuse, R3, PT ;  /* 0x000000030a00720c */ /* 0x040fe20003fc4070 */
[----:B0-----:R-:W-:Y:S02]  /*ba20*/  IMAD.MOV.U32 R2, RZ, RZ, R19 ;  /* 0x000000ffff027224 */ /* 0x001fe400078e0013 */
[C---:B------:R-:W-:Y:S01]  /*ba30*/  IMAD R14, R10.reuse, R5, R14 ;  /* 0x000000050a0e7224 */ /* 0x040fe200078e020e */
[----:B------:R-:W-:Y:S01]  /*ba40*/  IABS R5, R0 ;  /* 0x0000000000057213 */ /* 0x000fe20000000000 */
[----:B------:R-:W-:Y:S02]  /*ba50*/  @!P5 IMAD.IADD R9, R9, 0x1, -R10 ;  /* 0x000000010909d824 */ /* 0x000fe400078e0a0a */
[----:B------:R-:W-:Y:S01]  /*ba60*/  @!P1 IMAD.MOV R2, RZ, RZ, -R2 ;  /* 0x000000ffff029224 */ /* 0x000fe200078e0a02 */
[----:B------:R-:W-:Y:S01]  /*ba70*/  ISETP.GT.U32.AND P5, PT, R10, R14, PT ;  /* 0x0000000e0a00720c */ /* 0x000fe20003fa4070 */
[----:B------:R-:W-:Y:S01]  /*ba80*/  IMAD.HI.U32 R20, R15, R17, RZ ;  /* 0x000000110f147227 */ /* 0x000fe200078e00ff */
[----:B------:R-:W-:-:S02]  /*ba90*/  ISETP.GE.AND P1, PT, R4, RZ, PT ;  /* 0x000000ff0400720c */ /* 0x000fc40003f26270 */
[----:B------:R0:W-:Y:S01]  /*baa0*/  STL [R1+0x10c], R2 ;  /* 0x00010c0201007387 */ /* 0x0001e20000100800 */
[----:B------:R-:W-:Y:S01]  /*bab0*/  @!P6 IMAD.IADD R3, R3, 0x1, -R10 ;  /* 0x000000010303e824 */ /* 0x000fe200078e0a0a */
[----:B------:R-:W-:Y:S01]  /*bac0*/  ISETP.GT.U32.AND P6, PT, R10, R9, PT ;  /* 0x000000090a00720c */ /* 0x000fe20003fc4070 */
[----:B------:R-:W-:-:S04]  /*bad0*/  IMAD.HI.U32 R18, R15, R16, RZ ;  /* 0x000000100f127227 */ /* 0x000fc800078e00ff */
[----:B------:R-:W-:Y:S02]  /*bae0*/  IMAD.MOV R20, RZ, RZ, -R20 ;  /* 0x000000ffff147224 */ /* 0x000fe400078e0a14 */
[----:B------:R-:W-:Y:S02]  /*baf0*/  IMAD.MOV R18, RZ, RZ, -R18 ;  /* 0x000000ffff127224 */ /* 0x000fe400078e0a12 */
[----:B0-----:R-:W-:Y:S02]  /*bb00*/  IMAD.MOV.U32 R2, RZ, RZ, R6 ;  /* 0x000000ffff027224 */ /* 0x001fe400078e0006 */
[C---:B------:R-:W-:Y:S01]  /*bb10*/  IMAD R4, R10.reuse, R20, R17 ;  /* 0x000000140a047224 */ /* 0x040fe200078e0211 */
[----:B------:R-:W-:Y:S01]  /*bb20*/  IABS R17, R8 ;  /* 0x0000000800117213 */ /* 0x000fe20000000000 */
[----:B------:R-:W-:Y:S02]  /*bb30*/  @!P4 IMAD.MOV R2, RZ, RZ, -R2 ;  /* 0x000000ffff02c224 */ /* 0x000fe400078e0a02 */
[----:B------:R-:W-:Y:S01]  /*bb40*/  @!P6 IMAD.IADD R9, R9, 0x1, -R10 ;  /* 0x000000010909e824 */ /* 0x000fe200078e0a0a */
[C---:B------:R-:W-:Y:S01]  /*bb50*/  ISETP.GT.U32.AND P6, PT, R10.reuse, R4, PT ;  /* 0x000000040a00720c */ /* 0x040fe20003fc4070 */
[----:B------:R-:W-:Y:S01]  /*bb60*/  IMAD.MOV.U32 R19, RZ, RZ, R5 ;  /* 0x000000ffff137224 */ /* 0x000fe200078e0005 */
[----:B------:R0:W-:Y:S01]  /*bb70*/  STL [R1+0xfc], R2 ;  /* 0x0000fc0201007387 */ /* 0x0001e20000100800 */
[----:B------:R-:W-:-:S02]  /*bb80*/  IMAD R5, R10, R18, R16 ;  /* 0x000000120a057224 */ /* 0x000fc400078e0210 */
[----:B------:R-:W-:-:S04]  /*bb90*/  IMAD.HI.U32 R6, R15, R19, RZ ;  /* 0x000000130f067227 */ /* 0x000fc800078e00ff */
[----:B------:R-:W-:Y:S01]  /*bba0*/  @!P5 IMAD.IADD R14, R14, 0x1, -R10 ;  /* 0x000000010e0ed824 */ /* 0x000fe200078e0a0a */
[C---:B------:R-:W-:Y:S01]  /*bbb0*/  ISETP.GT.U32.AND P5, PT, R10.reuse, R3, PT ;  /* 0x000000030a00720c */ /* 0x040fe20003fa4070 */
[----:B------:R-:W-:Y:S02]  /*bbc0*/  IMAD.MOV.U32 R16, RZ, RZ, R7 ;  /* 0x000000ffff107224 */ /* 0x000fe400078e0007 */
[----:B0-----:R-:W-:Y:S01]  /*bbd0*/  IMAD.MOV.U32 R2, RZ, RZ, R9 ;  /* 0x000000ffff027224 */ /* 0x001fe200078e0009 */
[----:B------:R-:W-:Y:S01]  /*bbe0*/  ISETP.GT.U32.AND P4, PT, R10, R14, PT ;  /* 0x0000000e0a00720c */ /* 0x000fe20003f84070 */
[----:B------:R-:W-:-:S04]  /*bbf0*/  IMAD.HI.U32 R7, R15, R17, RZ ;  /* 0x000000110f077227 */ /* 0x000fc800078e00ff */
[----:B------:R-:W-:Y:S01]  /*bc00*/  @!P3 IMAD.MOV R2, RZ, RZ, -R2 ;  /* 0x000000ffff02b224 */ /* 0x000fe200078e0a02 */
[C---:B------:R-:W-:Y:S01]  /*bc10*/  ISETP.GT.U32.AND P3, PT, R10.reuse, R5, PT ;  /* 0x000000050a00720c */ /* 0x040fe20003f64070 */
[----:B------:R-:W-:Y:S02]  /*bc20*/  IMAD.MOV R6, RZ, RZ, -R6 ;  /* 0x000000ffff067224 */ /* 0x000fe400078e0a06 */
[----:B------:R-:W-:Y:S02]  /*bc30*/  IMAD.MOV R9, RZ, RZ, -R7 ;  /* 0x000000ffff097224 */ /* 0x000fe400078e0a07 */
[----:B------:R-:W-:Y:S01]  /*bc40*/  IMAD R7, R10, R6, R19 ;  /* 0x000000060a077224 */ /* 0x000fe200078e0213 */
[----:B------:R-:W-:Y:S01]  /*bc50*/  LOP3.LUT R6, R13, 0x88, RZ, 0xfc, !PT ;  /* 0x000000880d067812 */ /* 0x000fe200078efcff */
[----:B------:R-:W-:Y:S02]  /*bc60*/  @!P6 IMAD.IADD R4, R4, 0x1, -R10 ;  /* 0x000000010404e824 */ /* 0x000fe400078e0a0a */
[----:B------:R-:W-:Y:S01]  /*bc70*/  @!P0 IMAD.MOV R16, RZ, RZ, -R16 ;  /* 0x000000ffff108224 */ /* 0x000fe200078e0a10 */
[C---:B------:R-:W-:Y:S01]  /*bc80*/  ISETP.GT.U32.AND P6, PT, R10.reuse, R7, PT ;  /* 0x000000070a00720c */ /* 0x040fe20003fc4070 */
[--C-:B------:R-:W-:Y:S01]  /*bc90*/  @!P5 IMAD.IADD R3, R3, 0x1, -R10.reuse ;  /* 0x000000010303d824 */ /* 0x100fe200078e0a0a */
[----:B------:R-:W-:Y:S01]  /*bca0*/  ISETP.GE.AND P0, PT, R11, RZ, PT ;  /* 0x000000ff0b00720c */ /* 0x000fe20003f06270 */
[--C-:B------:R-:W-:Y:S01]  /*bcb0*/  @!P3 IMAD.IADD R5, R5, 0x1, -R10.reuse ;  /* 0x000000010505b824 */ /* 0x100fe200078e0a0a */
[----:B------:R-:W-:Y:S01]  /*bcc0*/  ISETP.GT.U32.AND P3, PT, R10, R4, PT ;  /* 0x000000040a00720c */ /* 0x000fe20003f64070 */
[----:B------:R0:W-:Y:S01]  /*bcd0*/  STL [R1+0xf4], R16 ;  /* 0x0000f41001007387 */ /* 0x0001e20000100800 */
[----:B------:R-:W-:Y:S01]  /*bce0*/  @!P4 IMAD.IADD R14, R14, 0x1, -R10 ;  /* 0x000000010e0ec824 */ /* 0x000fe200078e0a0a */
[----:B------:R-:W-:Y:S01]  /*bcf0*/  ISETP.GE.AND P4, PT, R0, RZ, PT ;  /* 0x000000ff0000720c */ /* 0x000fe20003f86270 */
[----:B------:R-:W-:Y:S01]  /*bd00*/  IMAD R0, R10, R9, R17 ;  /* 0x000000090a007224 */ /* 0x000fe200078e0211 */
[----:B------:R1:W-:Y:S01]  /*bd10*/  STL [R1+0xec], R2 ;  /* 0x0000ec0201007387 */ /* 0x0003e20000100800 */
[----:B------:R-:W-:Y:S01]  /*bd20*/  LOP3.LUT R11, R13, 0x8e, RZ, 0xfc, !PT ;  /* 0x0000008e0d0b7812 */ /* 0x000fe200078efcff */
[----:B------:R-:W-:Y:S01]  /*bd30*/  IMAD.MOV.U32 R21, RZ, RZ, R14 ;  /* 0x000000ffff157224 */ /* 0x000fe200078e000e */
[----:B------:R-:W-:Y:S01]  /*bd40*/  ISETP.GE.AND P5, PT, R12, RZ, PT ;  /* 0x000000ff0c00720c */ /* 0x000fe20003fa6270 */
[--C-:B------:R-:W-:Y:S01]  /*bd50*/  @!P6 IMAD.IADD R7, R7, 0x1, -R10.reuse ;  /* 0x000000010707e824 */ /* 0x100fe200078e0a0a */
[----:B------:R-:W-:Y:S01]  /*bd60*/  IABS R17, R11 ;  /* 0x0000000b00117213 */ /* 0x000fe20000000000 */
[----:B------:R-:W-:Y:S01]  /*bd70*/  @!P1 IMAD.MOV R21, RZ, RZ, -R21 ;  /* 0x000000ffff159224 */ /* 0x000fe200078e0a15 */
[----:B0-----:R-:W-:Y:S01]  /*bd80*/  LOP3.LUT R16, R13, 0x8a, RZ, 0xfc, !PT ;  /* 0x0000008a0d107812 */ /* 0x001fe200078efcff */
[----:B------:R-:W-:Y:S01]  /*bd90*/  @!P3 IMAD.IADD R4, R4, 0x1, -R10 ;  /* 0x000000010404b824 */ /* 0x000fe200078e0a0a */
[C---:B------:R-:W-:Y:S01]  /*bda0*/  ISETP.GT.U32.AND P3, PT, R10.reuse, R0, PT ;  /* 0x000000000a00720c */ /* 0x040fe20003f64070 */
[----:B-1----:R-:W-:Y:S01]  /*bdb0*/  IMAD.MOV.U32 R2, RZ, RZ, R3 ;  /* 0x000000ffff027224 */ /* 0x002fe200078e0003 */
[----:B------:R-:W-:Y:S01]  /*bdc0*/  ISETP.GT.U32.AND P6, PT, R10, R7, PT ;  /* 0x000000070a00720c */ /* 0x000fe20003fc4070 */
[----:B------:R-:W-:Y:S01]  /*bdd0*/  IMAD.HI.U32 R19, R15, R17, RZ ;  /* 0x000000110f137227 */ /* 0x000fe200078e00ff */
[----:B------:R-:W-:-:S02]  /*bde0*/  IABS R3, R6 ;  /* 0x0000000600037213 */ /* 0x000fc40000000000 */
[----:B------:R-:W-:Y:S01]  /*bdf0*/  LOP3.LUT R9, R13, 0x8c, RZ, 0xfc, !PT ;  /* 0x0000008c0d097812 */ /* 0x000fe200078efcff */
[----:B------:R-:W-:Y:S01]  /*be00*/  @!P2 IMAD.MOV R2, RZ, RZ, -R2 ;  /* 0x000000ffff02a224 */ /* 0x000fe200078e0a02 */
[----:B------:R-:W-:Y:S01]  /*be10*/  ISETP.GT.U32.AND P2, PT, R10, R5, PT ;  /* 0x000000050a00720c */ /* 0x000fe20003f44070 */
[----:B------:R-:W-:Y:S01]  /*be20*/  IMAD.MOV R19, RZ, RZ, -R19 ;  /* 0x000000ffff137224 */ /* 0x000fe200078e0a13 */
[----:B------:R-:W-:Y:S02]  /*be30*/  IABS R12, R16 ;  /* 0x00000010000c7213 */ /* 0x000fe40000000000 */
[----:B------:R-:W-:Y:S01]  /*be40*/  IABS R18, R9 ;  /* 0x0000000900127213 */ /* 0x000fe20000000000 */
[----:B------:R-:W-:Y:S01]  /*be50*/  @!P3 IMAD.IADD R0, R0, 0x1, -R10 ;  /* 0x000000010000b824 */ /* 0x000fe200078e0a0a */
[----:B------:R0:W-:Y:S01]  /*be60*/  STL [R1+0xe8], R2 ;  /* 0x0000e80201007387 */ /* 0x0001e20000100800 */
[----:B------:R-:W-:Y:S01]  /*be70*/  IMAD.HI.U32 R20, R15, R12, RZ ;  /* 0x0000000c0f147227 */ /* 0x000fe200078e00ff */
[----:B------:R-:W-:-:S02]  /*be80*/  ISETP.GE.AND P3, PT, R11, RZ, PT ;  /* 0x000000ff0b00720c */ /* 0x000fc40003f66270 */
[----:B------:R-:W-:Y:S01]  /*be90*/  ISETP.GT.U32.AND P1, PT, R10, R0, PT ;  /* 0x000000000a00720c */ /* 0x000fe20003f24070 */
[--C-:B------:R-:W-:Y:S01]  /*bea0*/  @!P6 IMAD.IADD R7, R7, 0x1, -R10.reuse ;  /* 0x000000010707e824 */ /* 0x100fe200078e0a0a */
[----:B------:R-:W-:Y:S01]  /*beb0*/  LOP3.LUT R11, R13, 0x86, RZ, 0xfc, !PT ;  /* 0x000000860d0b7812 */ /* 0x000fe200078efcff */
[----:B------:R-:W-:Y:S01]  /*bec0*/  @!P2 IMAD.IADD R5, R5, 0x1, -R10 ;  /* 0x000000010505a824 */ /* 0x000fe200078e0a0a */
[----:B------:R-:W-:Y:S01]  /*bed0*/  ISETP.GE.AND P2, PT, R8, RZ, PT ;  /* 0x000000ff0800720c */ /* 0x000fe20003f46270 */
[C---:B------:R-:W-:Y:S01]  /*bee0*/  IMAD R8, R10.reuse, R19, R17 ;  /* 0x000000130a087224 */ /* 0x040fe200078e0211 */
[----:B------:R-:W-:Y:S01]  /*bef0*/  IABS R14, R11 ;  /* 0x0000000b000e7213 */ /* 0x000fe20000000000 */
[----:B------:R-:W-:Y:S01]  /*bf00*/  IMAD.HI.U32 R19, R15, R3, RZ ;  /* 0x000000030f137227 */ /* 0x000fe200078e00ff */
[----:B------:R-:W-:Y:S02]  /*bf10*/  STL [R1+0xe4], R21 ;  /* 0x0000e41501007387 */ /* 0x000fe40000100800 */
[----:B------:R-:W-:Y:S01]  /*bf20*/  ISETP.GT.U32.AND P6, PT, R10, R8, PT ;  /* 0x000000080a00720c */ /* 0x000fe20003fc4070 */
[----:B------:R-:W-:-:S02]  /*bf30*/  IMAD.MOV R19, RZ, RZ, -R19 ;  /* 0x000000ffff137224 */ /* 0x000fc400078e0a13 */
[----:B------:R-:W-:-:S04]  /*bf40*/  IMAD.HI.U32 R17, R15, R18, RZ ;  /* 0x000000120f117227 */ /* 0x000fc800078e00ff */
[----:B------:R-:W-:Y:S02]  /*bf50*/  IMAD.MOV R20, RZ, RZ, -R20 ;  /* 0x000000ffff147224 */ /* 0x000fe400078e0a14 */
[C---:B------:R-:W-:Y:S02]  /*bf60*/  IMAD R3, R10.reuse, R19, R3 ;  /* 0x000000130a037224 */ /* 0x040fe400078e0203 */
[----:B------:R-:W-:Y:S02]  /*bf70*/  IMAD.MOV R17, RZ, RZ, -R17 ;  /* 0x000000ffff117224 */ /* 0x000fe400078e0a11 */
[C---:B------:R-:W-:Y:S02]  /*bf80*/  IMAD R12, R10.reuse, R20, R12 ;  /* 0x000000140a0c7224 */ /* 0x040fe400078e020c */
[----:B------:R-:W-:Y:S02]  /*bf90*/  IMAD.MOV.U32 R19, RZ, RZ, R5 ;  /* 0x000000ffff137224 */ /* 0x000fe400078e0005 */
[C---:B------:R-:W-:Y:S01]  /*bfa0*/  IMAD R17, R10.reuse, R17, R18 ;  /* 0x000000110a117224 */ /* 0x040fe200078e0212 */
[----:B------:R-:W-:Y:S01]  /*bfb0*/  LOP3.LUT R18, R13, 0x84, RZ, 0xfc, !PT ;  /* 0x000000840d127812 */ /* 0x000fe200078efcff */
[----:B------:R-:W-:Y:S01]  /*bfc0*/  @!P5 IMAD.MOV R19, RZ, RZ, -R19 ;  /* 0x000000ffff13d224 */ /* 0x000fe200078e0a13 */
[----:B------:R-:W-:Y:S01]  /*bfd0*/  ISETP.GT.U32.AND P5, PT, R10, R12, PT ;  /* 0x0000000c0a00720c */ /* 0x000fe20003fa4070 */
[----:B------:R-:W-:Y:S01]  /*bfe0*/  @!P6 IMAD.IADD R8, R8, 0x1, -R10 ;  /* 0x000000010808e824 */ /* 0x000fe200078e0a0a */
[----:B------:R-:W-:Y:S01]  /*bff0*/  ISETP.GT.U32.AND P6, PT, R10, R17, PT ;  /* 0x000000110a00720c */ /* 0x000fe20003fc4070 */
[----:B0-----:R-:W-:Y:S01]  /*c000*/  IMAD.MOV.U32 R2, RZ, RZ, R4 ;  /* 0x000000ffff027224 */ /* 0x001fe200078e0004 */
[----:B------:R-:W-:Y:S01]  /*c010*/  IABS R4, R18 ;  /* 0x0000001200047213 */ /* 0x000fe20000000000 */
[----:B------:R-:W-:Y:S01]  /*c020*/  @!P1 IMAD.IADD R0, R0, 0x1, -R10 ;  /* 0x0000000100009824 */ /* 0x000fe200078e0a0a */
[C---:B------:R-:W-:Y:S01]  /*c030*/  ISETP.GT.U32.AND P1, PT, R10.reuse, R3, PT ;  /* 0x000000030a00720c */ /* 0x040fe20003f24070 */
[----:B------:R-:W-:Y:S01]  /*c040*/  @!P0 IMAD.MOV R2, RZ, RZ, -R2 ;  /* 0x000000ffff028224 */ /* 0x000fe200078e0a02 */
[----:B------:R-:W-:Y:S01]  /*c050*/  ISETP.GT.U32.AND P0, PT, R10, R8, PT ;  /* 0x000000080a00720c */ /* 0x000fe20003f04070 */
[----:B------:R-:W-:-:S03]  /*c060*/  IMAD.HI.U32 R5, R15, R14, RZ ;  /* 0x0000000e0f057227 */ /* 0x000fc600078e00ff */
[----:B------:R0:W-:Y:S01]  /*c070*/  STL [R1+0xe0], R2 ;  /* 0x0000e00201007387 */ /* 0x0001e20000100800 */
[--C-:B------:R-:W-:Y:S02]  /*c080*/  @!P5 IMAD.IADD R12, R12, 0x1, -R10.reuse ;  /* 0x000000010c0cd824 */ /* 0x100fe400078e0a0a */
[--C-:B------:R-:W-:Y:S01]  /*c090*/  @!P6 IMAD.IADD R17, R17, 0x1, -R10.reuse ;  /* 0x000000011111e824 */ /* 0x100fe200078e0a0a */
[----:B------:R-:W-:Y:S01]  /*c0a0*/  ISETP.GE.AND P6, PT, R6, RZ, PT ;  /* 0x000000ff0600720c */ /* 0x000fe20003fc6270 */
[----:B------:R-:W-:Y:S01]  /*c0b0*/  IMAD.MOV R5, RZ, RZ, -R5 ;  /* 0x000000ffff057224 */ /* 0x000fe200078e0a05 */
[----:B------:R-:W-:Y:S01]  /*c0c0*/  STL [R1+0xdc], R19 ;  /* 0x0000dc1301007387 */ /* 0x000fe20000100800 */
[--C-:B------:R-:W-:Y:S01]  /*c0d0*/  @!P1 IMAD.IADD R3, R3, 0x1, -R10.reuse ;  /* 0x0000000103039824 */ /* 0x100fe200078e0a0a */
[----:B------:R-:W-:Y:S01]  /*c0e0*/  ISETP.GT.U32.AND P1, PT, R10, R12, PT ;  /* 0x0000000c0a00720c */ /* 0x000fe20003f24070 */
[----:B------:R-:W-:Y:S01]  /*c0f0*/  @!P0 IMAD.IADD R8, R8, 0x1, -R10 ;  /* 0x0000000108088824 */ /* 0x000fe200078e0a0a */
[----:B------:R-:W-:Y:S01]  /*c100*/  ISETP.GT.U32.AND P5, PT, R10, R17, PT ;  /* 0x000000110a00720c */ /* 0x000fe20003fa4070 */
[----:B0-----:R-:W-:Y:S01]  /*c110*/  IMAD.MOV.U32 R2, RZ, RZ, R7 ;  /* 0x000000ffff027224 */ /* 0x001fe200078e0007 */
[----:B------:R-:W-:Y:S01]  /*c120*/  ISETP.GE.AND P0, PT, R16, RZ, PT ;  /* 0x000000ff1000720c */ /* 0x000fe20003f06270 */
[----:B------:R-:W-:Y:S01]  /*c130*/  IMAD.HI.U32 R6, R15, R4, RZ ;  /* 0x000000040f067227 */ /* 0x000fe200078e00ff */
[----:B------:R-:W-:-:S03]  /*c140*/  LOP3.LUT R7, R13, 0x80, RZ, 0xfc, !PT ;  /* 0x000000800d077812 */ /* 0x000fc600078efcff */
[----:B------:R-:W-:Y:S01]  /*c150*/  @!P4 IMAD.MOV R2, RZ, RZ, -R2 ;  /* 0x000000ffff02c224 */ /* 0x000fe200078e0a02 */
[----:B------:R-:W-:Y:S01]  /*c160*/  ISETP.GE.AND P4, PT, R9, RZ, PT ;  /* 0x000000ff0900720c */ /* 0x000fe20003f86270 */
[----:B------:R-:W-:Y:S01]  /*c170*/  IMAD R5, R10, R5, R14 ;  /* 0x000000050a057224 */ /* 0x000fe200078e020e */
[----:B------:R-:W-:Y:S01]  /*c180*/  LOP3.LUT R9, R13, 0x82, RZ, 0xfc, !PT ;  /* 0x000000820d097812 */ /* 0x000fe200078efcff */
[----:B------:R-:W-:Y:S01]  /*c190*/  IMAD.MOV R6, RZ, RZ, -R6 ;  /* 0x000000ffff067224 */ /* 0x000fe200078e0a06 */
[----:B------:R0:W-:Y:S01]  /*c1a0*/  STL [R1+0xd8], R2 ;  /* 0x0000d80201007387 */ /* 0x0001e20000100800 */
[----:B------:R-:W-:Y:S02]  /*c1b0*/  @!P1 IMAD.IADD R12, R12, 0x1, -R10 ;  /* 0x000000010c0c9824 */ /* 0x000fe400078e0a0a */
[C---:B------:R-:W-:Y:S01]  /*c1c0*/  IMAD R6, R10.reuse, R6, R4 ;  /* 0x000000060a067224 */ /* 0x040fe200078e0204 */
[----:B------:R-:W-:Y:S01]  /*c1d0*/  IABS R4, R9 ;  /* 0x0000000900047213 */ /* 0x000fe20000000000 */
[----:B------:R-:W-:Y:S01]  /*c1e0*/  @!P5 IMAD.IADD R17, R17, 0x1, -R10 ;  /* 0x000000011111d824 */ /* 0x000fe200078e0a0a */
[----:B------:R-:W-:Y:S01]  /*c1f0*/  ISETP.GE.AND P5, PT, R11, RZ, PT ;  /* 0x000000ff0b00720c */ /* 0x000fe20003fa6270 */
[----:B------:R-:W-:Y:S01]  /*c200*/  @!P0 IMAD.MOV R12, RZ, RZ, -R12 ;  /* 0x000000ffff0c8224 */ /* 0x000fe200078e0a0c */
[----:B------:R-:W-:Y:S01]  /*c210*/  ISETP.GT.U32.AND P1, PT, R10, R6, PT ;  /* 0x000000060a00720c */ /* 0x000fe20003f24070 */
[----:B------:R-:W-:-:S04]  /*c220*/  IMAD.HI.U32 R16, R15, R4, RZ ;  /* 0x000000040f107227 */ /* 0x000fc800078e00ff */
[----:B0-----:R-:W-:Y:S02]  /*c230*/  IMAD.MOV.U32 R2, RZ, RZ, R0 ;  /* 0x000000ffff027224 */ /* 0x001fe400078e0000 */
[----:B------:R-:W-:Y:S01]  /*c240*/  IMAD.MOV.U32 R0, RZ, RZ, R8 ;  /* 0x000000ffff007224 */ /* 0x000fe200078e0008 */
[----:B------:R-:W-:Y:S01]  /*c250*/  LOP3.LUT R8, R13, 0x7e, RZ, 0xfc, !PT ;  /* 0x0000007e0d087812 */ /* 0x000fe200078efcff */
[----:B------:R-:W-:Y:S01]  /*c260*/  @!P2 IMAD.MOV R2, RZ, RZ, -R2 ;  /* 0x000000ffff02a224 */ /* 0x000fe200078e0a02 */
[C---:B------:R-:W-:Y:S01]  /*c270*/  ISETP.GT.U32.AND P2, PT, R10.reuse, R3, PT ;  /* 0x000000030a00720c */ /* 0x040fe20003f44070 */
[----:B------:R-:W-:Y:S01]  /*c280*/  @!P3 IMAD.MOV R0, RZ, RZ, -R0 ;  /* 0x000000ffff00b224 */ /* 0x000fe200078e0a00 */
[----:B------:R-:W-:Y:S01]  /*c290*/  ISETP.GT.U32.AND P3, PT, R10, R5, PT ;  /* 0x000000050a00720c */ /* 0x000fe20003f64070 */
[----:B------:R-:W-:Y:S01]  /*c2a0*/  IMAD.MOV R16, RZ, RZ, -R16 ;  /* 0x000000ffff107224 */ /* 0x000fe200078e0a10 */
[----:B------:R0:W-:Y:S01]  /*c2b0*/  STL [R1+0xd4], R2 ;  /* 0x0000d40201007387 */ /* 0x0001e20000100800 */
[----:B------:R-:W-:Y:S01]  /*c2c0*/  @!P1 IMAD.IADD R6, R6, 0x1, -R10 ;  /* 0x0000000106069824 */ /* 0x000fe200078e0a0a */
[----:B------:R-:W-:Y:S01]  /*c2d0*/  IABS R11, R8 ;  /* 0x00000008000b7213 */ /* 0x000fe20000000000 */
[C---:B------:R-:W-:Y:S01]  /*c2e0*/  IMAD R4, R10.reuse, R16, R4 ;  /* 0x000000100a047224 */ /* 0x040fe200078e0204 */
[----:B------:R1:W-:Y:S04]  /*c2f0*/  STL [R1+0xcc], R0 ;  /* 0x0000cc0001007387 */ /* 0x0003e80000100800 */
[----:B------:R-:W-:Y:S01]  /*c300*/  ISETP.GT.U32.AND P0, PT, R10, R4, PT ;  /* 0x000000040a00720c */ /* 0x000fe20003f04070 */
[--C-:B------:R-:W-:Y:S01]  /*c310*/  @!P2 IMAD.IADD R3, R3, 0x1, -R10.reuse ;  /* 0x000000010303a824 */ /* 0x100fe200078e0a0a */
[----:B------:R-:W-:Y:S01]  /*c320*/  ISETP.GE.AND P2, PT, R18, RZ, PT ;  /* 0x000000ff1200720c */ /* 0x000fe20003f46270 */
[----:B------:R-:W-:Y:S01]  /*c330*/  @!P3 IMAD.IADD R5, R5, 0x1, -R10 ;  /* 0x000000010505b824 */ /* 0x000fe200078e0a0a */
[----:B------:R-:W-:Y:S01]  /*c340*/  ISETP.GE.AND P3, PT, R9, RZ, PT ;  /* 0x000000ff0900720c */ /* 0x000fe20003f66270 */
[----:B0-----:R-:W-:Y:S01]  /*c350*/  IMAD.MOV.U32 R2, RZ, RZ, R17 ;  /* 0x000000ffff027224 */ /* 0x001fe200078e0011 */
[----:B-1----:R-:W-:-:S02]  /*c360*/  IABS R0, R7 ;  /* 0x0000000700007213 */ /* 0x002fc40000000000 */
[C---:B------:R-:W-:Y:S01]  /*c370*/  ISETP.GT.U32.AND P1, PT, R10.reuse, R5, PT ;  /* 0x000000050a00720c */ /* 0x040fe20003f24070 */
[----:B------:R-:W-:Y:S01]  /*c380*/  @!P4 IMAD.MOV R2, RZ, RZ, -R2 ;  /* 0x000000ffff02c224 */ /* 0x000fe200078e0a02 */
[----:B------:R-:W-:Y:S01]  /*c390*/  ISETP.GT.U32.AND P4, PT, R10, R6, PT ;  /* 0x000000060a00720c */ /* 0x000fe20003f84070 */
[----:B------:R-:W-:-:S03]  /*c3a0*/  IMAD.HI.U32 R14, R15, R0, RZ ;  /* 0x000000000f0e7227 */ /* 0x000fc600078e00ff */
[----:B------:R0:W-:Y:S01]  /*c3b0*/  STL [R1+0xc8], R2 ;  /* 0x0000c80201007387 */ /* 0x0001e20000100800 */
[----:B------:R-:W-:Y:S01]  /*c3c0*/  IMAD.MOV R9, RZ, RZ, -R14 ;  /* 0x000000ffff097224 */ /* 0x000fe200078e0a0e */
[C---:B------:R-:W-:Y:S01]  /*c3d0*/  LOP3.LUT R14, R13.reuse, 0x76, RZ, 0xfc, !PT ;  /* 0x000000760d0e7812 */ /* 0x040fe200078efcff */
[----:B------:R-:W-:Y:S01]  /*c3e0*/  @!P0 IMAD.IADD R4, R4, 0x1, -R10 ;  /* 0x0000000104048824 */ /* 0x000fe200078e0a0a */
[----:B------:R1:W-:Y:S01]  /*c3f0*/  STL [R1+0xb0], R12 ;  /* 0x0000b00c01007387 */ /* 0x0003e20000100800 */
[C---:B------:R-:W-:Y:S01]  /*c400*/  IMAD R0, R10.reuse, R9, R0 ;  /* 0x000000090a007224 */ /* 0x040fe200078e0200 */
[----:B------:R-:W-:Y:S01]  /*c410*/  LOP3.LUT R9, R13, 0x7c, RZ, 0xfc, !PT ;  /* 0x0000007c0d097812 */ /* 0x000fe200078efcff */
[--C-:B------:R-:W-:Y:S01]  /*c420*/  @!P1 IMAD.IADD R5, R5, 0x1, -R10.reuse ;  /* 0x0000000105059824 */ /* 0x100fe200078e0a0a */
[----:B------:R-:W-:Y:S01]  /*c430*/  ISETP.GT.U32.AND P0, PT, R10, R4, PT ;  /* 0x000000040a00720c */ /* 0x000fe20003f04070 */
[----:B------:R-:W-:Y:S01]  /*c440*/  @!P4 IMAD.IADD R6, R6, 0x1, -R10 ;  /* 0x000000010606c824 */ /* 0x000fe200078e0a0a */
[----:B------:R-:W-:Y:S01]  /*c450*/  ISETP.GT.U32.AND P1, PT, R10, R0, PT ;  /* 0x000000000a00720c */ /* 0x000fe20003f24070 */
[----:B0-----:R-:W-:Y:S01]  /*c460*/  IMAD.MOV.U32 R2, RZ, RZ, R3 ;  /* 0x000000ffff027224 */ /* 0x001fe200078e0003 */
[----:B------:R-:W-:Y:S01]  /*c470*/  IABS R20, R9 ;  /* 0x0000000900147213 */ /* 0x000fe20000000000 */
[----:B------:R-:W-:Y:S01]  /*c480*/  IMAD.HI.U32 R3, R15, R11, RZ ;  /* 0x0000000b0f037227 */ /* 0x000fe200078e00ff */
[----:B------:R-:W-:-:S02]  /*c490*/  ISETP.GE.AND P4, PT, R8, RZ, PT ;  /* 0x000000ff0800720c */ /* 0x000fc40003f86270 */
[C---:B------:R-:W-:Y:S01]  /*c4a0*/  LOP3.LUT R8, R13.reuse, 0x7a, RZ, 0xfc, !PT ;  /* 0x0000007a0d087812 */ /* 0x040fe200078efcff */
[----:B------:R-:W-:Y:S02]  /*c4b0*/  IMAD.MOV R3, RZ, RZ, -R3 ;  /* 0x000000ffff037224 */ /* 0x000fe400078e0a03 */
[----:B-1----:R-:W-:Y:S01]  /*c4c0*/  IMAD.MOV.U32 R12, RZ, RZ, R5 ;  /* 0x000000ffff0c7224 */ /* 0x002fe200078e0005 */
[----:B------:R-:W-:Y:S01]  /*c4d0*/  IABS R19, R8 ;  /* 0x0000000800137213 */ /* 0x000fe20000000000 */
[C---:B------:R-:W-:Y:S01]  /*c4e0*/  IMAD R11, R10.reuse, R3, R11 ;  /* 0x000000030a0b7224 */ /* 0x040fe200078e020b */
[----:B------:R-:W-:Y:S01]  /*c4f0*/  LOP3.LUT R3, R13, 0x78, RZ, 0xfc, !PT ;  /* 0x000000780d037812 */ /* 0x000fe200078efcff */
[----:B------:R-:W-:Y:S02]  /*c500*/  @!P5 IMAD.MOV R12, RZ, RZ, -R12 ;  /* 0x000000ffff0cd224 */ /* 0x000fe400078e0a0c */
[----:B------:R-:W-:Y:S01]  /*c510*/  @!P6 IMAD.MOV R2, RZ, RZ, -R2 ;  /* 0x000000ffff02e224 */ /* 0x000fe200078e0a02 */
[----:B------:R-:W-:Y:S01]  /*c520*/  ISETP.GT.U32.AND P5, PT, R10, R11, PT ;  /* 0x0000000b0a00720c */ /* 0x000fe20003fa4070 */
[--C-:B------:R-:W-:Y:S01]  /*c530*/  @!P0 IMAD.IADD R4, R4, 0x1, -R10.reuse ;  /* 0x0000000104048824 */ /* 0x100fe200078e0a0a */
[----:B------:R-:W-:Y:S01]  /*c540*/  ISETP.GE.AND P0, PT, R8, RZ, PT ;  /* 0x000000ff0800720c */ /* 0x000fe20003f06270 */
[----:B------:R-:W-:Y:S01]  /*c550*/  @!P1 IMAD.IADD R0, R0, 0x1, -R10 ;  /* 0x0000000100009824 */ /* 0x000fe200078e0a0a */
[----:B------:R0:W-:Y:S01]  /*c560*/  STL [R1+0xb4], R2 ;  /* 0x0000b40201007387 */ /* 0x0001e20000100800 */
[----:B------:R-:W-:-:S02]  /*c570*/  ISETP.GE.AND P6, PT, R7, RZ, PT ;  /* 0x000000ff0700720c */ /* 0x000fc40003fc6270 */
[----:B------:R-:W-:Y:S01]  /*c580*/  IABS R7, R3 ;  /* 0x0000000300077213 */ /* 0x000fe20000000000 */
[----:B------:R1:W-:Y:S01]  /*c590*/  STL [R1+0xb8], R12 ;  /* 0x0000b80c01007387 */ /* 0x0003e20000100800 */
[----:B------:R-:W-:-:S03]  /*c5a0*/  ISETP.GT.U32.AND P1, PT, R10, R0, PT ;  /* 0x000000000a00720c */ /* 0x000fc60003f24070 */
[----:B------:R-:W-:-:S04]  /*c5b0*/  IMAD.HI.U32 R5, R15, R7, RZ ;  /* 0x000000070f057227 */ /* 0x000fc800078e00ff */
[----:B0-----:R-:W-:Y:S02]  /*c5c0*/  IMAD.MOV.U32 R2, RZ, RZ, R6 ;  /* 0x000000ffff027224 */ /* 0x001fe400078e0006 */
[----:B------:R-:W-:Y:S02]  /*c5d0*/  @!P5 IMAD.IADD R11, R11, 0x1, -R10 ;  /* 0x000000010b0bd824 */ /* 0x000fe400078e0a0a */
[----:B------:R-:W-:Y:S01]  /*c5e0*/  @!P2 IMAD.MOV R2, RZ, RZ, -R2 ;  /* 0x000000ffff02a224 */ /* 0x000fe200078e0a02 */
[----:B------:R-:W-:Y:S01]  /*c5f0*/  ISETP.GE.AND P2, PT, R9, RZ, PT ;  /* 0x000000ff0900720c */ /* 0x000fe20003f46270 */
[----:B------:R-:W-:Y:S01]  /*c600*/  IMAD.HI.U32 R9, R15, R20, RZ ;  /* 0x000000140f097227 */ /* 0x000fe200078e00ff */
[----:B------:R-:W-:Y:S02]  /*c610*/  ISETP.GT.U32.AND P5, PT, R10, R11, PT ;  /* 0x0000000b0a00720c */ /* 0x000fe40003fa4070 */
[----:B------:R0:W-:Y:S01]  /*c620*/  STL [R1+0xc0], R2 ;  /* 0x0000c00201007387 */ /* 0x0001e20000100800 */
[----:B------:R-:W-:Y:S01]  /*c630*/  IMAD.MOV R8, RZ, RZ, -R9 ;  /* 0x000000ffff087224 */ /* 0x000fe200078e0a09 */
[----:B------:R-:W-:Y:S01]  /*c640*/  LOP3.LUT R9, R13, 0x70, RZ, 0xfc, !PT ;  /* 0x000000700d097812 */ /* 0x000fe200078efcff */
[----:B------:R-:W-:-:S04]  /*c650*/  IMAD.HI.U32 R6, R15, R19, RZ ;  /* 0x000000130f067227 */ /* 0x000fc800078e00ff */
[C---:B------:R-:W-:Y:S01]  /*c660*/  IMAD R20, R10.reuse, R8, R20 ;  /* 0x000000080a147224 */ /* 0x040fe200078e0214 */
[C---:B------:R-:W-:Y:S01]  /*c670*/  LOP3.LUT R8, R13.reuse, 0x72, RZ, 0xfc, !PT ;  /* 0x000000720d087812 */ /* 0x040fe200078efcff */
[----:B-1----:R-:W-:Y:S02]  /*c680*/  IMAD.MOV.U32 R12, RZ, RZ, R4 ;  /* 0x000000ffff0c7224 */ /* 0x002fe400078e0004 */
[----:B------:R-:W-:Y:S01]  /*c690*/  IMAD.MOV R6, RZ, RZ, -R6 ;  /* 0x000000ffff067224 */ /* 0x000fe200078e0a06 */
[----:B------:R-:W-:Y:S01]  /*c6a0*/  IABS R4, R8 ;  /* 0x0000000800047213 */ /* 0x000fe20000000000 */
[----:B------:R-:W-:Y:S01]  /*c6b0*/  @!P3 IMAD.MOV R12, RZ, RZ, -R12 ;  /* 0x000000ffff0cb224 */ /* 0x000fe200078e0a0c */
[C---:B------:R-:W-:Y:S01]  /*c6c0*/  ISETP.GT.U32.AND P3, PT, R10.reuse, R20, PT ;  /* 0x000000140a00720c */ /* 0x040fe20003f64070 */
[----:B------:R-:W-:Y:S01]  /*c6d0*/  IMAD R19, R10, R6, R19 ;  /* 0x000000060a137224 */ /* 0x000fe200078e0213 */
[----:B------:R-:W-:Y:S01]  /*c6e0*/  LOP3.LUT R6, R13, 0x74, RZ, 0xfc, !PT ;  /* 0x000000740d067812 */ /* 0x000fe200078efcff */
[--C-:B------:R-:W-:Y:S01]  /*c6f0*/  @!P5 IMAD.IADD R11, R11, 0x1, -R10.reuse ;  /* 0x000000010b0bd824 */ /* 0x100fe200078e0a0a */
[----:B------:R1:W-:Y:S01]  /*c700*/  STL [R1+0xc4], R12 ;  /* 0x0000c40c01007387 */ /* 0x0003e20000100800 */
[----:B------:R-:W-:Y:S01]  /*c710*/  @!P1 IMAD.IADD R0, R0, 0x1, -R10 ;  /* 0x0000000100009824 */ /* 0x000fe200078e0a0a */
[C---:B------:R-:W-:Y:S01]  /*c720*/  ISETP.GT.U32.AND P5, PT, R10.reuse, R19, PT ;  /* 0x000000130a00720c */ /* 0x040fe20003fa4070 */
[----:B------:R-:W-:Y:S01]  /*c730*/  IMAD.MOV R5, RZ, RZ, -R5 ;  /* 0x000000ffff057224 */ /* 0x000fe200078e0a05 */
[----:B------:R-:W-:Y:S01]  /*c740*/  ISETP.GE.AND P1, PT, R3, RZ, PT ;  /* 0x000000ff0300720c */ /* 0x000fe20003f26270 */
[----:B0-----:R-:W-:Y:S01]  /*c750*/  IMAD.MOV.U32 R2, RZ, RZ, R0 ;  /* 0x000000ffff027224 */ /* 0x001fe200078e0000 */
[----:B------:R-:W-:Y:S01]  /*c760*/  IABS R3, R9 ;  /* 0x0000000900037213 */ /* 0x000fe20000000000 */
[----:B------:R-:W-:Y:S01]  /*c770*/  IMAD R7, R10, R5, R7 ;  /* 0x000000050a077224 */ /* 0x000fe200078e0207 */
[----:B------:R-:W-:Y:S01]  /*c780*/  IABS R5, R6 ;  /* 0x0000000600057213 */ /* 0x000fe20000000000 */
[----:B------:R-:W-:-:S02]  /*c790*/  @!P3 IMAD.IADD R20, R20, 0x1, -R10 ;  /* 0x000000011414b824 */ /* 0x000fc400078e0a0a */
[----:B------:R-:W-:Y:S01]  /*c7a0*/  @!P6 IMAD.MOV R2, RZ, RZ, -R2 ;  /* 0x000000ffff02e224 */ /* 0x000fe200078e0a02 */
[----:B------:R-:W-:Y:S01]  /*c7b0*/  ISETP.GE.AND P6, PT, R14, RZ, PT ;  /* 0x000000ff0e00720c */ /* 0x000fe20003fc6270 */
[----:B-1----:R-:W-:Y:S01]  /*c7c0*/  IMAD.HI.U32 R12, R15, R5, RZ ;  /* 0x000000050f0c7227 */ /* 0x002fe200078e00ff */
[C---:B------:R-:W-:Y:S02]  /*c7d0*/  ISETP.GT.U32.AND P3, PT, R10.reuse, R20, PT ;  /* 0x000000140a00720c */ /* 0x040fe40003f64070 */
[----:B------:R-:W-:Y:S01]  /*c7e0*/  IABS R14, R14 ;  /* 0x0000000e000e7213 */ /* 0x000fe20000000000 */
[----:B------:R-:W-:Y:S01]  /*c7f0*/  @!P5 IMAD.IADD R19, R19, 0x1, -R10 ;  /* 0x000000011313d824 */ /* 0x000fe200078e0a0a */
[----:B------:R0:W-:Y:S01]  /*c800*/  STL [R1+0x38c], R2 ;  /* 0x00038c0201007387 */ /* 0x0001e20000100800 */
[----:B------:R-:W-:Y:S02]  /*c810*/  IMAD.MOV R12, RZ, RZ, -R12 ;  /* 0x000000ffff0c7224 */ /* 0x000fe400078e0a0c */
[----:B------:R-:W-:Y:S01]  /*c820*/  IMAD.HI.U32 R16, R15, R14, RZ ;  /* 0x0000000e0f107227 */ /* 0x000fe200078e00ff */
[----:B------:R-:W-:-:S03]  /*c830*/  ISETP.GT.U32.AND P5, PT, R10, R19, PT ;  /* 0x000000130a00720c */ /* 0x000fc60003fa4070 */
[----:B------:R-:W-:Y:S02]  /*c840*/  IMAD.MOV R16, RZ, RZ, -R16 ;  /* 0x000000ffff107224 */ /* 0x000fe400078e0a10 */
[----:B------:R-:W-:Y:S01]  /*c850*/  @!P3 IMAD.IADD R20, R20, 0x1, -R10 ;  /* 0x000000011414b824 */ /* 0x000fe200078e0a0a */
[----:B------:R-:W-:Y:S01]  /*c860*/  ISETP.GE.AND P3, PT, R6, RZ, PT ;  /* 0x000000ff0600720c */ /* 0x000fe20003f66270 */
[----:B0-----:R-:W-:Y:S02]  /*c870*/  IMAD.MOV.U32 R2, RZ, RZ, R11 ;  /* 0x000000ffff027224 */ /* 0x001fe400078e000b */
[C---:B------:R-:W-:Y:S01]  /*c880*/  IMAD R6, R10.reuse, R16, R14 ;  /* 0x000000100a067224 */ /* 0x040fe200078e020e */
[----:B------:R-:W-:Y:S01]  /*c890*/  LOP3.LUT R16, R13, 0x68, RZ, 0xfc, !PT ;  /* 0x000000680d107812 */ /* 0x000fe200078efcff */
[----:B------:R-:W-:Y:S01]  /*c8a0*/  @!P4 IMAD.MOV R2, RZ, RZ, -R2 ;  /* 0x000000ffff02c224 */ /* 0x000fe200078e0a02 */
[C---:B------:R-:W-:Y:S01]  /*c8b0*/  ISETP.GT.U32.AND P4, PT, R10.reuse, R7, PT ;  /* 0x000000070a00720c */ /* 0x040fe20003f84070 */
[----:B------:R-:W-:Y:S01]  /*c8c0*/  @!P5 IMAD.IADD R19, R19, 0x1, -R10 ;  /* 0x000000011313d824 */ /* 0x000fe200078e0a0a */
[----:B------:R-:W-:Y:S01]  /*c8d0*/  ISETP.GT.U32.AND P5, PT, R10, R6, PT ;  /* 0x000000060a00720c */ /* 0x000fe20003fa4070 */
[----:B------:R-:W-:Y:S01]  /*c8e0*/  IMAD.HI.U32 R17, R15, R4, RZ ;  /* 0x000000040f117227 */ /* 0x000fe200078e00ff */
[----:B------:R0:W-:Y:S01]  /*c8f0*/  STL [R1+0xbc], R2 ;  /* 0x0000bc0201007387 */ /* 0x0001e20000100800 */
[----:B------:R-:W-:-:S02]  /*c900*/  IABS R18, R16 ;  /* 0x0000001000127213 */ /* 0x000fc40000000000 */
[C---:B------:R-:W-:Y:S01]  /*c910*/  IMAD R5, R10.reuse, R12, R5 ;  /* 0x0000000c0a057224 */ /* 0x040fe200078e0205 */
[----:B------:R-:W-:Y:S01]  /*c920*/  LOP3.LUT R12, R13, 0x6c, RZ, 0xfc, !PT ;  /* 0x0000006c0d0c7812 */ /* 0x000fe200078efcff */
[----:B------:R-:W-:Y:S01]  /*c930*/  IMAD.HI.U32 R0, R15, R3, RZ ;  /* 0x000000030f007227 */ /* 0x000fe200078e00ff */
[----:B------:R-:W-:Y:S02]  /*c940*/  LOP3.LUT R14, R13, 0x6a, RZ, 0xfc, !PT ;  /* 0x0000006a0d0e7812 */ /* 0x000fe400078efcff */
[----:B------:R-:W-:Y:S01]  /*c950*/  IABS R21, R12 ;  /* 0x0000000c00157213 */ /* 0x000fe20000000000 */
[----:B------:R-:W-:Y:S01]  /*c960*/  IMAD.MOV R11, RZ, RZ, -R17 ;  /* 0x000000ffff0b7224 */ /* 0x000fe200078e0a11 */
[----:B------:R-:W-:Y:S01]  /*c970*/  IABS R17, R14 ;  /* 0x0000000e00117213 */ /* 0x000fe20000000000 */
[----:B------:R-:W-:Y:S01]  /*c980*/  @!P4 IMAD.IADD R7, R7, 0x1, -R10 ;  /* 0x000000010707c824 */ /* 0x000fe200078e0a0a */
[----:B------:R-:W-:Y:S01]  /*c990*/  ISETP.GT.U32.AND P4, PT, R10, R5, PT ;  /* 0x000000050a00720c */ /* 0x000fe20003f84070 */
[----:B------:R-:W-:-:S02]  /*c9a0*/  IMAD.MOV R0, RZ, RZ, -R0 ;  /* 0x000000ffff007224 */ /* 0x000fc400078e0a00 */
[C---:B------:R-:W-:Y:S01]  /*c9b0*/  IMAD R4, R10.reuse, R11, R4 ;  /* 0x0000000b0a047224 */ /* 0x040fe200078e0204 */
[----:B------:R-:W-:Y:S01]  /*c9c0*/  LOP3.LUT R11, R13, 0x6e, RZ, 0xfc, !PT ;  /* 0x0000006e0d0b7812 */ /* 0x000fe200078efcff */
[----:B------:R-:W-:Y:S02]  /*c9d0*/  IMAD R3, R10, R0, R3 ;  /* 0x000000000a037224 */ /* 0x000fe400078e0203 */
[----:B------:R-:W-:Y:S01]  /*c9e0*/  @!P5 IMAD.IADD R6, R6, 0x1, -R10 ;  /* 0x000000010606d824 */ /* 0x000fe200078e0a0a */
[----:B------:R-:W-:Y:S01]  /*c9f0*/  IABS R0, R11 ;  /* 0x0000000b00007213 */ /* 0x000fe20000000000 */
[----:B0-----:R-:W-:Y:S01]  /*ca00*/  IMAD.MOV.U32 R2, RZ, RZ, R20 ;  /* 0x000000ffff027224 */ /* 0x001fe200078e0014 */
[----:B------:R-:W-:Y:S01]  /*ca10*/  ISETP.GT.U32.AND P5, PT, R10, R7, PT ;  /* 0x000000070a00720c */ /* 0x000fe20003fa4070 */
[----:B------:R-:W-:-:S04]  /*ca20*/  IMAD.HI.U32 R22, R15, R21, RZ ;  /* 0x000000150f167227 */ /* 0x000fc800078e00ff */
[----:B------:R-:W-:Y:S01]  /*ca30*/  @!P2 IMAD.MOV R2, RZ, RZ, -R2 ;  /* 0x000000ffff02a224 */ /* 0x000fe200078e0a02 */
[----:B------:R-:W-:Y:S01]  /*ca40*/  ISETP.GT.U32.AND P2, PT, R10, R6, PT ;  /* 0x000000060a00720c */ /* 0x000fe20003f44070 */
[----:B------:R-:W-:-:S03]  /*ca50*/  IMAD.HI.U32 R20, R15, R0, RZ ;  /* 0x000000000f147227 */ /* 0x000fc600078e00ff */
[----:B------:R0:W-:Y:S01]  /*ca60*/  STL [R1+0xa8], R2 ;  /* 0x0000a80201007387 */ /* 0x0001e20000100800 */
[----:B------:R-:W-:Y:S02]  /*ca70*/  @!P4 IMAD.IADD R5, R5, 0x1, -R10 ;  /* 0x000000010505c824 */ /* 0x000fe400078e0a0a */
[----:B------:R-:W-:Y:S02]  /*ca80*/  IMAD.MOV R20, RZ, RZ, -R20 ;  /* 0x000000ffff147224 */ /* 0x000fe400078e0a14 */
[----:B------:R-:W-:Y:S01]  /*ca90*/  @!P5 IMAD.IADD R7, R7, 0x1, -R10 ;  /* 0x000000010707d824 */ /* 0x000fe200078e0a0a */
[C---:B------:R-:W-:Y:S01]  /*caa0*/  ISETP.GT.U32.AND P4, PT, R10.reuse, R5, PT ;  /* 0x000000050a00720c */ /* 0x040fe20003f84070 */
[C---:B------:R-:W-:Y:S01]  /*cab0*/  IMAD R0, R10.reuse, R20, R0 ;  /* 0x000000140a007224 */ /* 0x040fe200078e0200 */
[----:B------:R-:W-:Y:S01]  /*cac0*/  ISETP.GT.U32.AND P5, PT, R10, R3, PT ;  /* 0x000000030a00720c */ /* 0x000fe20003fa4070 */
[----:B------:R-:W-:Y:S02]  /*cad0*/  IMAD.MOV R22, RZ, RZ, -R22 ;  /* 0x000000ffff167224 */ /* 0x000fe400078e0a16 */
[----:B0-----:R-:W-:-:S02]  /*cae0*/  IMAD.MOV.U32 R2, RZ, RZ, R19 ;  /* 0x000000ffff027224 */ /* 0x001fc400078e0013 */
[----:B------:R-:W-:Y:S01]  /*caf0*/  @!P2 IMAD.IADD R6, R6, 0x1, -R10 ;  /* 0x000000010606a824 */ /* 0x000fe200078e0a0a */
[C---:B------:R-:W-:Y:S01]  /*cb00*/  ISETP.GT.U32.AND P2, PT, R10.reuse, R0, PT ;  /* 0x000000000a00720c */ /* 0x040fe20003f44070 */
[----:B------:R-:W-:Y:S01]  /*cb10*/  @!P0 IMAD.MOV R2, RZ, RZ, -R2 ;  /* 0x000000ffff028224 */ /* 0x000fe200078e0a02 */
[C---:B------:R-:W-:Y:S01]  /*cb20*/  ISETP.GT.U32.AND P0, PT, R10.reuse, R4, PT ;  /* 0x000000040a00720c */ /* 0x040fe20003f04070 */
[C---:B------:R-:W-:Y:S02]  /*cb30*/  IMAD R21, R10.reuse, R22, R21 ;  /* 0x000000160a157224 */ /* 0x040fe400078e0215 */
[--C-:B------:R-:W-:Y:S01]  /*cb40*/  @!P4 IMAD.IADD R5, R5, 0x1, -R10.reuse ;  /* 0x000000010505c824 */ /* 0x100fe200078e0a0a */
[----:B------:R0:W-:Y:S01]  /*cb50*/  STL [R1+0xa4], R2 ;  /* 0x0000a40201007387 */ /* 0x0001e20000100800 */
[----:B------:R-:W-:Y:S01]  /*cb60*/  @!P5 IMAD.IADD R3, R3, 0x1, -R10 ;  /* 0x000000010303d824 */ /* 0x000fe200078e0a0a */
[----:B------:R-:W-:Y:S01]  /*cb70*/  ISETP.GT.U32.AND P4, PT, R10, R21, PT ;  /* 0x000000150a00720c */ /* 0x000fe20003f84070 */
[----:B------:R-:W-:Y:S01]  /*cb80*/  IMAD.MOV.U32 R23, RZ, RZ, R7 ;  /* 0x000000ffff177224 */ /* 0x000fe200078e0007 */
[----:B------:R-:W-:Y:S01]  /*cb90*/  ISETP.GE.AND P5, PT, R9, RZ, PT ;  /* 0x000000ff0900720c */ /* 0x000fe20003fa6270 */
[----:B------:R-:W-:Y:S01]  /*cba0*/  IMAD.HI.U32 R20, R15, R18, RZ ;  /* 0x000000120f147227 */ /* 0x000fe200078e00ff */
[----:B------:R-:W-:-:S03]  /*cbb0*/  LOP3.LUT R9, R13, 0x66, RZ, 0xfc, !PT ;  /* 0x000000660d097812 */ /* 0x000fc600078efcff */
[----:B------:R-:W-:Y:S01]  /*cbc0*/  @!P0 IMAD.IADD R4, R4, 0x1, -R10 ;  /* 0x0000000104048824 */ /* 0x000fe200078e0a0a */
[----:B------:R-:W-:Y:S01]  /*cbd0*/  ISETP.GE.AND P0, PT, R8, RZ, PT ;  /* 0x000000ff0800720c */ /* 0x000fe20003f06270 */
[----:B0-----:R-:W-:Y:S01]  /*cbe0*/  IMAD.MOV.U32 R2, RZ, RZ, R6 ;  /* 0x000000ffff027224 */ /* 0x001fe200078e0006 */
[----:B------:R-:W-:Y:S01]  /*cbf0*/  LOP3.LUT R8, R13, 0x64, RZ, 0xfc, !PT ;  /* 0x000000640d087812 */ /* 0x000fe200078efcff */
[----:B------:R-:W-:Y:S01]  /*cc00*/  @!P2 IMAD.IADD R0, R0, 0x1, -R10 ;  /* 0x000000010000a824 */ /* 0x000fe200078e0a0a */
[C---:B------:R-:W-:Y:S01]  /*cc10*/  ISETP.GT.U32.AND P2, PT, R10.reuse, R4, PT ;  /* 0x000000040a00720c */ /* 0x040fe20003f44070 */
[----:B------:R-:W-:Y:S01]  /*cc20*/  @!P1 IMAD.MOV R23, RZ, RZ, -R23 ;  /* 0x000000ffff179224 */ /* 0x000fe200078e0a17 */
[C---:B------:R-:W-:Y:S01]  /*cc30*/  ISETP.GT.U32.AND P1, PT, R10.reuse, R3, PT ;  /* 0x000000030a00720c */ /* 0x040fe20003f24070 */
[----:B------:R-:W-:Y:S01]  /*cc40*/  @!P6 IMAD.MOV R2, RZ, RZ, -R2 ;  /* 0x000000ffff02e224 */ /* 0x000fe200078e0a02 */
[C---:B------:R-:W-:Y:S01]  /*cc50*/  ISETP.GT.U32.AND P6, PT, R10.reuse, R0, PT ;  /* 0x000000000a00720c */ /* 0x040fe20003fc4070 */
[----:B------:R-:W-:Y:S01]  /*cc60*/  IMAD.MOV R20, RZ, RZ, -R20 ;  /* 0x000000ffff147224 */ /* 0x000fe200078e0a14 */
[----:B------:R-:W-:Y:S01]  /*cc70*/  STL [R1+0xa0], R23 ;  /* 0x0000a01701007387 */ /* 0x000fe20000100800 */
[----:B------:R-:W-:Y:S01]  /*cc80*/  @!P4 IMAD.IADD R21, R21, 0x1, -R10 ;  /* 0x000000011515c824 */ /* 0x000fe200078e0a0a */
[----:B------:R-:W-:Y:S01]  /*cc90*/  IABS R6, R9 ;  /* 0x0000000900067213 */ /* 0x000fe20000000000 */
[----:B------:R-:W-:Y:S01]  /*cca0*/  IMAD.HI.U32 R19, R15, R17, RZ ;  /* 0x000000110f137227 */ /* 0x000fe200078e00ff */
[----:B------:R0:W-:Y:S02]  /*ccb0*/  STL [R1+0x98], R2 ;  /* 0x0000980201007387 */ /* 0x0001e40000100800 */
[C---:B------:R-:W-:Y:S01]  /*ccc0*/  ISETP.GT.U32.AND P4, PT, R10.reuse, R21, PT ;  /* 0x000000150a00720c */ /* 0x040fe20003f84070 */
[----:B------:R-:W-:Y:S01]  /*ccd0*/  IMAD R18, R10, R20, R18 ;  /* 0x000000140a127224 */ /* 0x000fe200078e0212 */
[----:B------:R-:W-:Y:S01]  /*cce0*/  IABS R20, R13 ;  /* 0x0000000d00147213 */ /* 0x000fe20000000000 */
[----:B------:R-:W-:-:S02]  /*ccf0*/  IMAD.MOV R19, RZ, RZ, -R19 ;  /* 0x000000ffff137224 */ /* 0x000fc400078e0a13 */
[--C-:B------:R-:W-:Y:S01]  /*cd00*/  @!P2 IMAD.IADD R4, R4, 0x1, -R10.reuse ;  /* 0x000000010404a824 */ /* 0x100fe200078e0a0a */
[----:B------:R-:W-:Y:S01]  /*cd10*/  ISETP.GE.AND P2, PT, R11, RZ, PT ;  /* 0x000000ff0b00720c */ /* 0x000fe20003f46270 */
[----:B------:R-:W-:Y:S01]  /*cd20*/  @!P1 IMAD.IADD R3, R3, 0x1, -R10 ;  /* 0x0000000103039824 */ /* 0x000fe200078e0a0a */
[C---:B------:R-:W-:Y:S01]  /*cd30*/  ISETP.GT.U32.AND P1, PT, R10.reuse, R18, PT ;  /* 0x000000120a00720c */ /* 0x040fe20003f24070 */
[----:B0-----:R-:W-:Y:S01]  /*cd40*/  IMAD.MOV.U32 R2, RZ, RZ, R5 ;  /* 0x000000ffff027224 */ /* 0x001fe200078e0005 */
[----:B------:R-:W-:Y:S01]  /*cd50*/  IABS R5, R8 ;  /* 0x0000000800057213 */ /* 0x000fe20000000000 */
[C---:B------:R-:W-:Y:S02]  /*cd60*/  IMAD R17, R10.reuse, R19, R17 ;  /* 0x000000130a117224 */ /* 0x040fe400078e0211 */
[----:B------:R-:W-:Y:S02]  /*cd70*/  @!P3 IMAD.MOV R2, RZ, RZ, -R2 ;  /* 0x000000ffff02b224 */ /* 0x000fe400078e0a02 */
[----:B------:R-:W-:Y:S01]  /*cd80*/  IMAD.HI.U32 R11, R15, R6, RZ ;  /* 0x000000060f0b7227 */ /* 0x000fe200078e00ff */
[----:B------:R-:W-:-:S02]  /*cd90*/  ISETP.GT.U32.AND P3, PT, R10, R17, PT ;  /* 0x000000110a00720c */ /* 0x000fc40003f64070 */
[----:B------:R0:W-:Y:S01]  /*cda0*/  STL [R1+0x94], R2 ;  /* 0x0000940201007387 */ /* 0x0001e20000100800 */
[----:B------:R-:W-:Y:S02]  /*cdb0*/  IMAD.MOV.U32 R19, RZ, RZ, R4 ;  /* 0x000000ffff137224 */ /* 0x000fe400078e0004 */
[----:B------:R-:W-:Y:S01]  /*cdc0*/  @!P6 IMAD.IADD R0, R0, 0x1, -R10 ;  /* 0x000000010000e824 */ /* 0x000fe200078e0a0a */
[----:B------:R-:W-:Y:S01]  /*cdd0*/  ISETP.GE.AND P6, PT, R12, RZ, PT ;  /* 0x000000ff0c00720c */ /* 0x000fe20003fc6270 */
[----:B------:R-:W-:Y:S01]  /*cde0*/  IMAD.HI.U32 R7, R15, R5, RZ ;  /* 0x000000050f077227 */ /* 0x000fe200078e00ff */
[----:B------:R-:W-:-:S03]  /*cdf0*/  LOP3.LUT R12, R13, 0x54, RZ, 0xfc, !PT ;  /* 0x000000540d0c7812 */ /* 0x000fc600078efcff */
[----:B------:R-:W-:Y:S01]  /*ce00*/  IMAD.MOV R11, RZ, RZ, -R11 ;  /* 0x000000ffff0b7224 */ /* 0x000fe200078e0a0b */
[----:B------:R-:W-:Y:S01]  /*ce10*/  IABS R27, R12 ;  /* 0x0000000c001b7213 */ /* 0x000fe20000000000 */
[----:B0-----:R-:W-:Y:S02]  /*ce20*/  IMAD.MOV.U32 R2, RZ, RZ, R3 ;  /* 0x000000ffff027224 */ /* 0x001fe400078e0003 */
        /* <DEDUP_REMOVED lines=19> */
[----:B------:R0:W-:Y:S01]  /*cf60*/  STL [R1+0x4], R3 ;  /* 0x0000040301007387 */ /* 0x0001e20000100800 */
[----:B------:R-:W-:-:S02]  /*cf70*/  IABS R9, R5 ;  /* 0x0000000500097213 */ /* 0x000fc40000000000 */
[----:B------:R-:W-:Y:S01]  /*cf80*/  @!P6 IMAD.MOV R2, RZ, RZ, -R2 ;  /* 0x000000ffff02e224 */ /* 0x000fe200078e0a02 */
[C---:B------:R-:W-:Y:S02]  /*cf90*/  ISETP.GT.U32.AND P6, PT, R10.reuse, R0, PT ;  /* 0x000000000a00720c */ /* 0x040fe40003fc4070 */
[----:B------:R-:W-:Y:S02]  /*cfa0*/  ISETP.GT.U32.AND P0, PT, R10, R17, PT ;  /* 0x000000110a00720c */ /* 0x000fe40003f04070 */
[----:B------:R1:W-:Y:S01]  /*cfb0*/  STL [R1], R2 ;  /* 0x0000000201007387 */ /* 0x0003e20000100800 */
[--C-:B------:R-:W-:Y:S01]  /*cfc0*/  @!P2 IMAD.IADD R4, R4, 0x1, -R10.reuse ;  /* 0x000000010404a824 */ /* 0x100fe200078e0a0a */
[----:B0-----:R-:W-:Y:S01]  /*cfd0*/  LOP3.LUT R3, R13, 0x60, RZ, 0xfc, !PT ;  /* 0x000000600d037812 */ /* 0x001fe200078efcff */
[----:B------:R-:W-:Y:S01]  /*cfe0*/  @!P5 IMAD.IADD R18, R18, 0x1, -R10 ;  /* 0x000000011212d824 */ /* 0x000fe200078e0a0a */
[----:B------:R-:W-:Y:S02]  /*cff0*/  ISETP.GE.AND P5, PT, R5, RZ, PT ;  /* 0x000000ff0500720c */ /* 0x000fe40003fa6270 */
[----:B------:R-:W-:-:S02]  /*d000*/  IABS R6, R3 ;  /* 0x0000000300067213 */ /* 0x000fc40000000000 */
[----:B------:R-:W-:Y:S01]  /*d010*/  ISETP.GE.AND P2, PT, R3, RZ, PT ;  /* 0x000000ff0300720c */ /* 0x000fe20003f46270 */
[----:B------:R-:W-:Y:S01]  /*d020*/  @!P6 IMAD.IADD R0, R0, 0x1, -R10 ;  /* 0x000000010000e824 */ /* 0x000fe200078e0a0a */
[----:B------:R-:W-:Y:S01]  /*d030*/  ISETP.GT.U32.AND P6, PT, R10, R4, PT ;  /* 0x000000040a00720c */ /* 0x000fe20003fc4070 */
[----:B------:R-:W-:Y:S01]  /*d040*/  IMAD.MOV.U32 R5, RZ, RZ, R6 ;  /* 0x000000ffff057224 */ /* 0x000fe200078e0006 */
[----:B------:R-:W-:Y:S01]  /*d050*/  ISETP.GE.AND P3, PT, R16, RZ, PT ;  /* 0x000000ff1000720c */ /* 0x000fe20003f66270 */
[----:B------:R-:W-:Y:S01]  /*d060*/  IMAD.HI.U32 R6, R15, R9, RZ ;  /* 0x000000090f067227 */ /* 0x000fe200078e00ff */
[C---:B------:R-:W-:Y:S02]  /*d070*/  LOP3.LUT R16, R13.reuse, 0x5e, RZ, 0xfc, !PT ;  /* 0x0000005e0d107812 */ /* 0x040fe400078efcff */
[----:B------:R-:W-:Y:S01]  /*d080*/  LOP3.LUT R7, R13, 0x5c, RZ, 0xfc, !PT ;  /* 0x0000005c0d077812 */ /* 0x000fe200078efcff */
[----:B------:R-:W-:Y:S02]  /*d090*/  IMAD.MOV R6, RZ, RZ, -R6 ;  /* 0x000000ffff067224 */ /* 0x000fe400078e0a06 */
[----:B------:R-:W-:Y:S01]  /*d0a0*/  @!P0 IMAD.IADD R17, R17, 0x1, -R10 ;  /* 0x0000000111118824 */ /* 0x000fe200078e0a0a */
[----:B------:R-:W-:Y:S01]  /*d0b0*/  ISETP.GE.AND P0, PT, R8, RZ, PT ;  /* 0x000000ff0800720c */ /* 0x000fe20003f06270 */
[----:B------:R-:W-:-:S02]  /*d0c0*/  IMAD R9, R10, R6, R9 ;  /* 0x000000060a097224 */ /* 0x000fc400078e0209 */
[----:B-1----:R-:W-:Y:S02]  /*d0d0*/  IMAD.MOV.U32 R2, RZ, RZ, R17 ;  /* 0x000000ffff027224 */ /* 0x002fe400078e0011 */
[----:B------:R-:W-:-:S04]  /*d0e0*/  IMAD.HI.U32 R3, R15, R5, RZ ;  /* 0x000000050f037227 */ /* 0x000fc800078e00ff */
[----:B------:R-:W-:Y:S01]  /*d0f0*/  @!P6 IMAD.IADD R4, R4, 0x1, -R10 ;  /* 0x000000010404e824 */ /* 0x000fe200078e0a0a */
[C---:B------:R-:W-:Y:S01]  /*d100*/  ISETP.GT.U32.AND P6, PT, R10.reuse, R9, PT ;  /* 0x000000090a00720c */ /* 0x040fe20003fc4070 */
[----:B------:R-:W-:Y:S01]  /*d110*/  @!P4 IMAD.MOV R2, RZ, RZ, -R2 ;  /* 0x000000ffff02c224 */ /* 0x000fe200078e0a02 */
[C---:B------:R-:W-:Y:S01]  /*d120*/  ISETP.GT.U32.AND P4, PT, R10.reuse, R0, PT ;  /* 0x000000000a00720c */ /* 0x040fe20003f84070 */
[----:B------:R-:W-:Y:S02]  /*d130*/  IMAD.MOV R3, RZ, RZ, -R3 ;  /* 0x000000ffff037224 */ /* 0x000fe400078e0a03 */
[----:B------:R-:W-:Y:S01]  /*d140*/  IMAD.MOV.U32 R8, RZ, RZ, R4 ;  /* 0x000000ffff087224 */ /* 0x000fe200078e0004 */
[----:B------:R0:W-:Y:S01]  /*d150*/  STL [R1+0x78], R2 ;  /* 0x0000780201007387 */ /* 0x0001e20000100800 */
[----:B------:R-:W-:Y:S01]  /*d160*/  IMAD R5, R10, R3, R5 ;  /* 0x000000030a057224 */ /* 0x000fe200078e0205 */
[----:B------:R-:W-:Y:S01]  /*d170*/  LOP3.LUT R3, R13, 0x58, RZ, 0xfc, !PT ;  /* 0x000000580d037812 */ /* 0x000fe200078efcff */
[----:B------:R-:W-:-:S03]  /*d180*/  @!P1 IMAD.MOV R8, RZ, RZ, -R8 ;  /* 0x000000ffff089224 */ /* 0x000fc600078e0a08 */
[----:B------:R-:W-:Y:S01]  /*d190*/  ISETP.GT.U32.AND P1, PT, R10, R5, PT ;  /* 0x000000050a00720c */ /* 0x000fe20003f24070 */
[--C-:B------:R-:W-:Y:S02]  /*d1a0*/  @!P6 IMAD.IADD R9, R9, 0x1, -R10.reuse ;  /* 0x000000010909e824 */ /* 0x100fe400078e0a0a */
[----:B------:R-:W-:Y:S01]  /*d1b0*/  @!P4 IMAD.IADD R0, R0, 0x1, -R10 ;  /* 0x000000010000c824 */ /* 0x000fe200078e0a0a */
[----:B------:R-:W-:Y:S01]  /*d1c0*/  ISETP.GE.AND P4, PT, R7, RZ, PT ;  /* 0x000000ff0700720c */ /* 0x000fe20003f86270 */
[----:B0-----:R-:W-:Y:S01]  /*d1d0*/  IMAD.MOV.U32 R2, RZ, RZ, R18 ;  /* 0x000000ffff027224 */ /* 0x001fe200078e0012 */
[----:B------:R-:W-:Y:S02]  /*d1e0*/  ISETP.GT.U32.AND P6, PT, R10, R9, PT ;  /* 0x000000090a00720c */ /* 0x000fe40003fc4070 */
[----:B------:R-:W-:Y:S01]  /*d1f0*/  IABS R7, R7 ;  /* 0x0000000700077213 */ /* 0x000fe20000000000 */
[----:B------:R-:W-:Y:S01]  /*d200*/  @!P3 IMAD.MOV R2, RZ, RZ, -R2 ;  /* 0x000000ffff02b224 */ /* 0x000fe200078e0a02 */
[----:B------:R-:W-:-:S02]  /*d210*/  ISETP.GE.AND P3, PT, R16, RZ, PT ;  /* 0x000000ff1000720c */ /* 0x000fc40003f66270 */
[----:B------:R-:W-:Y:S01]  /*d220*/  IABS R16, R16 ;  /* 0x0000001000107213 */ /* 0x000fe20000000000 */
[----:B------:R-:W-:Y:S01]  /*d230*/  @!P1 IMAD.IADD R5, R5, 0x1, -R10 ;  /* 0x0000000105059824 */ /* 0x000fe200078e0a0a */
[----:B------:R0:W-:Y:S01]  /*d240*/  STL [R1+0x7c], R2 ;  /* 0x00007c0201007387 */ /* 0x0001e20000100800 */
[----:B------:R-:W-:Y:S02]  /*d250*/  LOP3.LUT R18, R13, 0x56, RZ, 0xfc, !PT ;  /* 0x000000560d127812 */ /* 0x000fe400078efcff */
[----:B------:R-:W-:Y:S01]  /*d260*/  IMAD.HI.U32 R6, R15, R16, RZ ;  /* 0x000000100f067227 */ /* 0x000fe200078e00ff */
[----:B------:R1:W-:Y:S01]  /*d270*/  STL [R1+0x80], R8 ;  /* 0x0000800801007387 */ /* 0x0003e20000100800 */
[----:B------:R-:W-:Y:S02]  /*d280*/  ISETP.GT.U32.AND P1, PT, R10, R5, PT ;  /* 0x000000050a00720c */ /* 0x000fe40003f24070 */
[----:B------:R-:W-:Y:S02]  /*d290*/  IMAD.MOV R4, RZ, RZ, -R6 ;  /* 0x000000ffff047224 */ /* 0x000fe400078e0a06 */
[----:B------:R-:W-:-:S02]  /*d2a0*/  @!P6 IMAD.IADD R9, R9, 0x1, -R10 ;  /* 0x000000010909e824 */ /* 0x000fc400078e0a0a */
[----:B0-----:R-:W-:Y:S02]  /*d2b0*/  IMAD.MOV.U32 R2, RZ, RZ, R0 ;  /* 0x000000ffff027224 */ /* 0x001fe400078e0000 */
[----:B------:R-:W-:Y:S01]  /*d2c0*/  IMAD R16, R10, R4, R16 ;  /* 0x000000040a107224 */ /* 0x000fe200078e0210 */
[----:B-1----:R-:W-:Y:S01]  /*d2d0*/  IABS R8, R3 ;  /* 0x0000000300087213 */ /* 0x002fe20000000000 */
[----:B------:R-:W-:Y:S01]  /*d2e0*/  @!P0 IMAD.MOV R2, RZ, RZ, -R2 ;  /* 0x000000ffff028224 */ /* 0x000fe200078e0a02 */
[----:B------:R-:W-:Y:S01]  /*d2f0*/  ISETP.GE.AND P0, PT, R14, RZ, PT ;  /* 0x000000ff0e00720c */ /* 0x000fe20003f06270 */
[C---:B------:R-:W-:Y:S01]  /*d300*/  IMAD.HI.U32 R0, R15.reuse, R7, RZ ;  /* 0x000000070f007227 */ /* 0x040fe200078e00ff */
[----:B------:R-:W-:Y:S02]  /*d310*/  IABS R14, R14 ;  /* 0x0000000e000e7213 */ /* 0x000fe40000000000 */
[----:B------:R-:W-:Y:S01]  /*d320*/  ISETP.GT.U32.AND P6, PT, R10, R16, PT ;  /* 0x000000100a00720c */ /* 0x000fe20003fc4070 */
[C---:B------:R-:W-:Y:S01]  /*d330*/  IMAD.HI.U32 R6, R15.reuse, R8, RZ ;  /* 0x000000080f067227 */ /* 0x040fe200078e00ff */
[----:B------:R0:W-:Y:S03]  /*d340*/  STL [R1+0x84], R2 ;  /* 0x0000840201007387 */ /* 0x0001e60000100800 */
        /* <DEDUP_REMOVED lines=8> */
[C---:B------:R-:W-:Y:S01]  /*d3d0*/  IMAD R8, R10.reuse, R6, R8 ;  /* 0x000000060a087224 */ /* 0x040fe200078e0208 */
[----:B------:R-:W-:Y:S01]  /*d3e0*/  LOP3.LUT R6, R13, 0x52, RZ, 0xfc, !PT ;  /* 0x000000520d067812 */ /* 0x000fe200078efcff */
[----:B------:R-:W-:Y:S01]  /*d3f0*/  @!P1 IMAD.IADD R5, R5, 0x1, -R10 ;  /* 0x0000000105059824 */ /* 0x000fe200078e0a0a */
[C---:B------:R-:W-:Y:S01]  /*d400*/  ISETP.GT.U32.AND P1, PT, R10.reuse, R14, PT ;  /* 0x0000000e0a00720c */ /* 0x040fe20003f24070 */
[----:B------:R-:W-:Y:S01]  /*d410*/  @!P5 IMAD.MOV R2, RZ, RZ, -R2 ;  /* 0x000000ffff02d224 */ /* 0x000fe200078e0a02 */
[----:B------:R-:W-:Y:S01]  /*d420*/  ISETP.GT.U32.AND P5, PT, R10, R7, PT ;  /* 0x000000070a00720c */ /* 0x000fe20003fa4070 */
        /* <DEDUP_REMOVED lines=20> */
[----:B------:R-:W-:Y:S01]  /*d570*/  IMAD R27, R10, R5, R27 ;  /* 0x000000050a1b7224 */ /* 0x000fe200078e021b */
[----:B------:R-:W-:Y:S01]  /*d580*/  LOP3.LUT R5, R13, 0x4e, RZ, 0xfc, !PT ;  /* 0x0000004e0d057812 */ /* 0x000fe200078efcff */
[--C-:B------:R-:W-:Y:S01]  /*d590*/  @!P5 IMAD.IADD R16, R16, 0x1, -R10.reuse ;  /* 0x000000011010d824 */ /* 0x100fe200078e0a0a */
[----:B------:R-:W-:Y:S01]  /*d5a0*/  ISETP.GT.U32.AND P5, PT, R10, R0, PT ;  /* 0x000000000a00720c */ /* 0x000fe20003fa4070 */
[--C-:B------:R-:W-:Y:S01]  /*d5b0*/  @!P6 IMAD.IADD R14, R14, 0x1, -R10.reuse ;  /* 0x000000010e0ee824 */ /* 0x100fe200078e0a0a */
[----:B------:R-:W-:Y:S01]  /*d5c0*/  ISETP.GT.U32.AND P6, PT, R10, R27, PT ;  /* 0x0000001b0a00720c */ /* 0x000fe20003fc4070 */
[----:B------:R-:W-:Y:S01]  /*d5d0*/  @!P1 IMAD.IADD R7, R7, 0x1, -R10 ;  /* 0x0000000107079824 */ /* 0x000fe200078e0a0a */
[----:B------:R-:W-:Y:S01]  /*d5e0*/  IABS R11, R4 ;  /* 0x00000004000b7213 */ /* 0x000fe20000000000 */
[----:B------:R0:W-:Y:S01]  /*d5f0*/  STL [R1+0x274], R2 ;  /* 0x0002740201007387 */ /* 0x0001e20000100800 */
[----:B------:R-:W-:Y:S01]  /*d600*/  IMAD.MOV.U32 R19, RZ, RZ, R16 ;  /* 0x000000ffff137224 */ /* 0x000fe200078e0010 */
[----:B------:R-:W-:Y:S01]  /*d610*/  ISETP.GE.AND P1, PT, R3, RZ, PT ;  /* 0x000000ff0300720c */ /* 0x000fe20003f26270 */
[----:B------:R-:W-:Y:S01]  /*d620*/  @!P2 IMAD.IADD R8, R8, 0x1, -R10 ;  /* 0x000000010808a824 */ /* 0x000fe200078e0a0a */
[----:B------:R-:W-:Y:S01]  /*d630*/  ISETP.GE.AND P2, PT, R18, RZ, PT ;  /* 0x000000ff1200720c */ /* 0x000fe20003f46270 */
[----:B------:R-:W-:Y:S01]  /*d640*/  IMAD.HI.U32 R3, R15, R11, RZ ;  /* 0x0000000b0f037227 */ /* 0x000fe200078e00ff */
[----:B------:R-:W-:-:S03]  /*d650*/  IABS R18, R5 ;  /* 0x0000000500127213 */ /* 0x000fc60000000000 */
[--C-:B------:R-:W-:Y:S01]  /*d660*/  @!P5 IMAD.IADD R0, R0, 0x1, -R10.reuse ;  /* 0x000000010000d824 */ /* 0x100fe200078e0a0a */
[----:B------:R-:W-:Y:S01]  /*d670*/  ISETP.GE.AND P5, PT, R12, RZ, PT ;  /* 0x000000ff0c00720c */ /* 0x000fe20003fa6270 */
[----:B0-----:R-:W-:Y:S02]  /*d680*/  IMAD.MOV.U32 R2, RZ, RZ, R7 ;  /* 0x000000ffff027224 */ /* 0x001fe400078e0007 */
[----:B------:R-:W-:Y:S02]  /*d690*/  @!P6 IMAD.IADD R27, R27, 0x1, -R10 ;  /* 0x000000011b1be824 */ /* 0x000fe400078e0a0a */
[----:B------:R-:W-:Y:S01]  /*d6a0*/  @!P3 IMAD.MOV R19, RZ, RZ, -R19 ;  /* 0x000000ffff13b224 */ /* 0x000fe200078e0a13 */
[C---:B------:R-:W-:Y:S01]  /*d6b0*/  ISETP.GT.U32.AND P3, PT, R10.reuse, R0, PT ;  /* 0x000000000a00720c */ /* 0x040fe20003f64070 */
[----:B------:R-:W-:Y:S02]  /*d6c0*/  IMAD.MOV.U32 R12, RZ, RZ, R18 ;  /* 0x000000ffff0c7224 */ /* 0x000fe400078e0012 */
[----:B------:R-:W-:Y:S01]  /*d6d0*/  @!P4 IMAD.MOV R2, RZ, RZ, -R2 ;  /* 0x000000ffff02c224 */ /* 0x000fe200078e0a02 */
[----:B------:R-:W-:Y:S01]  /*d6e0*/  ISETP.GT.U32.AND P4, PT, R10, R27, PT ;  /* 0x0000001b0a00720c */ /* 0x000fe20003f84070 */
[----:B------:R-:W-:Y:S01]  /*d6f0*/  IMAD.MOV R3, RZ, RZ, -R3 ;  /* 0x000000ffff037224 */ /* 0x000fe200078e0a03 */
[----:B------:R-:W-:Y:S01]  /*d700*/  STL [R1+0x6c], R19 ;  /* 0x00006c1301007387 */ /* 0x000fe20000100800 */
[----:B------:R-:W-:-:S03]  /*d710*/  IMAD.HI.U32 R16, R15, R12, RZ ;  /* 0x0000000c0f107227 */ /* 0x000fc600078e00ff */
[----:B------:R0:W-:Y:S01]  /*d720*/  STL [R1+0x70], R2 ;  /* 0x0000700201007387 */ /* 0x0001e20000100800 */
[C---:B------:R-:W-:Y:S01]  /*d730*/  IMAD R11, R10.reuse, R3, R11 ;  /* 0x000000030a0b7224 */ /* 0x040fe200078e020b */
[----:B------:R-:W-:Y:S01]  /*d740*/  LOP3.LUT R3, R13, 0x4c, RZ, 0xfc, !PT ;  /* 0x0000004c0d037812 */ /* 0x000fe200078efcff */
[----:B------:R-:W-:Y:S02]  /*d750*/  IMAD.MOV R7, RZ, RZ, -R16 ;  /* 0x000000ffff077224 */ /* 0x000fe400078e0a10 */
[----:B------:R-:W-:Y:S02]  /*d760*/  IMAD.MOV R17, RZ, RZ, -R17 ;  /* 0x000000ffff117224 */ /* 0x000fe400078e0a11 */
[C---:B------:R-:W-:Y:S02]  /*d770*/  IMAD R12, R10.reuse, R7, R12 ;  /* 0x000000070a0c7224 */ /* 0x040fe400078e020c */
[----:B------:R-:W-:Y:S02]  /*d780*/  @!P4 IMAD.IADD R27, R27, 0x1, -R10 ;  /* 0x000000011b1bc824 */ /* 0x000fe400078e0a0a */
[----:B0-----:R-:W-:Y:S01]  /*d790*/  IMAD.MOV.U32 R2, RZ, RZ, R8 ;  /* 0x000000ffff027224 */ /* 0x001fe200078e0008 */
[C---:B------:R-:W-:Y:S01]  /*d7a0*/  ISETP.GT.U32.AND P4, PT, R10.reuse, R12, PT ;  /* 0x0000000c0a00720c */ /* 0x040fe20003f84070 */
[C---:B------:R-:W-:Y:S01]  /*d7b0*/  IMAD R9, R10.reuse, R17, R9 ;  /* 0x000000110a097224 */ /* 0x040fe200078e0209 */
[----:B------:R-:W-:Y:S01]  /*d7c0*/  IABS R8, R3 ;  /* 0x0000000300087213 */ /* 0x000fe20000000000 */
[----:B------:R-:W-:Y:S01]  /*d7d0*/  @!P1 IMAD.MOV R2, RZ, RZ, -R2 ;  /* 0x000000ffff029224 */ /* 0x000fe200078e0a02 */
[----:B------:R-:W-:Y:S01]  /*d7e0*/  ISETP.GT.U32.AND P1, PT, R10, R11, PT ;  /* 0x0000000b0a00720c */ /* 0x000fe20003f24070 */
[----:B------:R-:W-:Y:S01]  /*d7f0*/  @!P3 IMAD.IADD R0, R0, 0x1, -R10 ;  /* 0x000000010000b824 */ /* 0x000fe200078e0a0a */
[----:B------:R-:W-:Y:S01]  /*d800*/  ISETP.GT.U32.AND P6, PT, R10, R9, PT ;  /* 0x000000090a00720c */ /* 0x000fe20003fc4070 */
[----:B------:R-:W-:Y:S01]  /*d810*/  @!P0 IMAD.MOV R14, RZ, RZ, -R14 ;  /* 0x000000ffff0e8224 */ /* 0x000fe200078e0a0e */
[----:B------:R-:W-:Y:S01]  /*d820*/  ISETP.GE.AND P3, PT, R4, RZ, PT ;  /* 0x000000ff0400720c */ /* 0x000fe20003f66270 */
[----:B------:R-:W-:Y:S01]  /*d830*/  IMAD.HI.U32 R7, R15, R8, RZ ;  /* 0x000000080f077227 */ /* 0x000fe200078e00ff */
[----:B------:R-:W-:-:S02]  /*d840*/  LOP3.LUT R4, R13, 0x4a, RZ, 0xfc, !PT ;  /* 0x0000004a0d047812 */ /* 0x000fc400078efcff */
[----:B------:R-:W-:Y:S01]  /*d850*/  ISETP.GE.AND P0, PT, R6, RZ, PT ;  /* 0x000000ff0600720c */ /* 0x000fe20003f06270 */
[--C-:B------:R-:W-:Y:S01]  /*d860*/  @!P4 IMAD.IADD R12, R12, 0x1, -R10.reuse ;  /* 0x000000010c0cc824 */ /* 0x100fe200078e0a0a */
[----:B------:R-:W-:Y:S01]  /*d870*/  IABS R6, R4 ;  /* 0x0000000400067213 */ /* 0x000fe20000000000 */
[----:B------:R0:W-:Y:S01]  /*d880*/  STL [R1+0x210], R14 ;  /* 0x0002100e01007387 */ /* 0x0001e20000100800 */
[----:B------:R-:W-:Y:S02]  /*d890*/  IMAD.MOV R7, RZ, RZ, -R7 ;  /* 0x000000ffff077224 */ /* 0x000fe400078e0a07 */
[--C-:B------:R-:W-:Y:S01]  /*d8a0*/  @!P1 IMAD.IADD R11, R11, 0x1, -R10.reuse ;  /* 0x000000010b0b9824 */ /* 0x100fe200078e0a0a */
[----:B------:R1:W-:Y:S01]  /*d8b0*/  STL [R1+0x214], R2 ;  /* 0x0002140201007387 */ /* 0x0003e20000100800 */
[----:B------:R-:W-:Y:S01]  /*d8c0*/  @!P6 IMAD.IADD R9, R9, 0x1, -R10 ;  /* 0x000000010909e824 */ /* 0x000fe200078e0a0a */
[C---:B------:R-:W-:Y:S01]  /*d8d0*/  ISETP.GT.U32.AND P4, PT, R10.reuse, R12, PT ;  /* 0x0000000c0a00720c */ /* 0x040fe20003f84070 */
[C---:B------:R-:W-:Y:S01]  /*d8e0*/  IMAD R8, R10.reuse, R7, R8 ;  /* 0x000000070a087224 */ /* 0x040fe200078e0208 */
[----:B------:R-:W-:Y:S01]  /*d8f0*/  ISETP.GT.U32.AND P1, PT, R10, R11, PT ;  /* 0x0000000b0a00720c */ /* 0x000fe20003f24070 */
[----:B------:R-:W-:Y:S01]  /*d900*/  @!P5 IMAD.MOV R27, RZ, RZ, -R27 ;  /* 0x000000ffff1bd224 */ /* 0x000fe200078e0a1b */
[----:B------:R-:W-:Y:S01]  /*d910*/  ISETP.GE.AND P6, PT, R5, RZ, PT ;  /* 0x000000ff0500720c */ /* 0x000fe20003fc6270 */
[----:B0-----:R-:W-:Y:S01]  /*d920*/  IMAD.HI.U32 R14, R15, R6, RZ ;  /* 0x000000060f0e7227 */ /* 0x001fe200078e00ff */
[----:B------:R-:W-:-:S03]  /*d930*/  LOP3.LUT R5, R13, 0x48, RZ, 0xfc, !PT ;  /* 0x000000480d057812 */ /* 0x000fc600078efcff */
[----:B-1----:R-:W-:Y:S01]  /*d940*/  IMAD.MOV.U32 R2, RZ, RZ, R0 ;  /* 0x000000ffff027224 */ /* 0x002fe200078e0000 */
[----:B------:R-:W-:Y:S01]  /*d950*/  IABS R18, R5 ;  /* 0x0000000500127213 */ /* 0x000fe20000000000 */
[----:B------:R-:W-:Y:S01]  /*d960*/  IMAD.MOV R14, RZ, RZ, -R14 ;  /* 0x000000ffff0e7224 */ /* 0x000fe200078e0a0e */
[----:B------:R-:W-:Y:S01]  /*d970*/  LOP3.LUT R0, R13, 0x46, RZ, 0xfc, !PT ;  /* 0x000000460d007812 */ /* 0x000fe200078efcff */
[----:B------:R-:W-:Y:S01]  /*d980*/  @!P2 IMAD.MOV R2, RZ, RZ, -R2 ;  /* 0x000000ffff02a224 */ /* 0x000fe200078e0a02 */
[C---:B------:R-:W-:Y:S01]  /*d990*/  ISETP.GT.U32.AND P2, PT, R10.reuse, R9, PT ;  /* 0x000000090a00720c */ /* 0x040fe20003f44070 */
[----:B------:R-:W-:Y:S01]  /*d9a0*/  @!P1 IMAD.IADD R11, R11, 0x1, -R10 ;  /* 0x000000010b0b9824 */ /* 0x000fe200078e0a0a */
[----:B------:R-:W-:Y:S01]  /*d9b0*/  ISETP.GE.AND P1, PT, R3, RZ, PT ;  /* 0x000000ff0300720c */ /* 0x000fe20003f26270 */
[----:B------:R-:W-:Y:S01]  /*d9c0*/  IMAD R3, R10, R14, R6 ;  /* 0x0000000e0a037224 */ /* 0x000fe200078e0206 */
[----:B------:R-:W-:Y:S01]  /*d9d0*/  LOP3.LUT R6, R13, 0x44, RZ, 0xfc, !PT ;  /* 0x000000440d067812 */ /* 0x000fe200078efcff */
[----:B------:R-:W-:Y:S01]  /*d9e0*/  @!P4 IMAD.IADD R12, R12, 0x1, -R10 ;  /* 0x000000010c0cc824 */ /* 0x000fe200078e0a0a */
[----:B------:R-:W-:Y:S01]  /*d9f0*/  IABS R7, R0 ;  /* 0x0000000000077213 */ /* 0x000fe20000000000 */
[----:B------:R-:W-:Y:S01]  /*da00*/  IMAD.HI.U32 R16, R15, R18, RZ ;  /* 0x000000120f107227 */ /* 0x000fe200078e00ff */
[----:B------:R-:W-:Y:S01]  /*da10*/  ISETP.GT.U32.AND P4, PT, R10, R3, PT ;  /* 0x000000030a00720c */ /* 0x000fe20003f84070 */
[----:B------:R-:W-:Y:S01]  /*da20*/  STL [R1+0x218], R2 ;  /* 0x0002180201007387 */ /* 0x000fe20000100800 */
[----:B------:R-:W-:Y:S01]  /*da30*/  IABS R17, R6 ;  /* 0x0000000600117213 */ /* 0x000fe20000000000 */
[----:B------:R-:W-:-:S02]  /*da40*/  IMAD.MOV R16, RZ, RZ, -R16 ;  /* 0x000000ffff107224 */ /* 0x000fc400078e0a10 */
[----:B------:R-:W-:Y:S01]  /*da50*/  @!P2 IMAD.IADD R9, R9, 0x1, -R10 ;  /* 0x000000010909a824 */ /* 0x000fe200078e0a0a */
[C---:B------:R-:W-:Y:S01]  /*da60*/  ISETP.GT.U32.AND P2, PT, R10.reuse, R8, PT ;  /* 0x000000080a00720c */ /* 0x040fe20003f44070 */
[C---:B------:R-:W-:Y:S01]  /*da70*/  IMAD R18, R10.reuse, R16, R18 ;  /* 0x000000100a127224 */ /* 0x040fe200078e0212 */
[----:B------:R0:W-:Y:S01]  /*da80*/  STL [R1+0x24b4], R27 ;  /* 0x0024b41b01007387 */ /* 0x0001e20000100800 */
[----:B------:R-:W-:Y:S02]  /*da90*/  @!P0 IMAD.MOV R9, RZ, RZ, -R9 ;  /* 0x000000ffff098224 */ /* 0x000fe400078e0a09 */
[----:B------:R-:W-:Y:S01]  /*daa0*/  IMAD.HI.U32 R16, R15, R17, RZ ;  /* 0x000000110f107227 */ /* 0x000fe200078e00ff */
[----:B------:R-:W-:Y:S02]  /*dab0*/  ISETP.GT.U32.AND P5, PT, R10, R18, PT ;  /* 0x000000120a00720c */ /* 0x000fe40003fa4070 */
[----:B------:R-:W-:Y:S01]  /*dac0*/  STL [R1+0x24b8], R9 ;  /* 0x0024b80901007387 */ /* 0x000fe20000100800 */
[----:B------:R-:W-:-:S02]  /*dad0*/  @!P4 IMAD.IADD R3, R3, 0x1, -R10 ;  /* 0x000000010303c824 */ /* 0x000fc400078e0a0a */
[----:B------:R-:W-:Y:S01]  /*dae0*/  IMAD.MOV R16, RZ, RZ, -R16 ;  /* 0x000000ffff107224 */ /* 0x000fe200078e0a10 */
[----:B0-----:R-:W-:Y:S01]  /*daf0*/  LOP3.LUT R27, R13, 0x10, RZ, 0xfc, !PT ;  /* 0x000000100d1b7812 */ /* 0x001fe200078efcff */
[----:B------:R-:W-:Y:S01]  /*db00*/  @!P2 IMAD.IADD R8, R8, 0x1, -R10 ;  /* 0x000000010808a824 */ /* 0x000fe200078e0a0a */
[----:B------:R-:W-:Y:S01]  /*db10*/  ISETP.GT.U32.AND P0, PT, R10, R3, PT ;  /* 0x000000030a00720c */ /* 0x000fe20003f04070 */
[----:B------:R-:W-:Y:S01]  /*db20*/  IMAD.HI.U32 R14, R15, R7, RZ ;  /* 0x000000070f0e7227 */ /* 0x000fe200078e00ff */
[----:B------:R-:W-:Y:S02]  /*db30*/  ISETP.GE.AND P2, PT, R4, RZ, PT ;  /* 0x000000ff0400720c */ /* 0x000fe40003f46270 */
[C---:B------:R-:W-:Y:S01]  /*db40*/  ISETP.GT.U32.AND P4, PT, R10.reuse, R8, PT ;  /* 0x000000080a00720c */ /* 0x040fe20003f84070 */
[----:B------:R-:W-:Y:S01]  /*db50*/  IMAD R17, R10, R16, R17 ;  /* 0x000000100a117224 */ /* 0x000fe200078e0211 */
[----:B------:R-:W-:Y:S01]  /*db60*/  LOP3.LUT R4, R13, 0x42, RZ, 0xfc, !PT ;  /* 0x000000420d047812 */ /* 0x000fe200078efcff */
[----:B------:R-:W-:-:S02]  /*db70*/  IMAD.MOV R14, RZ, RZ, -R14 ;  /* 0x000000ffff0e7224 */ /* 0x000fc400078e0a0e */
[----:B------:R-:W-:Y:S02]  /*db80*/  @!P6 IMAD.MOV R12, RZ, RZ, -R12 ;  /* 0x000000ffff0ce224 */ /* 0x000fe400078e0a0c */
[C---:B------:R-:W-:Y:S01]  /*db90*/  IMAD R7, R10.reuse, R14, R7 ;  /* 0x0000000e0a077224 */ /* 0x040fe200078e0207 */
[----:B------:R-:W-:Y:S01]  /*dba0*/  IABS R14, R4 ;  /* 0x00000004000e7213 */ /* 0x000fe20000000000 */
[--C-:B------:R-:W-:Y:S01]  /*dbb0*/  @!P0 IMAD.IADD R3, R3, 0x1, -R10.reuse ;  /* 0x0000000103038824 */ /* 0x100fe200078e0a0a */
[C---:B------:R-:W-:Y:S01]  /*dbc0*/  ISETP.GT.U32.AND P0, PT, R10.reuse, R17, PT ;  /* 0x000000110a00720c */ /* 0x040fe20003f04070 */
[----:B------:R-:W-:Y:S01]  /*dbd0*/  @!P3 IMAD.MOV R11, RZ, RZ, -R11 ;  /* 0x000000ffff0bb224 */ /* 0x000fe200078e0a0b */
[----:B------:R-:W-:Y:S01]  /*dbe0*/  ISETP.GT.U32.AND P6, PT, R10, R7, PT ;  /* 0x000000070a00720c */ /* 0x000fe20003fc4070 */
[--C-:B------:R-:W-:Y:S01]  /*dbf0*/  @!P4 IMAD.IADD R8, R8, 0x1, -R10.reuse ;  /* 0x000000010808c824 */ /* 0x100fe200078e0a0a */
[----:B------:R-:W-:Y:S01]  /*dc00*/  ISETP.GE.AND P4, PT, R0, RZ, PT ;  /* 0x000000ff0000720c */ /* 0x000fe20003f86270 */
[----:B------:R-:W-:Y:S01]  /*dc10*/  @!P5 IMAD.IADD R18, R18, 0x1, -R10 ;  /* 0x000000011212d824 */ /* 0x000fe200078e0a0a */
[----:B------:R-:W-:Y:S01]  /*dc20*/  LOP3.LUT R0, R13, 0x40, RZ, 0xfc, !PT ;  /* 0x000000400d007812 */ /* 0x000fe200078efcff */
[----:B------:R-:W-:Y:S01]  /*dc30*/  IMAD.MOV.U32 R2, RZ, RZ, R8 ;  /* 0x000000ffff027224 */ /* 0x000fe200078e0008 */
[----:B------:R-:W-:Y:S01]  /*dc40*/  STL [R1+0x24bc], R11 ;  /* 0x0024bc0b01007387 */ /* 0x000fe20000100800 */
[----:B------:R-:W-:Y:S01]  /*dc50*/  ISETP.GE.AND P3, PT, R5, RZ, PT ;  /* 0x000000ff0500720c */ /* 0x000fe20003f66270 */
[----:B------:R-:W-:Y:S01]  /*dc60*/  IMAD.HI.U32 R5, R15, R14, RZ ;  /* 0x0000000e0f057227 */ /* 0x000fe200078e00ff */
[----:B------:R-:W-:Y:S01]  /*dc70*/  IABS R16, R0 ;  /* 0x0000000000107213 */ /* 0x000fe20000000000 */
[----:B------:R-:W-:Y:S01]  /*dc80*/  STL [R1+0x24c0], R12 ;  /* 0x0024c00c01007387 */ /* 0x000fe20000100800 */
[----:B------:R-:W-:Y:S01]  /*dc90*/  ISETP.GE.AND P5, PT, R6, RZ, PT ;  /* 0x000000ff0600720c */ /* 0x000fe20003fa6270 */
[----:B------:R-:W-:Y:S01]  /*dca0*/  @!P1 IMAD.MOV R2, RZ, RZ, -R2 ;  /* 0x000000ffff029224 */ /* 0x000fe200078e0a02 */
[----:B------:R-:W-:Y:S01]  /*dcb0*/  LOP3.LUT R6, R13, 0x3e, RZ, 0xfc, !PT ;  /* 0x0000003e0d067812 */ /* 0x000fe200078efcff */
[----:B------:R-:W-:-:S02]  /*dcc0*/  @!P0 IMAD.IADD R17, R17, 0x1, -R10 ;  /* 0x0000000111118824 */ /* 0x000fc400078e0a0a */
[----:B------:R-:W-:Y:S01]  /*dcd0*/  @!P6 IMAD.IADD R7, R7, 0x1, -R10 ;  /* 0x000000010707e824 */ /* 0x000fe200078e0a0a */
[----:B------:R0:W-:Y:S01]  /*dce0*/  STL [R1+0x194], R2 ;  /* 0x0001940201007387 */ /* 0x0001e20000100800 */
[C---:B------:R-:W-:Y:S01]  /*dcf0*/  ISETP.GT.U32.AND P6, PT, R10.reuse, R18, PT ;  /* 0x000000120a00720c */ /* 0x040fe20003fc4070 */
[----:B------:R-:W-:Y:S01]  /*dd00*/  IMAD.MOV R5, RZ, RZ, -R5 ;  /* 0x000000ffff057224 */ /* 0x000fe200078e0a05 */
[C---:B------:R-:W-:Y:S02]  /*dd10*/  ISETP.GT.U32.AND P0, PT, R10.reuse, R17, PT ;  /* 0x000000110a00720c */ /* 0x040fe40003f04070 */
[C---:B------:R-:W-:Y:S01]  /*dd20*/  ISETP.GT.U32.AND P1, PT, R10.reuse, R7, PT ;  /* 0x000000070a00720c */ /* 0x040fe20003f24070 */
[----:B------:R-:W-:Y:S01]  /*dd30*/  IMAD R14, R10, R5, R14 ;  /* 0x000000050a0e7224 */ /* 0x000fe200078e020e */
[----:B------:R-:W-:Y:S02]  /*dd40*/  IABS R8, R6 ;  /* 0x0000000600087213 */ /* 0x000fe40000000000 */
[C---:B------:R-:W-:Y:S01]  /*dd50*/  LOP3.LUT R5, R13.reuse, 0x3a, RZ, 0xfc, !PT ;  /* 0x0000003a0d057812 */ /* 0x040fe200078efcff */
[----:B0-----:R-:W-:Y:S01]  /*dd60*/  IMAD.MOV.U32 R2, RZ, RZ, R3 ;  /* 0x000000ffff027224 */ /* 0x001fe200078e0003 */
[----:B------:R-:W-:Y:S01]  /*dd70*/  LOP3.LUT R11, R13, 0x6, RZ, 0xfc, !PT ;  /* 0x000000060d0b7812 */ /* 0x000fe200078efcff */
[----:B------:R-:W-:Y:S01]  /*dd80*/  IMAD.HI.U32 R3, R15, R16, RZ ;  /* 0x000000100f037227 */ /* 0x000fe200078e00ff */
[----:B------:R-:W-:-:S03]  /*dd90*/  LOP3.LUT R12, R13, 0x8, RZ, 0xfc, !PT ;  /* 0x000000080d0c7812 */ /* 0x000fc600078efcff */
[----:B------:R-:W-:Y:S02]  /*dda0*/  IMAD.MOV R3, RZ, RZ, -R3 ;  /* 0x000000ffff037224 */ /* 0x000fe400078e0a03 */
[----:B------:R-:W-:Y:S02]  /*ddb0*/  @!P0 IMAD.IADD R17, R17, 0x1, -R10 ;  /* 0x0000000111118824 */ /* 0x000fe400078e0a0a */
[----:B------:R-:W-:Y:S01]  /*ddc0*/  IMAD R16, R10, R3, R16 ;  /* 0x000000030a107224 */ /* 0x000fe200078e0210 */
[----:B------:R-:W-:Y:S01]  /*ddd0*/  LOP3.LUT R3, R13, 0x3c, RZ, 0xfc, !PT ;  /* 0x0000003c0d037812 */ /* 0x000fe200078efcff */
[----:B------:R-:W-:Y:S01]  /*dde0*/  @!P6 IMAD.IADD R18, R18, 0x1, -R10 ;  /* 0x000000011212e824 */ /* 0x000fe200078e0a0a */
[C---:B------:R-:W-:Y:S01]  /*ddf0*/  ISETP.GT.U32.AND P6, PT, R10.reuse, R14, PT ;  /* 0x0000000e0a00720c */ /* 0x040fe20003fc4070 */
[----:B------:R-:W-:Y:S01]  /*de00*/  IMAD.HI.U32 R19, R15, R8, RZ ;  /* 0x000000080f137227 */ /* 0x000fe200078e00ff */
[----:B------:R-:W-:-:S03]  /*de10*/  ISETP.GT.U32.AND P0, PT, R10, R16, PT ;  /* 0x000000100a00720c */ /* 0x000fc60003f04070 */
[----:B------:R-:W-:Y:S01]  /*de20*/  @!P2 IMAD.MOV R2, RZ, RZ, -R2 ;  /* 0x000000ffff02a224 */ /* 0x000fe200078e0a02 */
[----:B------:R-:W-:Y:S01]  /*de30*/  ISETP.GE.AND P2, PT, R4, RZ, PT ;  /* 0x000000ff0400720c */ /* 0x000fe20003f46270 */
[--C-:B------:R-:W-:Y:S01]  /*de40*/  @!P1 IMAD.IADD R7, R7, 0x1, -R10.reuse ;  /* 0x0000000107079824 */ /* 0x100fe200078e0a0a */
[----:B------:R-:W-:Y:S01]  /*de50*/  IABS R4, R3 ;  /* 0x0000000300047213 */ /* 0x000fe20000000000 */
[----:B------:R-:W-:Y:S01]  /*de60*/  IMAD.MOV R19, RZ, RZ, -R19 ;  /* 0x000000ffff137224 */ /* 0x000fe200078e0a13 */
[----:B------:R0:W-:Y:S01]  /*de70*/  STL [R1+0x1b0], R2 ;  /* 0x0001b00201007387 */ /* 0x0001e20000100800 */
[----:B------:R-:W-:Y:S01]  /*de80*/  IMAD.MOV.U32 R9, RZ, RZ, R7 ;  /* 0x000000ffff097224 */ /* 0x000fe200078e0007 */
[----:B------:R-:W-:Y:S01]  /*de90*/  ISETP.GE.AND P1, PT, R0, RZ, PT ;  /* 0x000000ff0000720c */ /* 0x000fe20003f26270 */
[--C-:B------:R-:W-:Y:S01]  /*dea0*/  @!P6 IMAD.IADD R14, R14, 0x1, -R10.reuse ;  /* 0x000000010e0ee824 */ /* 0x100fe200078e0a0a */
[----:B------:R-:W-:Y:S01]  /*deb0*/  ISETP.GE.AND P6, PT, R6, RZ, PT ;  /* 0x000000ff0600720c */ /* 0x000fe20003fc6270 */
[----:B------:R-:W-:Y:S01]  /*dec0*/  @!P0 IMAD.IADD R16, R16, 0x1, -R10 ;  /* 0x0000000110108824 */ /* 0x000fe200078e0a0a */
[----:B------:R-:W-:Y:S01]  /*ded0*/  IABS R0, R5 ;  /* 0x0000000500007213 */ /* 0x000fe20000000000 */
[----:B------:R-:W-:-:S02]  /*dee0*/  IMAD R8, R10, R19, R8 ;  /* 0x000000130a087224 */ /* 0x000fc400078e0208 */
[----:B------:R-:W-:Y:S01]  /*def0*/  IMAD.HI.U32 R6, R15, R4, RZ ;  /* 0x000000040f067227 */ /* 0x000fe200078e00ff */
[----:B------:R-:W-:-:S03]  /*df00*/  ISETP.GT.U32.AND P0, PT, R10, R16, PT ;  /* 0x000000100a00720c */ /* 0x000fc60003f04070 */
[----:B------:R-:W-:Y:S01]  /*df10*/  @!P4 IMAD.MOV R9, RZ, RZ, -R9 ;  /* 0x000000ffff09c224 */ /* 0x000fe200078e0a09 */
[C---:B------:R-:W-:Y:S01]  /*df20*/  ISETP.GT.U32.AND P4, PT, R10.reuse, R8, PT ;  /* 0x000000080a00720c */ /* 0x040fe20003f84070 */
[----:B------:R-:W-:Y:S02]  /*df30*/  IMAD.MOV R6, RZ, RZ, -R6 ;  /* 0x000000ffff067224 */ /* 0x000fe400078e0a06 */
[----:B0-----:R-:W-:Y:S01]  /*df40*/  IMAD.MOV.U32 R2, RZ, RZ, R18 ;  /* 0x000000ffff027224 */ /* 0x001fe200078e0012 */
[C---:B------:R-:W-:Y:S01]  /*df50*/  LOP3.LUT R18, R13.reuse, 0x2e, RZ, 0xfc, !PT ;  /* 0x0000002e0d127812 */ /* 0x040fe200078efcff */
[C---:B------:R-:W-:Y:S01]  /*df60*/  IMAD R4, R10.reuse, R6, R4 ;  /* 0x000000060a047224 */ /* 0x040fe200078e0204 */
[----:B------:R-:W-:Y:S01]  /*df70*/  LOP3.LUT R6, R13, 0x36, RZ, 0xfc, !PT ;  /* 0x000000360d067812 */ /* 0x000fe200078efcff */
[----:B------:R-:W-:Y:S01]  /*df80*/  @!P3 IMAD.MOV R2, RZ, RZ, -R2 ;  /* 0x000000ffff02b224 */ /* 0x000fe200078e0a02 */
[----:B------:R-:W-:Y:S01]  /*df90*/  ISETP.GT.U32.AND P3, PT, R10, R14, PT ;  /* 0x0000000e0a00720c */ /* 0x000fe20003f64070 */
[--C-:B------:R-:W-:Y:S01]  /*dfa0*/  @!P0 IMAD.IADD R16, R16, 0x1, -R10.reuse ;  /* 0x0000000110108824 */ /* 0x100fe200078e0a0a */
[----:B------:R-:W-:Y:S01]  /*dfb0*/  ISETP.GT.U32.AND P0, PT, R10, R4, PT ;  /* 0x000000040a00720c */ /* 0x000fe20003f04070 */
[----:B------:R-:W-:Y:S01]  /*dfc0*/  IMAD.HI.U32 R7, R15, R0, RZ ;  /* 0x000000000f077227 */ /* 0x000fe200078e00ff */
[----:B------:R0:W-:Y:S03]  /*dfd0*/  STL [R1+0x198], R2 ;  /* 0x0001980201007387 */ /* 0x0001e60000100800 */
[--C-:B------:R-:W-:Y:S01]  /*dfe0*/  @!P4 IMAD.IADD R8, R8, 0x1, -R10.reuse ;  /* 0x000000010808c824 */ /* 0x100fe200078e0a0a */
[----:B------:R1:W-:Y:S04]  /*dff0*/  STL [R1+0xf0], R9 ;  /* 0x0000f00901007387 */ /* 0x0003e80000100800 */
[----:B------:R-:W-:Y:S01]  /*e000*/  ISETP.GT.U32.AND P4, PT, R10, R8, PT ;  /* 0x000000080a00720c */ /* 0x000fe20003f84070 */
[--C-:B------:R-:W-:Y:S01]  /*e010*/  @!P3 IMAD.IADD R14, R14, 0x1, -R10.reuse ;  /* 0x000000010e0eb824 */ /* 0x100fe200078e0a0a */
[----:B------:R-:W-:Y:S01]  /*e020*/  ISETP.GE.AND P3, PT, R5, RZ, PT ;  /* 0x000000ff0500720c */ /* 0x000fe20003f66270 */
[----:B0-----:R-:W-:Y:S01]  /*e030*/  IMAD.MOV.U32 R2, RZ, RZ, R17 ;  /* 0x000000ffff027224 */ /* 0x001fe200078e0011 */
[----:B------:R-:W-:Y:S01]  /*e040*/  IABS R5, R6 ;  /* 0x0000000600057213 */ /* 0x000fe20000000000 */
[----:B------:R-:W-:Y:S01]  /*e050*/  @!P0 IMAD.IADD R4, R4, 0x1, -R10 ;  /* 0x0000000104048824 */ /* 0x000fe200078e0a0a */
[----:B------:R-:W-:Y:S01]  /*e060*/  LOP3.LUT R17, R13, 0x32, RZ, 0xfc, !PT ;  /* 0x000000320d117812 */ /* 0x000fe200078efcff */
[----:B------:R-:W-:Y:S01]  /*e070*/  @!P5 IMAD.MOV R2, RZ, RZ, -R2 ;  /* 0x000000ffff02d224 */ /* 0x000fe200078e0a02 */
[----:B------:R-:W-:Y:S01]  /*e080*/  ISETP.GE.AND P5, PT, R3, RZ, PT ;  /* 0x000000ff0300720c */ /* 0x000fe20003fa6270 */
[----:B------:R-:W-:Y:S01]  /*e090*/  IMAD.MOV R3, RZ, RZ, -R7 ;  /* 0x000000ffff037224 */ /* 0x000fe200078e0a07 */
[----:B------:R-:W-:Y:S01]  /*e0a0*/  LOP3.LUT R7, R13, 0x38, RZ, 0xfc, !PT ;  /* 0x000000380d077812 */ /* 0x000fe200078efcff */
[----:B-1----:R-:W-:Y:S01]  /*e0b0*/  IMAD.MOV.U32 R9, RZ, RZ, R14 ;  /* 0x000000ffff097224 */ /* 0x002fe200078e000e */
[----:B------:R0:W-:Y:S01]  /*e0c0*/  STL [R1+0xf8], R2 ;  /* 0x0000f80201007387 */ /* 0x0001e20000100800 */
[C---:B------:R-:W-:Y:S01]  /*e0d0*/  IMAD R0, R10.reuse, R3, R0 ;  /* 0x000000030a007224 */ /* 0x040fe200078e0200 */
[----:B------:R-:W-:Y:S01]  /*e0e0*/  ISETP.GT.U32.AND P0, PT, R10, R4, PT ;  /* 0x000000040a00720c */ /* 0x000fe20003f04070 */
[----:B------:R-:W-:Y:S01]  /*e0f0*/  @!P2 IMAD.MOV R9, RZ, RZ, -R9 ;  /* 0x000000ffff09a224 */ /* 0x000fe200078e0a09 */
[----:B------:R-:W-:Y:S01]  /*e100*/  IABS R21, R7 ;  /* 0x0000000700157213 */ /* 0x000fe20000000000 */
[----:B------:R-:W-:Y:S01]  /*e110*/  @!P4 IMAD.IADD R8, R8, 0x1, -R10 ;  /* 0x000000010808c824 */ /* 0x000fe200078e0a0a */
[----:B------:R-:W-:-:S02]  /*e120*/  ISETP.GT.U32.AND P2, PT, R10, R0, PT ;  /* 0x000000000a00720c */ /* 0x000fc40003f44070 */
[----:B------:R-:W-:Y:S01]  /*e130*/  STL [R1+0x160], R9 ;  /* 0x0001600901007387 */ /* 0x000fe20000100800 */
[----:B------:R-:W-:Y:S01]  /*e140*/  ISETP.GE.AND P4, PT, R6, RZ, PT ;  /* 0x000000ff0600720c */ /* 0x000fe20003f86270 */
[----:B0-----:R-:W-:Y:S01]  /*e150*/  IMAD.MOV.U32 R2, RZ, RZ, R16 ;  /* 0x000000ffff027224 */ /* 0x001fe200078e0010 */
[----:B------:R-:W-:Y:S01]  /*e160*/  LOP3.LUT R3, R13, 0x34, RZ, 0xfc, !PT ;  /* 0x000000340d037812 */ /* 0x000fe200078efcff */
[----:B------:R-:W-:-:S03]  /*e170*/  IMAD.HI.U32 R16, R15, R21, RZ ;  /* 0x000000150f107227 */ /* 0x000fc600078e00ff */
[----:B------:R-:W-:Y:S01]  /*e180*/  IABS R14, R3 ;  /* 0x00000003000e7213 */ /* 0x000fe20000000000 */
[----:B------:R-:W-:Y:S01]  /*e190*/  @!P1 IMAD.MOV R2, RZ, RZ, -R2 ;  /* 0x000000ffff029224 */ /* 0x000fe200078e0a02 */
[----:B------:R-:W-:Y:S01]  /*e1a0*/  ISETP.GE.AND P1, PT, R7, RZ, PT ;  /* 0x000000ff0700720c */ /* 0x000fe20003f26270 */
[----:B------:R-:W-:-:S03]  /*e1b0*/  IMAD.HI.U32 R6, R15, R5, RZ ;  /* 0x000000050f067227 */ /* 0x000fc600078e00ff */
[----:B------:R0:W-:Y:S01]  /*e1c0*/  STL [R1+0x158], R2 ;  /* 0x0001580201007387 */ /* 0x0001e20000100800 */
[----:B------:R-:W-:Y:S02]  /*e1d0*/  IMAD.MOV R16, RZ, RZ, -R16 ;  /* 0x000000ffff107224 */ /* 0x000fe400078e0a10 */
[----:B------:R-:W-:Y:S02]  /*e1e0*/  IMAD.MOV R6, RZ, RZ, -R6 ;  /* 0x000000ffff067224 */ /* 0x000fe400078e0a06 */
[--C-:B------:R-:W-:Y:S02]  /*e1f0*/  @!P0 IMAD.IADD R4, R4, 0x1, -R10.reuse ;  /* 0x0000000104048824 */ /* 0x100fe400078e0a0a */
[----:B------:R-:W-:Y:S02]  /*e200*/  @!P2 IMAD.IADD R0, R0, 0x1, -R10 ;  /* 0x000000010000a824 */ /* 0x000fe400078e0a0a */
[C---:B------:R-:W-:Y:S02]  /*e210*/  IMAD R21, R10.reuse, R16, R21 ;  /* 0x000000100a157224 */ /* 0x040fe400078e0215 */
[----:B0-----:R-:W-:Y:S01]  /*e220*/  IMAD.MOV.U32 R2, RZ, RZ, R8 ;  /* 0x000000ffff027224 */ /* 0x001fe200078e0008 */
[C---:B------:R-:W-:Y:S01]  /*e230*/  ISETP.GT.U32.AND P2, PT, R10.reuse, R0, PT ;  /* 0x000000000a00720c */ /* 0x040fe20003f44070 */
[----:B------:R-:W-:Y:S01]  /*e240*/  IMAD.HI.U32 R7, R15, R14, RZ ;  /* 0x0000000e0f077227 */ /* 0x000fe200078e00ff */
[----:B------:R-:W-:-:S02]  /*e250*/  ISETP.GT.U32.AND P0, PT, R10, R21, PT ;  /* 0x000000150a00720c */ /* 0x000fc40003f04070 */
[----:B------:R-:W-:Y:S01]  /*e260*/  LOP3.LUT R8, R13, 0x2c, RZ, 0xfc, !PT ;  /* 0x0000002c0d087812 */ /* 0x000fe200078efcff */
[----:B------:R-:W-:Y:S01]  /*e270*/  @!P6 IMAD.MOV R2, RZ, RZ, -R2 ;  /* 0x000000ffff02e224 */ /* 0x000fe200078e0a02 */
[----:B------:R-:W-:Y:S01]  /*e280*/  ISETP.GE.AND P6, PT, R3, RZ, PT ;  /* 0x000000ff0300720c */ /* 0x000fe20003fc6270 */
[----:B------:R-:W-:Y:S01]  /*e290*/  IMAD R3, R10, R6, R5 ;  /* 0x000000060a037224 */ /* 0x000fe200078e0205 */
[----:B------:R-:W-:Y:S01]  /*e2a0*/  LOP3.LUT R5, R13, 0x30, RZ, 0xfc, !PT ;  /* 0x000000300d057812 */ /* 0x000fe200078efcff */
[----:B------:R-:W-:Y:S01]  /*e2b0*/  IMAD.MOV R7, RZ, RZ, -R7 ;  /* 0x000000ffff077224 */ /* 0x000fe200078e0a07 */
[----:B------:R0:W-:Y:S02]  /*e2c0*/  STL [R1+0x110], R2 ;  /* 0x0001100201007387 */ /* 0x0001e40000100800 */
[----:B------:R-:W-:Y:S01]  /*e2d0*/  IABS R16, R5 ;  /* 0x0000000500107213 */ /* 0x000fe20000000000 */
[--C-:B------:R-:W-:Y:S01]  /*e2e0*/  @!P2 IMAD.IADD R0, R0, 0x1, -R10.reuse ;  /* 0x000000010000a824 */ /* 0x100fe200078e0a0a */
[----:B------:R-:W-:Y:S01]  /*e2f0*/  ISETP.GE.AND P2, PT, R17, RZ, PT ;  /* 0x000000ff1100720c */ /* 0x000fe20003f46270 */
[----:B------:R-:W-:Y:S01]  /*e300*/  @!P0 IMAD.IADD R21, R21, 0x1, -R10 ;  /* 0x0000000115158824 */ /* 0x000fe200078e0a0a */
[----:B------:R-:W-:Y:S01]  /*e310*/  IABS R17, R17 ;  /* 0x0000001100117213 */ /* 0x000fe20000000000 */
[C---:B------:R-:W-:Y:S01]  /*e320*/  IMAD R14, R10.reuse, R7, R14 ;  /* 0x000000070a0e7224 */ /* 0x040fe200078e020e */
        /* <DEDUP_REMOVED lines=9> */
[----:B------:R-:W-:Y:S02]  /*e3c0*/  IMAD.MOV R4, RZ, RZ, -R4 ;  /* 0x000000ffff047224 */ /* 0x000fe400078e0a04 */
[--C-:B------:R-:W-:Y:S01]  /*e3d0*/  @!P0 IMAD.IADD R21, R21, 0x1, -R10.reuse ;  /* 0x0000000115158824 */ /* 0x100fe200078e0a0a */
[----:B------:R-:W-:Y:S01]  /*e3e0*/  ISETP.GE.AND P0, PT, R5, RZ, PT ;  /* 0x000000ff0500720c */ /* 0x000fe20003f06270 */
[----:B------:R-:W-:Y:S01]  /*e3f0*/  IMAD R17, R10, R6, R17 ;  /* 0x000000060a117224 */ /* 0x000fe200078e0211 */
[----:B------:R-:W-:Y:S01]  /*e400*/  IABS R5, R8 ;  /* 0x0000000800057213 */ /* 0x000fe20000000000 */
[----:B------:R-:W-:Y:S02]  /*e410*/  @!P5 IMAD.IADD R3, R3, 0x1, -R10 ;  /* 0x000000010303d824 */ /* 0x000fe400078e0a0a */
[----:B0-----:R-:W-:-:S02]  /*e420*/  IMAD.MOV.U32 R2, RZ, RZ, R0 ;  /* 0x000000ffff027224 */ /* 0x001fc400078e0000 */
[----:B------:R-:W-:Y:S01]  /*e430*/  IMAD.HI.U32 R0, R15, R7, RZ ;  /* 0x000000070f007227 */ /* 0x000fe200078e00ff */
[----:B------:R-:W-:-:S03]  /*e440*/  ISETP.GT.U32.AND P5, PT, R10, R3, PT ;  /* 0x000000030a00720c */ /* 0x000fc60003fa4070 */
[----:B------:R-:W-:Y:S01]  /*e450*/  @!P3 IMAD.MOV R2, RZ, RZ, -R2 ;  /* 0x000000ffff02b224 */ /* 0x000fe200078e0a02 */
[C---:B------:R-:W-:Y:S01]  /*e460*/  ISETP.GT.U32.AND P3, PT, R10.reuse, R14, PT ;  /* 0x0000000e0a00720c */ /* 0x040fe20003f64070 */
[----:B------:R-:W-:Y:S02]  /*e470*/  IMAD.MOV R0, RZ, RZ, -R0 ;  /* 0x000000ffff007224 */ /* 0x000fe400078e0a00 */
[C---:B------:R-:W-:Y:S01]  /*e480*/  IMAD R16, R10.reuse, R4, R16 ;  /* 0x000000040a107224 */ /* 0x040fe200078e0210 */
[----:B------:R0:W-:Y:S01]  /*e490*/  STL [R1+0x108], R2 ;  /* 0x0001080201007387 */ /* 0x0001e20000100800 */
[C---:B------:R-:W-:Y:S01]  /*e4a0*/  IMAD R7, R10.reuse, R0, R7 ;  /* 0x000000000a077224 */ /* 0x040fe200078e0207 */
[----:B------:R-:W-:Y:S01]  /*e4b0*/  LOP3.LUT R0, R13, 0x2a, RZ, 0xfc, !PT ;  /* 0x0000002a0d007812 */ /* 0x000fe200078efcff */
[----:B------:R-:W-:Y:S01]  /*e4c0*/  @!P1 IMAD.MOV R21, RZ, RZ, -R21 ;  /* 0x000000ffff159224 */ /* 0x000fe200078e0a15 */
[C---:B------:R-:W-:Y:S01]  /*e4d0*/  ISETP.GT.U32.AND P1, PT, R10.reuse, R16, PT ;  /* 0x000000100a00720c */ /* 0x040fe20003f24070 */
[--C-:B------:R-:W-:Y:S01]  /*e4e0*/  @!P5 IMAD.IADD R3, R3, 0x1, -R10.reuse ;  /* 0x000000010303d824 */ /* 0x100fe200078e0a0a */
[----:B------:R-:W-:Y:S01]  /*e4f0*/  ISETP.GT.U32.AND P5, PT, R10, R17, PT ;  /* 0x000000110a00720c */ /* 0x000fe20003fa4070 */
[----:B------:R-:W-:Y:S01]  /*e500*/  IMAD.HI.U32 R6, R15, R5, RZ ;  /* 0x000000050f067227 */ /* 0x000fe200078e00ff */
[----:B------:R-:W-:Y:S01]  /*e510*/  IABS R4, R0 ;  /* 0x0000000000047213 */ /* 0x000fe20000000000 */
[----:B------:R1:W-:Y:S02]  /*e520*/  STL [R1+0x248c], R21 ;  /* 0x00248c1501007387 */ /* 0x0003e40000100800 */
[----:B------:R-:W-:-:S02]  /*e530*/  @!P3 IMAD.IADD R14, R14, 0x1, -R10 ;  /* 0x000000010e0eb824 */ /* 0x000fc400078e0a0a */
[----:B0-----:R-:W-:Y:S01]  /*e540*/  IMAD.MOV.U32 R2, RZ, RZ, R3 ;  /* 0x000000ffff027224 */ /* 0x001fe200078e0003 */
[----:B------:R-:W-:Y:S01]  /*e550*/  LOP3.LUT R3, R13, 0x28, RZ, 0xfc, !PT ;  /* 0x000000280d037812 */ /* 0x000fe200078efcff */
[----:B------:R-:W-:Y:S01]  /*e560*/  IMAD.MOV R6, RZ, RZ, -R6 ;  /* 0x000000ffff067224 */ /* 0x000fe200078e0a06 */
[C---:B------:R-:W-:Y:S01]  /*e570*/  ISETP.GT.U32.AND P3, PT, R10.reuse, R14, PT ;  /* 0x0000000e0a00720c */ /* 0x040fe20003f64070 */
[----:B------:R-:W-:Y:S01]  /*e580*/  @!P4 IMAD.MOV R2, RZ, RZ, -R2 ;  /* 0x000000ffff02c224 */ /* 0x000fe200078e0a02 */
[----:B------:R-:W-:Y:S01]  /*e590*/  ISETP.GT.U32.AND P4, PT, R10, R7, PT ;  /* 0x000000070a00720c */ /* 0x000fe20003f84070 */
[--C-:B------:R-:W-:Y:S01]  /*e5a0*/  @!P5 IMAD.IADD R17, R17, 0x1, -R10.reuse ;  /* 0x000000011111d824 */ /* 0x100fe200078e0a0a */
[----:B-1----:R-:W-:Y:S01]  /*e5b0*/  LOP3.LUT R21, R13, 0xa, RZ, 0xfc, !PT ;  /* 0x0000000a0d157812 */ /* 0x002fe200078efcff */
[----:B------:R-:W-:Y:S01]  /*e5c0*/  @!P1 IMAD.IADD R16, R16, 0x1, -R10 ;  /* 0x0000000110109824 */ /* 0x000fe200078e0a0a */
[----:B------:R0:W-:Y:S01]  /*e5d0*/  STL [R1+0xd0], R2 ;  /* 0x0000d00201007387 */ /* 0x0001e20000100800 */
[C---:B------:R-:W-:Y:S01]  /*e5e0*/  IMAD R5, R10.reuse, R6, R5 ;  /* 0x000000060a057224 */ /* 0x040fe200078e0205 */
[----:B------:R-:W-:-:S02]  /*e5f0*/  ISETP.GT.U32.AND P5, PT, R10, R17, PT ;  /* 0x000000110a00720c */ /* 0x000fc40003fa4070 */
[----:B------:R-:W-:Y:S02]  /*e600*/  IABS R6, R3 ;  /* 0x0000000300067213 */ /* 0x000fe40000000000 */
[----:B------:R-:W-:Y:S01]  /*e610*/  ISETP.GE.AND P1, PT, R18, RZ, PT ;  /* 0x000000ff1200720c */ /* 0x000fe20003f26270 */
[--C-:B------:R-:W-:Y:S01]  /*e620*/  @!P3 IMAD.IADD R14, R14, 0x1, -R10.reuse ;  /* 0x000000010e0eb824 */ /* 0x100fe200078e0a0a */
[C---:B------:R-:W-:Y:S01]  /*e630*/  ISETP.GT.U32.AND P3, PT, R10.reuse, R5, PT ;  /* 0x000000050a00720c */ /* 0x040fe20003f64070 */
[----:B------:R-:W-:Y:S01]  /*e640*/  @!P4 IMAD.IADD R7, R7, 0x1, -R10 ;  /* 0x000000010707c824 */ /* 0x000fe200078e0a0a */
[----:B------:R-:W-:Y:S01]  /*e650*/  ISETP.GT.U32.AND P4, PT, R10, R16, PT ;  /* 0x000000100a00720c */ /* 0x000fe20003f84070 */
[----:B0-----:R-:W-:Y:S01]  /*e660*/  IMAD.MOV.U32 R2, RZ, RZ, R14 ;  /* 0x000000ffff027224 */ /* 0x001fe200078e000e */
[----:B------:R-:W-:Y:S01]  /*e670*/  IABS R18, R29 ;  /* 0x0000001d00127213 */ /* 0x000fe20000000000 */
[----:B------:R-:W-:-:S04]  /*e680*/  IMAD.HI.U32 R14, R15, R4, RZ ;  /* 0x000000040f0e7227 */ /* 0x000fc800078e00ff */
[----:B------:R-:W-:Y:S02]  /*e690*/  IMAD.MOV R14, RZ, RZ, -R14 ;  /* 0x000000ffff0e7224 */ /* 0x000fe400078e0a0e */
[----:B------:R-:W-:Y:S01]  /*e6a0*/  @!P6 IMAD.MOV R2, RZ, RZ, -R2 ;  /* 0x000000ffff02e224 */ /* 0x000fe200078e0a02 */
[C---:B------:R-:W-:Y:S01]  /*e6b0*/  ISETP.GT.U32.AND P6, PT, R10.reuse, R7, PT ;  /* 0x000000070a00720c */ /* 0x040fe20003fc4070 */
[----:B------:R-:W-:Y:S01]  /*e6c0*/  IMAD R4, R10, R14, R4 ;  /* 0x0000000e0a047224 */ /* 0x000fe200078e0204 */
[----:B------:R-:W-:Y:S01]  /*e6d0*/  LOP3.LUT R14, R13, 0x20, RZ, 0xfc, !PT ;  /* 0x000000200d0e7812 */ /* 0x000fe200078efcff */
[--C-:B------:R-:W-:Y:S01]  /*e6e0*/  @!P5 IMAD.IADD R17, R17, 0x1, -R10.reuse ;  /* 0x000000011111d824 */ /* 0x100fe200078e0a0a */
[----:B------:R0:W-:Y:S01]  /*e6f0*/  STL [R1+0x20], R2 ;  /* 0x0000200201007387 */ /* 0x0001e20000100800 */
[--C-:B------:R-:W-:Y:S01]  /*e700*/  @!P4 IMAD.IADD R16, R16, 0x1, -R10.reuse ;  /* 0x000000011010c824 */ /* 0x100fe200078e0a0a */
[----:B------:R-:W-:Y:S01]  /*e710*/  ISETP.GT.U32.AND P4, PT, R10, R4, PT ;  /* 0x000000040a00720c */ /* 0x000fe20003f84070 */
[----:B------:R-:W-:Y:S01]  /*e720*/  @!P3 IMAD.IADD R5, R5, 0x1, -R10 ;  /* 0x000000010505b824 */ /* 0x000fe200078e0a0a */
[----:B------:R-:W-:Y:S01]  /*e730*/  ISETP.GE.AND P5, PT, R8, RZ, PT ;  /* 0x000000ff0800720c */ /* 0x000fe20003fa6270 */
[----:B------:R-:W-:-:S03]  /*e740*/  IMAD.HI.U32 R8, R15, R6, RZ ;  /* 0x000000060f087227 */ /* 0x000fc600078e00ff */
[----:B------:R-:W-:Y:S01]  /*e750*/  ISETP.GT.U32.AND P3, PT, R10, R5, PT ;  /* 0x000000050a00720c */ /* 0x000fe20003f64070 */
[----:B------:R-:W-:Y:S01]  /*e760*/  @!P6 IMAD.IADD R7, R7, 0x1, -R10 ;  /* 0x000000010707e824 */ /* 0x000fe200078e0a0a */
[----:B------:R-:W-:Y:S01]  /*e770*/  ISETP.GE.AND P6, PT, R3, RZ, PT ;  /* 0x000000ff0300720c */ /* 0x000fe20003fc6270 */
[----:B0-----:R-:W-:Y:S01]  /*e780*/  IMAD.MOV.U32 R2, RZ, RZ, R17 ;  /* 0x000000ffff027224 */ /* 0x001fe200078e0011 */
[----:B------:R-:W-:Y:S01]  /*e790*/  LOP3.LUT R3, R13, 0x26, RZ, 0xfc, !PT ;  /* 0x000000260d037812 */ /* 0x000fe200078efcff */
[----:B------:R-:W-:Y:S01]  /*e7a0*/  IMAD.MOV R8, RZ, RZ, -R8 ;  /* 0x000000ffff087224 */ /* 0x000fe200078e0a08 */
[----:B------:R-:W-:Y:S01]  /*e7b0*/  IABS R17, R24 ;  /* 0x0000001800117213 */ /* 0x000fe20000000000 */
[----:B------:R-:W-:Y:S01]  /*e7c0*/  @!P2 IMAD.MOV R2, RZ, RZ, -R2 ;  /* 0x000000ffff02a224 */ /* 0x000fe200078e0a02 */
[----:B------:R-:W-:Y:S01]  /*e7d0*/  ISETP.GE.AND P2, PT, R0, RZ, PT ;  /* 0x000000ff0000720c */ /* 0x000fe20003f46270 */
[----:B------:R-:W-:Y:S02]  /*e7e0*/  @!P4 IMAD.IADD R4, R4, 0x1, -R10 ;  /* 0x000000010404c824 */ /* 0x000fe400078e0a0a */
[----:B------:R-:W-:Y:S01]  /*e7f0*/  IMAD R0, R10, R8, R6 ;  /* 0x000000080a007224 */ /* 0x000fe200078e0206 */
[----:B------:R0:W-:Y:S01]  /*e800*/  STL [R1+0x9c], R2 ;  /* 0x00009c0201007387 */ /* 0x0001e20000100800 */
[----:B------:R-:W-:Y:S01]  /*e810*/  @!P3 IMAD.IADD R5, R5, 0x1, -R10 ;  /* 0x000000010505b824 */ /* 0x000fe200078e0a0a */
[----:B------:R-:W-:-:S02]  /*e820*/  ISETP.GE.AND P3, PT, R3, RZ, PT ;  /* 0x000000ff0300720c */ /* 0x000fc40003f66270 */
[----:B------:R-:W-:Y:S01]  /*e830*/  IABS R3, R3 ;  /* 0x0000000300037213 */ /* 0x000fe20000000000 */
[----:B------:R-:W-:Y:S01]  /*e840*/  IMAD.MOV.U32 R9, RZ, RZ, R5 ;  /* 0x000000ffff097224 */ /* 0x000fe200078e0005 */
[C---:B------:R-:W-:Y:S02]  /*e850*/  LOP3.LUT R8, R13.reuse, 0x22, RZ, 0xfc, !PT ;  /* 0x000000220d087812 */ /* 0x040fe400078efcff */
[----:B------:R-:W-:Y:S01]  /*e860*/  LOP3.LUT R6, R13, 0x24, RZ, 0xfc, !PT ;  /* 0x000000240d067812 */ /* 0x000fe200078efcff */
[----:B------:R-:W-:-:S03]  /*e870*/  IMAD.HI.U32 R5, R15, R3, RZ ;  /* 0x000000030f057227 */ /* 0x000fc600078e00ff */
[----:B------:R-:W-:Y:S01]  /*e880*/  ISETP.GE.AND P4, PT, R6, RZ, PT ;  /* 0x000000ff0600720c */ /* 0x000fe20003f86270 */
[----:B0-----:R-:W-:Y:S01]  /*e890*/  IMAD.MOV.U32 R2, RZ, RZ, R16 ;  /* 0x000000ffff027224 */ /* 0x001fe200078e0010 */
[----:B------:R-:W-:Y:S01]  /*e8a0*/  IABS R6, R6 ;  /* 0x0000000600067213 */ /* 0x000fe20000000000 */
[----:B------:R-:W-:Y:S02]  /*e8b0*/  IMAD.MOV R5, RZ, RZ, -R5 ;  /* 0x000000ffff057224 */ /* 0x000fe400078e0a05 */
[----:B------:R-:W-:Y:S01]  /*e8c0*/  @!P0 IMAD.MOV R2, RZ, RZ, -R2 ;  /* 0x000000ffff028224 */ /* 0x000fe200078e0a02 */
[C---:B------:R-:W-:Y:S01]  /*e8d0*/  ISETP.GT.U32.AND P0, PT, R10.reuse, R4, PT ;  /* 0x000000040a00720c */ /* 0x040fe20003f04070 */
[----:B------:R-:W-:Y:S02]  /*e8e0*/  IMAD R3, R10, R5, R3 ;  /* 0x000000050a037224 */ /* 0x000fe400078e0203 */
[----:B------:R-:W-:Y:S01]  /*e8f0*/  IMAD.HI.U32 R16, R15, R20, RZ ;  /* 0x000000140f107227 */ /* 0x000fe200078e00ff */
[----:B------:R0:W-:Y:S03]  /*e900*/  STL [R1+0x30], R2 ;  /* 0x0000300201007387 */ /* 0x0001e60000100800 */
[----:B------:R-:W-:-:S02]  /*e910*/  IMAD.MOV R16, RZ, RZ, -R16 ;  /* 0x000000ffff107224 */ /* 0x000fc400078e0a10 */
[----:B------:R-:W-:Y:S01]  /*e920*/  @!P5 IMAD.MOV R9, RZ, RZ, -R9 ;  /* 0x000000ffff09d224 */ /* 0x000fe200078e0a09 */
[----:B------:R-:W-:Y:S01]  /*e930*/  ISETP.GE.AND P5, PT, R14, RZ, PT ;  /* 0x000000ff0e00720c */ /* 0x000fe20003fa6270 */
[----:B------:R-:W-:Y:S01]  /*e940*/  IMAD R20, R10, R16, R20 ;  /* 0x000000100a147224 */ /* 0x000fe200078e0214 */
[----:B------:R-:W-:Y:S01]  /*e950*/  IABS R14, R14 ;  /* 0x0000000e000e7213 */ /* 0x000fe20000000000 */
[----:B------:R-:W-:Y:S01]  /*e960*/  @!P0 IMAD.IADD R4, R4, 0x1, -R10 ;  /* 0x0000000104048824 */ /* 0x000fe200078e0a0a */
[----:B------:R-:W-:Y:S01]  /*e970*/  ISETP.GT.U32.AND P0, PT, R10, R0, PT ;  /* 0x000000000a00720c */ /* 0x000fe20003f04070 */
[----:B0-----:R-:W-:Y:S02]  /*e980*/  IMAD.MOV.U32 R2, RZ, RZ, R7 ;  /* 0x000000ffff027224 */ /* 0x001fe400078e0007 */
[----:B------:R-:W-:-:S04]  /*e990*/  IMAD.HI.U32 R5, R15, R6, RZ ;  /* 0x000000060f057227 */ /* 0x000fc800078e00ff */
[----:B------:R-:W-:Y:S01]  /*e9a0*/  @!P1 IMAD.MOV R2, RZ, RZ, -R2 ;  /* 0x000000ffff029224 */ /* 0x000fe200078e0a02 */
[----:B------:R-:W-:Y:S01]  /*e9b0*/  ISETP.GE.AND P1, PT, R8, RZ, PT ;  /* 0x000000ff0800720c */ /* 0x000fe20003f26270 */
[----:B------:R-:W-:Y:S01]  /*e9c0*/  IMAD.MOV R5, RZ, RZ, -R5 ;  /* 0x000000ffff057224 */ /* 0x000fe200078e0a05 */
[----:B------:R-:W-:Y:S02]  /*e9d0*/  IABS R8, R8 ;  /* 0x0000000800087213 */ /* 0x000fe40000000000 */
[----:B------:R0:W-:Y:S01]  /*e9e0*/  STL [R1+0x2490], R2 ;  /* 0x0024900201007387 */ /* 0x0001e20000100800 */
[----:B------:R-:W-:Y:S02]  /*e9f0*/  @!P0 IMAD.IADD R0, R0, 0x1, -R10 ;  /* 0x0000000100008824 */ /* 0x000fe400078e0a0a */
[----:B------:R-:W-:Y:S01]  /*ea00*/  IMAD.HI.U32 R7, R15, R8, RZ ;  /* 0x000000080f077227 */ /* 0x000fe200078e00ff */
[----:B------:R1:W-:Y:S02]  /*ea10*/  STL [R1+0x90], R9 ;  /* 0x0000900901007387 */ /* 0x0003e40000100800 */
[----:B------:R-:W-:Y:S01]  /*ea20*/  ISETP.GT.U32.AND P0, PT, R10, R0, PT ;  /* 0x000000000a00720c */ /* 0x000fe20003f04070 */
[----:B------:R-:W-:-:S02]  /*ea30*/  IMAD.MOV R7, RZ, RZ, -R7 ;  /* 0x000000ffff077224 */ /* 0x000fc400078e0a07 */
[C---:B------:R-:W-:Y:S01]  /*ea40*/  IMAD R6, R10.reuse, R5, R6 ;  /* 0x000000050a067224 */ /* 0x040fe200078e0206 */
[----:B------:R-:W-:Y:S01]  /*ea50*/  LOP3.LUT R5, R13, 0x1e, RZ, 0xfc, !PT ;  /* 0x0000001e0d057812 */ /* 0x000fe200078efcff */
[----:B0-----:R-:W-:Y:S02]  /*ea60*/  IMAD.MOV.U32 R2, RZ, RZ, R4 ;  /* 0x000000ffff027224 */ /* 0x001fe400078e0004 */
[C---:B------:R-:W-:Y:S01]  /*ea70*/  IMAD R8, R10.reuse, R7, R8 ;  /* 0x000000070a087224 */ /* 0x040fe200078e0208 */
[----:B------:R-:W-:Y:S01]  /*ea80*/  IABS R16, R5 ;  /* 0x0000000500107213 */ /* 0x000fe20000000000 */
[----:B------:R-:W-:Y:S01]  /*ea90*/  @!P2 IMAD.MOV R2, RZ, RZ, -R2 ;  /* 0x000000ffff02a224 */ /* 0x000fe200078e0a02 */
[----:B------:R-:W-:Y:S01]  /*eaa0*/  ISETP.GT.U32.AND P2, PT, R10, R3, PT ;  /* 0x000000030a00720c */ /* 0x000fe20003f44070 */
[----:B------:R-:W-:Y:S01]  /*eab0*/  IMAD.HI.U32 R4, R15, R14, RZ ;  /* 0x0000000e0f047227 */ /* 0x000fe200078e00ff */
[----:B-1----:R-:W-:Y:S02]  /*eac0*/  LOP3.LUT R9, R13, 0x18, RZ, 0xfc, !PT ;  /* 0x000000180d097812 */ /* 0x002fe400078efcff */
[----:B------:R0:W-:Y:S01]  /*ead0*/  STL [R1+0x60], R2 ;  /* 0x0000600201007387 */ /* 0x0001e20000100800 */
[----:B------:R-:W-:Y:S01]  /*eae0*/  @!P0 IMAD.IADD R0, R0, 0x1, -R10 ;  /* 0x0000000100008824 */ /* 0x000fe200078e0a0a */
[----:B------:R-:W-:Y:S01]  /*eaf0*/  ISETP.GT.U32.AND P0, PT, R10, R20, PT ;  /* 0x000000140a00720c */ /* 0x000fe20003f04070 */
[----:B------:R-:W-:Y:S01]  /*eb00*/  IMAD.MOV R4, RZ, RZ, -R4 ;  /* 0x000000ffff047224 */ /* 0x000fe200078e0a04 */
[----:B------:R-:W-:Y:S01]  /*eb10*/  IABS R19, R9 ;  /* 0x0000000900137213 */ /* 0x000fe20000000000 */
[----:B------:R-:W-:Y:S01]  /*eb20*/  IMAD.HI.U32 R7, R15, R16, RZ ;  /* 0x000000100f077227 */ /* 0x000fe200078e00ff */
[----:B------:R-:W-:-:S03]  /*eb30*/  LOP3.LUT R9, R13, 0x12, RZ, 0xfc, !PT ;  /* 0x000000120d097812 */ /* 0x000fc600078efcff */
[----:B------:R-:W-:Y:S01]  /*eb40*/  @!P2 IMAD.IADD R3, R3, 0x1, -R10 ;  /* 0x000000010303a824 */ /* 0x000fe200078e0a0a */
[----:B------:R-:W-:Y:S01]  /*eb50*/  IABS R23, R9 ;  /* 0x0000000900177213 */ /* 0x000fe20000000000 */
[----:B0-----:R-:W-:Y:S01]  /*eb60*/  IMAD.MOV.U32 R2, RZ, RZ, R0 ;  /* 0x000000ffff027224 */ /* 0x001fe200078e0000 */
[----:B------:R-:W-:Y:S01]  /*eb70*/  LOP3.LUT R9, R13, 0x4, RZ, 0xfc, !PT ;  /* 0x000000040d097812 */ /* 0x000fe200078efcff */
[C---:B------:R-:W-:Y:S01]  /*eb80*/  IMAD R14, R10.reuse, R4, R14 ;  /* 0x000000040a0e7224 */ /* 0x040fe200078e020e */
[C---:B------:R-:W-:Y:S01]  /*eb90*/  ISETP.GT.U32.AND P2, PT, R10.reuse, R3, PT ;  /* 0x000000030a00720c */ /* 0x040fe20003f44070 */
[----:B------:R-:W-:Y:S01]  /*eba0*/  @!P6 IMAD.MOV R2, RZ, RZ, -R2 ;  /* 0x000000ffff02e224 */ /* 0x000fe200078e0a02 */
[----:B------:R-:W-:Y:S01]  /*ebb0*/  ISETP.GT.U32.AND P6, PT, R10, R6, PT ;  /* 0x000000060a00720c */ /* 0x000fe20003fc4070 */
[----:B------:R-:W-:Y:S01]  /*ebc0*/  @!P0 IMAD.IADD R20, R20, 0x1, -R10 ;  /* 0x0000000114148824 */ /* 0x000fe200078e0a0a */
[----:B------:R-:W-:Y:S01]  /*ebd0*/  ISETP.GT.U32.AND P0, PT, R10, R14, PT ;  /* 0x0000000e0a00720c */ /* 0x000fe20003f04070 */
[----:B------:R-:W-:Y:S01]  /*ebe0*/  IMAD.HI.U32 R4, R15, R17, RZ ;  /* 0x000000110f047227 */ /* 0x000fe200078e00ff */
[----:B------:R0:W-:Y:S03]  /*ebf0*/  STL [R1+0x38], R2 ;  /* 0x0000380201007387 */ /* 0x0001e60000100800 */
[----:B------:R-:W-:-:S02]  /*ec00*/  IMAD.MOV R7, RZ, RZ, -R7 ;  /* 0x000000ffff077224 */ /* 0x000fc400078e0a07 */
[----:B------:R-:W-:-:S04]  /*ec10*/  IMAD.HI.U32 R0, R15, R18, RZ ;  /* 0x000000120f007227 */ /* 0x000fc800078e00ff */
[----:B------:R-:W-:Y:S01]  /*ec20*/  @!P2 IMAD.IADD R3, R3, 0x1, -R10 ;  /* 0x000000010303a824 */ /* 0x000fe200078e0a0a */
[C---:B------:R-:W-:Y:S01]  /*ec30*/  ISETP.GT.U32.AND P2, PT, R10.reuse, R8, PT ;  /* 0x000000080a00720c */ /* 0x040fe20003f44070 */
[----:B------:R-:W-:Y:S02]  /*ec40*/  IMAD.MOV R4, RZ, RZ, -R4 ;  /* 0x000000ffff047224 */ /* 0x000fe400078e0a04 */
[----:B0-----:R-:W-:Y:S02]  /*ec50*/  IMAD.MOV.U32 R2, RZ, RZ, R3 ;  /* 0x000000ffff027224 */ /* 0x001fe400078e0003 */
[C---:B------:R-:W-:Y:S02]  /*ec60*/  IMAD R16, R10.reuse, R7, R16 ;  /* 0x000000070a107224 */ /* 0x040fe400078e0210 */
[----:B------:R-:W-:Y:S01]  /*ec70*/  @!P3 IMAD.MOV R2, RZ, RZ, -R2 ;  /* 0x000000ffff02b224 */ /* 0x000fe200078e0a02 */
[----:B------:R-:W-:Y:S01]  /*ec80*/  ISETP.GT.U32.AND P3, PT, R10, R20, PT ;  /* 0x000000140a00720c */ /* 0x000fe20003f64070 */
[----:B------:R-:W-:-:S02]  /*ec90*/  @!P6 IMAD.IADD R6, R6, 0x1, -R10 ;  /* 0x000000010606e824 */ /* 0x000fc400078e0a0a */
[----:B------:R-:W-:Y:S01]  /*eca0*/  IMAD.MOV R0, RZ, RZ, -R0 ;  /* 0x000000ffff007224 */ /* 0x000fe200078e0a00 */
[----:B------:R0:W-:Y:S01]  /*ecb0*/  STL [R1+0x1c], R2 ;  /* 0x00001c0201007387 */ /* 0x0001e20000100800 */
[----:B------:R-:W-:Y:S01]  /*ecc0*/  @!P2 IMAD.IADD R8, R8, 0x1, -R10 ;  /* 0x000000010808a824 */ /* 0x000fe200078e0a0a */
[C---:B------:R-:W-:Y:S01]  /*ecd0*/  ISETP.GT.U32.AND P6, PT, R10.reuse, R6, PT ;  /* 0x000000060a00720c */ /* 0x040fe20003fc4070 */
[C---:B------:R-:W-:Y:S02]  /*ece0*/  IMAD R17, R10.reuse, R4, R17 ;  /* 0x000000040a117224 */ /* 0x040fe400078e0211 */
[C---:B------:R-:W-:Y:S01]  /*ecf0*/  IMAD R18, R10.reuse, R0, R18 ;  /* 0x000000000a127224 */ /* 0x040fe200078e0212 */
[----:B------:R-:W-:Y:S01]  /*ed00*/  ISETP.GT.U32.AND P2, PT, R10, R8, PT ;  /* 0x000000080a00720c */ /* 0x000fe20003f44070 */
[----:B------:R-:W-:Y:S01]  /*ed10*/  IMAD.HI.U32 R7, R15, R19, RZ ;  /* 0x000000130f077227 */ /* 0x000fe200078e00ff */
[C---:B------:R-:W-:Y:S02]  /*ed20*/  LOP3.LUT R0, R13.reuse, 0x14, RZ, 0xfc, !PT ;  /* 0x000000140d007812 */ /* 0x040fe400078efcff */
[C---:B0-----:R-:W-:Y:S01]  /*ed30*/  LOP3.LUT R2, R13.reuse, 0x16, RZ, 0xfc, !PT ;  /* 0x000000160d027812 */ /* 0x041fe200078efcff */
[--C-:B------:R-:W-:Y:S01]  /*ed40*/  @!P3 IMAD.IADD R20, R20, 0x1, -R10.reuse ;  /* 0x000000011414b824 */ /* 0x100fe200078e0a0a */
[----:B------:R-:W-:Y:S01]  /*ed50*/  ISETP.GT.U32.AND P3, PT, R10, R16, PT ;  /* 0x000000100a00720c */ /* 0x000fe20003f64070 */
[----:B------:R-:W-:Y:S01]  /*ed60*/  IMAD.MOV R7, RZ, RZ, -R7 ;  /* 0x000000ffff077224 */ /* 0x000fe200078e0a07 */
[----:B------:R-:W-:Y:S01]  /*ed70*/  IABS R22, R2 ;  /* 0x0000000200167213 */ /* 0x000fe20000000000 */
[--C-:B------:R-:W-:Y:S01]  /*ed80*/  @!P6 IMAD.IADD R6, R6, 0x1, -R10.reuse ;  /* 0x000000010606e824 */ /* 0x100fe200078e0a0a */
[----:B------:R-:W-:Y:S01]  /*ed90*/  IABS R0, R0 ;  /* 0x0000000000007213 */ /* 0x000fe20000000000 */
[----:B------:R-:W-:Y:S01]  /*eda0*/  IMAD R19, R10, R7, R19 ;  /* 0x000000070a137224 */ /* 0x000fe200078e0213 */
[----:B------:R-:W-:Y:S01]  /*edb0*/  ISETP.GE.AND P6, PT, R13, RZ, PT ;  /* 0x000000ff0d00720c */ /* 0x000fe20003fc6270 */
[----:B------:R-:W-:Y:S01]  /*edc0*/  @!P2 IMAD.IADD R8, R8, 0x1, -R10 ;  /* 0x000000010808a824 */ /* 0x000fe200078e0a0a */
[----:B------:R-:W-:Y:S01]  /*edd0*/  ISETP.GT.U32.AND P2, PT, R10, R17, PT ;  /* 0x000000110a00720c */ /* 0x000fe20003f44070 */
[----:B------:R-:W-:Y:S01]  /*ede0*/  IMAD.HI.U32 R4, R15, R22, RZ ;  /* 0x000000160f047227 */ /* 0x000fe200078e00ff */
[----:B------:R-:W-:-:S03]  /*edf0*/  LOP3.LUT R2, R13, 0xe, RZ, 0xfc, !PT ;  /* 0x0000000e0d027812 */ /* 0x000fc600078efcff */
[----:B------:R-:W-:-:S04]  /*ee00*/  IMAD.HI.U32 R3, R15, R0, RZ ;  /* 0x000000000f037227 */ /* 0x000fc800078e00ff */
[----:B------:R-:W-:Y:S01]  /*ee10*/  @!P3 IMAD.IADD R16, R16, 0x1, -R10 ;  /* 0x000000011010b824 */ /* 0x000fe200078e0a0a */
[----:B------:R-:W-:Y:S01]  /*ee20*/  ISETP.GE.AND P3, PT, R5, RZ, PT ;  /* 0x000000ff0500720c */ /* 0x000fe20003f66270 */
[----:B------:R-:W-:Y:S01]  /*ee30*/  IMAD.MOV R4, RZ, RZ, -R4 ;  /* 0x000000ffff047224 */ /* 0x000fe200078e0a04 */
[----:B------:R-:W-:Y:S01]  /*ee40*/  IABS R5, R2 ;  /* 0x0000000200057213 */ /* 0x000fe20000000000 */
[----:B------:R-:W-:Y:S01]  /*ee50*/  IMAD.MOV R3, RZ, RZ, -R3 ;  /* 0x000000ffff037224 */ /* 0x000fe200078e0a03 */
[----:B------:R-:W-:Y:S01]  /*ee60*/  LOP3.LUT R2, R13, 0x2, RZ, 0xfc, !PT ;  /* 0x000000020d027812 */ /* 0x000fe200078efcff */
[----:B------:R-:W-:Y:S01]  /*ee70*/  @!P2 IMAD.IADD R17, R17, 0x1, -R10 ;  /* 0x000000011111a824 */ /* 0x000fe200078e0a0a */
[C---:B------:R-:W-:Y:S01]  /*ee80*/  ISETP.GT.U32.AND P2, PT, R10.reuse, R16, PT ;  /* 0x000000100a00720c */ /* 0x040fe20003f44070 */
[C---:B------:R-:W-:Y:S01]  /*ee90*/  IMAD R22, R10.reuse, R4, R22 ;  /* 0x000000040a167224 */ /* 0x040fe200078e0216 */
[----:B------:R-:W-:Y:S01]  /*eea0*/  IABS R4, R27 ;  /* 0x0000001b00047213 */ /* 0x000fe20000000000 */
[----:B------:R-:W-:Y:S01]  /*eeb0*/  IMAD R0, R10, R3, R0 ;  /* 0x000000030a007224 */ /* 0x000fe200078e0200 */
[----:B------:R-:W-:Y:S01]  /*eec0*/  IABS R28, R2 ;  /* 0x00000002001c7213 */ /* 0x000fe20000000000 */
[----:B------:R-:W-:-:S04]  /*eed0*/  IMAD.HI.U32 R3, R15, R23, RZ ;  /* 0x000000170f037227 */ /* 0x000fc800078e00ff */
[----:B------:R-:W-:Y:S02]  /*eee0*/  IMAD.MOV R3, RZ, RZ, -R3 ;  /* 0x000000ffff037224 */ /* 0x000fe400078e0a03 */
[----:B------:R-:W-:-:S04]  /*eef0*/  IMAD.HI.U32 R25, R15, R4, RZ ;  /* 0x000000040f197227 */ /* 0x000fc800078e00ff */
[----:B------:R-:W-:-:S04]  /*ef00*/  IMAD.HI.U32 R26, R15, R5, RZ ;  /* 0x000000050f1a7227 */ /* 0x000fc800078e00ff */
[----:B------:R-:W-:Y:S01]  /*ef10*/  @!P6 IMAD.MOV R20, RZ, RZ, -R20 ;  /* 0x000000ffff14e224 */ /* 0x000fe200078e0a14 */
[C---:B------:R-:W-:Y:S01]  /*ef20*/  ISETP.GT.U32.AND P6, PT, R10.reuse, R17, PT ;  /* 0x000000110a00720c */ /* 0x040fe20003fc4070 */
[----:B------:R-:W-:Y:S02]  /*ef30*/  IMAD R3, R10, R3, R23 ;  /* 0x000000030a037224 */ /* 0x000fe400078e0217 */
[----:B------:R-:W-:Y:S01]  /*ef40*/  IMAD.MOV R23, RZ, RZ, -R25 ;  /* 0x000000ffff177224 */ /* 0x000fe200078e0a19 */
[----:B------:R0:W-:Y:S01]  /*ef50*/  STL [R1+0x2494], R20 ;  /* 0x0024941401007387 */ /* 0x0001e20000100800 */
[----:B------:R-:W-:Y:S01]  /*ef60*/  @!P2 IMAD.IADD R16, R16, 0x1, -R10 ;  /* 0x000000011010a824 */ /* 0x000fe200078e0a0a */
[----:B------:R-:W-:Y:S01]  /*ef70*/  ISETP.GT.U32.AND P2, PT, R10, R19, PT ;  /* 0x000000130a00720c */ /* 0x000fe20003f44070 */
[----:B------:R-:W-:Y:S01]  /*ef80*/  IMAD.MOV R25, RZ, RZ, -R26 ;  /* 0x000000ffff197224 */ /* 0x000fe200078e0a1a */
[----:B------:R-:W-:Y:S01]  /*ef90*/  IABS R26, R11 ;  /* 0x0000000b001a7213 */ /* 0x000fe20000000000 */
[----:B------:R-:W-:Y:S01]  /*efa0*/  STL [R1+0x24d8], R27 ;  /* 0x0024d81b01007387 */ /* 0x000fe20000100800 */
[----:B------:R-:W-:-:S02]  /*efb0*/  @!P0 IMAD.IADD R14, R14, 0x1, -R10 ;  /* 0x000000010e0e8824 */ /* 0x000fc400078e0a0a */
[C---:B------:R-:W-:Y:S01]  /*efc0*/  IMAD R5, R10.reuse, R25, R5 ;  /* 0x000000190a057224 */ /* 0x040fe200078e0205 */
[----:B------:R1:W-:Y:S01]  /*efd0*/  STL [R1+0x24dc], R16 ;  /* 0x0024dc1001007387 */ /* 0x0003e20000100800 */
[----:B0-----:R-:W-:Y:S01]  /*efe0*/  LOP3.LUT R20, R13, 0xc, RZ, 0xfc, !PT ;  /* 0x0000000c0d147812 */ /* 0x001fe200078efcff */
[----:B------:R-:W-:Y:S01]  /*eff0*/  @!P6 IMAD.IADD R17, R17, 0x1, -R10 ;  /* 0x000000011111e824 */ /* 0x000fe200078e0a0a */
[----:B------:R-:W-:Y:S01]  /*f000*/  ISETP.GT.U32.AND P0, PT, R10, R14, PT ;  /* 0x0000000e0a00720c */ /* 0x000fe20003f04070 */
[----:B------:R-:W-:Y:S01]  /*f010*/  @!P4 IMAD.MOV R6, RZ, RZ, -R6 ;  /* 0x000000ffff06c224 */ /* 0x000fe200078e0a06 */
[----:B------:R-:W-:Y:S01]  /*f020*/  IABS R7, R20 ;  /* 0x0000001400077213 */ /* 0x000fe20000000000 */
[----:B------:R-:W-:Y:S01]  /*f030*/  @!P2 IMAD.IADD R19, R19, 0x1, -R10 ;  /* 0x000000011313a824 */ /* 0x000fe200078e0a0a */
[----:B------:R-:W-:Y:S01]  /*f040*/  ISETP.GE.AND P2, PT, R24, RZ, PT ;  /* 0x000000ff1800720c */ /* 0x000fe20003f46270 */
[----:B------:R-:W-:Y:S01]  /*f050*/  @!P1 IMAD.MOV R8, RZ, RZ, -R8 ;  /* 0x000000ffff089224 */ /* 0x000fe200078e0a08 */
[----:B------:R-:W-:Y:S01]  /*f060*/  IABS R13, R21 ;  /* 0x00000015000d7213 */ /* 0x000fe20000000000 */
[----:B-1----:R-:W-:Y:S01]  /*f070*/  IMAD.HI.U32 R16, R15, R26, RZ ;  /* 0x0000001a0f107227 */ /* 0x002fe200078e00ff */
[----:B------:R-:W-:-:S02]  /*f080*/  IABS R25, R9 ;  /* 0x0000000900197213 */ /* 0x000fc40000000000 */
[----:B------:R-:W-:Y:S01]  /*f090*/  ISETP.GT.U32.AND P6, PT, R10, R22, PT ;  /* 0x000000160a00720c */ /* 0x000fe20003fc4070 */
[----:B------:R-:W-:Y:S02]  /*f0a0*/  IMAD.MOV R16, RZ, RZ, -R16 ;  /* 0x000000ffff107224 */ /* 0x000fe400078e0a10 */
[----:B------:R-:W-:-:S04]  /*f0b0*/  IMAD.HI.U32 R24, R15, R7, RZ ;  /* 0x000000070f187227 */ /* 0x000fc800078e00ff */
[----:B------:R-:W-:Y:S02]  /*f0c0*/  IMAD R26, R10, R16, R26 ;  /* 0x000000100a1a7224 */ /* 0x000fe400078e021a */
[----:B------:R-:W2:Y:S01]  /*f0d0*/  LDL.LU R16, [R1+0x24dc] ;  /* 0x0024dc0001107983 */ /* 0x000ea20000300800 */
[----:B------:R-:W-:Y:S02]  /*f0e0*/  IMAD.MOV R24, RZ, RZ, -R24 ;  /* 0x000000ffff187224 */ /* 0x000fe400078e0a18 */
[----:B------:R-:W-:-:S04]  /*f0f0*/  IMAD.HI.U32 R27, R15, R25, RZ ;  /* 0x000000190f1b7227 */ /* 0x000fc800078e00ff */
[----:B------:R-:W-:Y:S02]  /*f100*/  IMAD R7, R10, R24, R7 ;  /* 0x000000180a077224 */ /* 0x000fe400078e0207 */
[----:B------:R-:W-:-:S04]  /*f110*/  IMAD.HI.U32 R24, R15, R13, RZ ;  /* 0x0000000d0f187227 */ /* 0x000fc800078e00ff */
[----:B------:R-:W-:Y:S02]  /*f120*/  IMAD.MOV R24, RZ, RZ, -R24 ;  /* 0x000000ffff187224 */ /* 0x000fe400078e0a18 */
[----:B------:R-:W-:Y:S01]  /*f130*/  @!P0 IMAD.IADD R14, R14, 0x1, -R10 ;  /* 0x000000010e0e8824 */ /* 0x000fe200078e0a0a */
[C---:B------:R-:W-:Y:S01]  /*f140*/  ISETP.GT.U32.AND P0, PT, R10.reuse, R18, PT ;  /* 0x000000120a00720c */ /* 0x040fe20003f04070 */
[----:B------:R-:W-:Y:S02]  /*f150*/  IMAD.MOV R27, RZ, RZ, -R27 ;  /* 0x000000ffff1b7224 */ /* 0x000fe400078e0a1b */
[----:B------:R-:W-:Y:S02]  /*f160*/  IMAD R13, R10, R24, R13 ;  /* 0x000000180a0d7224 */ /* 0x000fe400078e020d */
[----:B------:R-:W-:-:S04]  /*f170*/  IMAD.HI.U32 R24, R15, R28, RZ ;  /* 0x0000001c0f187227 */ /* 0x000fc800078e00ff */
[----:B------:R-:W-:Y:S02]  /*f180*/  @!P5 IMAD.MOV R14, RZ, RZ, -R14 ;  /* 0x000000ffff0ed224 */ /* 0x000fe400078e0a0e */
[----:B------:R-:W-:Y:S02]  /*f190*/  IMAD R25, R10, R27, R25 ;  /* 0x0000001b0a197224 */ /* 0x000fe400078e0219 */
[----:B------:R-:W3:Y:S01]  /*f1a0*/  LDL.LU R27, [R1+0x24d8] ;  /* 0x0024d800011b7983 */ /* 0x000ee20000300800 */
[----:B------:R-:W-:Y:S02]  /*f1b0*/  @!P2 IMAD.MOV R17, RZ, RZ, -R17 ;  /* 0x000000ffff11a224 */ /* 0x000fe400078e0a11 */
[----:B------:R-:W-:Y:S01]  /*f1c0*/  IMAD.MOV R24, RZ, RZ, -R24 ;  /* 0x000000ffff187224 */ /* 0x000fe200078e0a18 */
[----:B------:R0:W-:Y:S01]  /*f1d0*/  STL [R1+0x2498], R6 ;  /* 0x0024980601007387 */ /* 0x0001e20000100800 */
[----:B------:R-:W-:Y:S02]  /*f1e0*/  @!P0 IMAD.IADD R18, R18, 0x1, -R10 ;  /* 0x0000000112128824 */ /* 0x000fe400078e0a0a */
[C---:B------:R-:W-:Y:S01]  /*f1f0*/  IMAD R4, R10.reuse, R23, R4 ;  /* 0x000000170a047224 */ /* 0x040fe200078e0204 */
[----:B------:R-:W-:Y:S01]  /*f200*/  STL [R1+0x249c], R8 ;  /* 0x00249c0801007387 */ /* 0x000fe20000100800 */
[C---:B------:R-:W-:Y:S01]  /*f210*/  IMAD R24, R10.reuse, R24, R28 ;  /* 0x000000180a187224 */ /* 0x040fe200078e021c */
[----:B------:R-:W-:Y:S01]  /*f220*/  ISETP.GT.U32.AND P0, PT, R10, R18, PT ;  /* 0x000000120a00720c */ /* 0x000fe20003f04070 */
[----:B------:R-:W-:Y:S01]  /*f230*/  @!P6 IMAD.IADD R22, R22, 0x1, -R10 ;  /* 0x000000011616e824 */ /* 0x000fe200078e0a0a */
[----:B------:R-:W-:Y:S01]  /*f240*/  STL [R1+0x24a0], R14 ;  /* 0x0024a00e01007387 */ /* 0x000fe20000100800 */
[----:B------:R-:W-:-:S02]  /*f250*/  IABS R23, R12 ;  /* 0x0000000c00177213 */ /* 0x000fc40000000000 */
[----:B------:R-:W-:-:S08]  /*f260*/  ISETP.GT.U32.AND P6, PT, R10, R3, PT ;  /* 0x000000030a00720c */ /* 0x000fd00003fc4070 */
[----:B------:R-:W-:Y:S01]  /*f270*/  @!P0 IMAD.IADD R18, R18, 0x1, -R10 ;  /* 0x0000000112128824 */ /* 0x000fe200078e0a0a */
[----:B------:R-:W-:-:S04]  /*f280*/  ISETP.GT.U32.AND P0, PT, R10, R0, PT ;  /* 0x000000000a00720c */ /* 0x000fc80003f04070 */
[----:B------:R-:W-:Y:S01]  /*f290*/  @!P6 IMAD.IADD R3, R3, 0x1, -R10 ;  /* 0x000000010303e824 */ /* 0x000fe200078e0a0a */
[----:B------:R-:W-:-:S08]  /*f2a0*/  ISETP.GT.U32.AND P6, PT, R10, R4, PT ;  /* 0x000000040a00720c */ /* 0x000fd00003fc4070 */
[----:B------:R-:W-:Y:S01]  /*f2b0*/  @!P0 IMAD.IADD R0, R0, 0x1, -R10 ;  /* 0x0000000100008824 */ /* 0x000fe200078e0a0a */
[----:B------:R-:W-:Y:S01]  /*f2c0*/  ISETP.GE.AND P0, PT, R29, RZ, PT ;  /* 0x000000ff1d00720c */ /* 0x000fe20003f06270 */
[----:B------:R-:W-:-:S04]  /*f2d0*/  IMAD.HI.U32 R29, R15, R23, RZ ;  /* 0x000000170f1d7227 */ /* 0x000fc800078e00ff */
[----:B------:R-:W-:Y:S02]  /*f2e0*/  IMAD.MOV R29, RZ, RZ, -R29 ;  /* 0x000000ffff1d7224 */ /* 0x000fe400078e0a1d */
[----:B------:R-:W-:Y:S02]  /*f2f0*/  @!P6 IMAD.IADD R4, R4, 0x1, -R10 ;  /* 0x000000010404e824 */ /* 0x000fe400078e0a0a */
[----:B--2---:R-:W-:Y:S01]  /*f300*/  @!P3 IMAD.MOV R16, RZ, RZ, -R16 ;  /* 0x000000ffff10b224 */ /* 0x004fe200078e0a10 */
[C---:B------:R-:W-:Y:S01]  /*f310*/  ISETP.GT.U32.AND P4, PT, R10.reuse, R19, PT ;  /* 0x000000130a00720c */ /* 0x040fe20003f84070 */
[C---:B------:R-:W-:Y:S01]  /*f320*/  IMAD R15, R10.reuse, R29, R23 ;  /* 0x0000001d0a0f7224 */ /* 0x040fe200078e0217 */
[C---:B------:R-:W-:Y:S02]  /*f330*/  ISETP.GT.U32.AND P5, PT, R10.reuse, R0, PT ;  /* 0x000000000a00720c */ /* 0x040fe40003fa4070 */
[----:B------:R-:W-:Y:S01]  /*f340*/  STL [R1+0x24a4], R16 ;  /* 0x0024a41001007387 */ /* 0x000fe20000100800 */
[----:B------:R-:W-:Y:S01]  /*f350*/  @!P0 IMAD.MOV R18, RZ, RZ, -R18 ;  /* 0x000000ffff128224 */ /* 0x000fe200078e0a12 */
[----:B------:R-:W-:-:S02]  /*f360*/  ISETP.GT.U32.AND P1, PT, R10, R22, PT ;  /* 0x000000160a00720c */ /* 0x000fc40003f24070 */
[----:B------:R-:W-:Y:S01]  /*f370*/  STL [R1+0x24a8], R17 ;  /* 0x0024a81101007387 */ /* 0x000fe20000100800 */
[----:B------:R-:W-:-:S03]  /*f380*/  ISETP.GT.U32.AND P6, PT, R10, R5, PT ;  /* 0x000000050a00720c */ /* 0x000fc60003fc4070 */
[----:B------:R-:W2:Y:S04]  /*f390*/  LDL.LU R28, [R1+0x24d4] ;  /* 0x0024d400011c7983 */ /* 0x000ea80000300800 */
[----:B------:R-:W1:Y:S01]  /*f3a0*/  S2R R23, SR_TID.X ;  /* 0x0000000000177919 */ /* 0x000e620000002100 */
[----:B------:R-:W-:Y:S02]  /*f3b0*/  ISETP.GT.U32.AND P2, PT, R10, R4, PT ;  /* 0x000000040a00720c */ /* 0x000fe40003f44070 */
[----:B-1----:R-:W-:-:S04]  /*f3c0*/  SHF.R.U32.HI R23, RZ, 0x6, R23 ;  /* 0x00000006ff177819 */ /* 0x002fc80000011617 */
[----:B------:R-:W-:-:S07]  /*f3d0*/  SGXT.U32 R23, R23, 0x1 ;  /* 0x000000011717781a */ /* 0x000fce0000000000 */
[----:B------:R-:W-:Y:S01]  /*f3e0*/  @!P2 IMAD.IADD R4, R4, 0x1, -R10 ;  /* 0x000000010404a824 */ /* 0x000fe200078e0a0a */
[----:B------:R-:W-:Y:S01]  /*f3f0*/  ISETP.GT.U32.AND P0, PT, R10, R7, PT ;  /* 0x000000070a00720c */ /* 0x000fe20003f04070 */
[----:B------:R-:W-:-:S12]  /*f400*/  STL [R1+0x24ac], R18 ;  /* 0x0024ac1201007387 */ /* 0x000fd80000100800 */
[----:B------:R-:W-:Y:S01]  /*f410*/  @!P0 IMAD.IADD R7, R7, 0x1, -R10 ;  /* 0x0000000107078824 */ /* 0x000fe200078e0a0a */
[----:B--2---:R-:W-:-:S04]  /*f420*/  LOP3.LUT R23, R28, R23, RZ, 0xfc, !PT ;  /* 0x000000171c177212 */ /* 0x004fc800078efcff */
[----:B------:R-:W-:-:S04]  /*f430*/  LOP3.LUT R23, R23, 0x18, RZ, 0xfc, !PT ;  /* 0x0000001817177812 */ /* 0x000fc800078efcff */
[----:B------:R-:W-:Y:S02]  /*f440*/  ISETP.GE.AND P2, PT, R23, RZ, PT ;  /* 0x000000ff1700720c */ /* 0x000fe40003f46270 */
[----:B------:R-:W0:Y:S02]  /*f450*/  S2R R23, SR_TID.X ;  /* 0x0000000000177919 */ /* 0x000e240000002100 */
[----:B0-----:R-:W-:-:S04]  /*f460*/  SHF.R.U32.HI R6, RZ, 0x6, R23 ;  /* 0x00000006ff067819 */ /* 0x001fc80000011617 */
[----:B------:R-:W-:-:S04]  /*f470*/  SGXT.U32 R6, R6, 0x1 ;  /* 0x000000010606781a */ /* 0x000fc80000000000 */
[----:B------:R-:W-:-:S04]  /*f480*/  LOP3.LUT R6, R28, R6, RZ, 0xfc, !PT ;  /* 0x000000061c067212 */ /* 0x000fc800078efcff */
[----:B------:R-:W-:Y:S02]  /*f490*/  LOP3.LUT R6, R6, 0x16, RZ, 0xfc, !PT ;  /* 0x0000001606067812 */ /* 0x000fe400078efcff */
[--C-:B------:R-:W-:Y:S02]  /*f4a0*/  SHF.R.U32.HI R29, RZ, 0x6, R23.reuse ;  /* 0x00000006ff1d7819 */ /* 0x100fe40000011617 */
[----:B------:R-:W-:Y:S02]  /*f4b0*/  ISETP.GE.AND P0, PT, R6, RZ, PT ;  /* 0x000000ff0600720c */ /* 0x000fe40003f06270 */
[----:B------:R-:W-:Y:S02]  /*f4c0*/  SHF.R.U32.HI R6, RZ, 0x6, R23 ;  /* 0x00000006ff067819 */ /* 0x000fe40000011617 */
[----:B------:R-:W2:Y:S01]  /*f4d0*/  LDL.LU R23, [R1+0x3d4] ;  /* 0x0003d40001177983 */ /* 0x000ea20000300800 */
[----:B------:R-:W-:Y:S01]  /*f4e0*/  @!P4 IMAD.IADD R19, R19, 0x1, -R10 ;  /* 0x000000011313c824 */ /* 0x000fe200078e0a0a */
[----:B------:R-:W-:-:S02]  /*f4f0*/  ISETP.GT.U32.AND P4, PT, R10, R13, PT ;  /* 0x0000000d0a00720c */ /* 0x000fc40003f84070 */
[----:B------:R-:W-:-:S04]  /*f500*/  SGXT.U32 R29, R29, 0x1 ;  /* 0x000000011d1d781a */ /* 0x000fc80000000000 */
[----:B------:R-:W-:-:S04]  /*f510*/  LOP3.LUT R29, R28, R29, RZ, 0xfc, !PT ;  /* 0x0000001d1c1d7212 */ /* 0x000fc800078efcff */
[----:B------:R-:W-:-:S03]  /*f520*/  LOP3.LUT R29, R29, 0x14, RZ, 0xfc, !PT ;  /* 0x000000141d1d7812 */ /* 0x000fc600078efcff */
[--C-:B------:R-:W-:Y:S01]  /*f530*/  @!P4 IMAD.IADD R13, R13, 0x1, -R10.reuse ;  /* 0x000000010d0dc824 */ /* 0x100fe200078e0a0a */
[----:B------:R-:W-:Y:S01]  /*f540*/  ISETP.GE.AND P4, PT, R29, RZ, PT ;  /* 0x000000ff1d00720c */ /* 0x000fe20003f86270 */
[--C-:B------:R-:W-:Y:S01]  /*f550*/  @!P5 IMAD.IADD R0, R0, 0x1, -R10.reuse ;  /* 0x000000010000d824 */ /* 0x100fe200078e0a0a */
[----:B------:R-:W0:Y:S01]  /*f560*/  S2R R29, SR_TID.X ;  /* 0x00000000001d7919 */ /* 0x000e220000002100 */
[C---:B------:R-:W-:Y:S02]  /*f570*/  ISETP.GT.U32.AND P5, PT, R10.reuse, R26, PT ;  /* 0x0000001a0a00720c */ /* 0x040fe40003fa4070 */
[----:B------:R-:W-:Y:S01]  /*f580*/  ISETP.GT.U32.AND P3, PT, R10, R3, PT ;  /* 0x000000030a00720c */ /* 0x000fe20003f64070 */
[----:B------:R-:W-:Y:S01]  /*f590*/  @!P1 IMAD.IADD R22, R22, 0x1, -R10 ;  /* 0x0000000116169824 */ /* 0x000fe200078e0a0a */
[----:B------:R-:W-:Y:S02]  /*f5a0*/  ISETP.GT.U32.AND P1, PT, R10, R15, PT ;  /* 0x0000000f0a00720c */ /* 0x000fe40003f24070 */
[----:B------:R-:W-:-:S07]  /*f5b0*/  SGXT.U32 R6, R6, 0x1 ;  /* 0x000000010606781a */ /* 0x000fce0000000000 */
[--C-:B------:R-:W-:Y:S01]  /*f5c0*/  @!P5 IMAD.IADD R26, R26, 0x1, -R10.reuse ;  /* 0x000000011a1ad824 */ /* 0x100fe200078e0a0a */
[----:B---3--:R-:W-:Y:S02]  /*f5d0*/  ISETP.GE.AND P5, PT, R27, RZ, PT ;  /* 0x000000ff1b00720c */ /* 0x008fe40003fa6270 */
[----:B------:R-:W1:Y:S01]  /*f5e0*/  S2R R27, SR_TID.X ;  /* 0x00000000001b7919 */ /* 0x000e620000002100 */
[----:B------:R-:W-:Y:S01]  /*f5f0*/  LOP3.LUT R6, R28, R6, RZ, 0xfc, !PT ;  /* 0x000000061c067212 */ /* 0x000fe200078efcff */
[--C-:B------:R-:W-:Y:S01]  /*f600*/  @!P3 IMAD.IADD R3, R3, 0x1, -R10.reuse ;  /* 0x000000010303b824 */ /* 0x100fe200078e0a0a */
[----:B------:R-:W-:Y:S01]  /*f610*/  ISETP.GT.U32.AND P3, PT, R10, R25, PT ;  /* 0x000000190a00720c */ /* 0x000fe20003f64070 */
[----:B------:R-:W-:Y:S01]  /*f620*/  @!P6 IMAD.IADD R5, R5, 0x1, -R10 ;  /* 0x000000010505e824 */ /* 0x000fe200078e0a0a */
[----:B0-----:R-:W-:Y:S02]  /*f630*/  SHF.R.U32.HI R29, RZ, 0x6, R29 ;  /* 0x00000006ff1d7819 */ /* 0x001fe4000001161d */
[----:B------:R-:W-:-:S02]  /*f640*/  LOP3.LUT R6, R6, 0x12, RZ, 0xfc, !PT ;  /* 0x0000001206067812 */ /* 0x000fc400078efcff */
[----:B------:R-:W-:Y:S01]  /*f650*/  SGXT.U32 R29, R29, 0x1 ;  /* 0x000000011d1d781a */ /* 0x000fe20000000000 */
[--C-:B------:R-:W-:Y:S01]  /*f660*/  @!P1 IMAD.IADD R15, R15, 0x1, -R10.reuse ;  /* 0x000000010f0f9824 */ /* 0x100fe200078e0a0a */
[----:B------:R-:W-:Y:S02]  /*f670*/  ISETP.GT.U32.AND P6, PT, R10, R5, PT ;  /* 0x000000050a00720c */ /* 0x000fe40003fc4070 */
[----:B------:R-:W-:Y:S02]  /*f680*/  ISETP.GE.AND P1, PT, R6, RZ, PT ;  /* 0x000000ff0600720c */ /* 0x000fe40003f26270 */
[----:B------:R-:W-:Y:S01]  /*f690*/  LOP3.LUT R29, R28, R29, RZ, 0xfc, !PT ;  /* 0x0000001d1c1d7212 */ /* 0x000fe200078efcff */
[----:B------:R-:W-:-:S03]  /*f6a0*/  @!P3 IMAD.IADD R25, R25, 0x1, -R10 ;  /* 0x000000011919b824 */ /* 0x000fc600078e0a0a */
[----:B------:R-:W-:Y:S01]  /*f6b0*/  LOP3.LUT R29, R29, 0xe, RZ, 0xfc, !PT ;  /* 0x0000000e1d1d7812 */ /* 0x000fe200078efcff */
[----:B------:R-:W-:-:S03]  /*f6c0*/  @!P2 IMAD.MOV R19, RZ, RZ, -R19 ;  /* 0x000000ffff13a224 */ /* 0x000fc600078e0a13 */
[----:B------:R-:W-:Y:S01]  /*f6d0*/  ISETP.GE.AND P3, PT, R29, RZ, PT ;  /* 0x000000ff1d00720c */ /* 0x000fe20003f66270 */
[----:B-1----:R-:W-:Y:S02]  /*f6e0*/  IMAD.SHL.U32 R29, R27, 0x100, RZ ;  /* 0x000001001b1d7824 */ /* 0x002fe400078e00ff */
[----:B------:R-:W-:Y:S02]  /*f6f0*/  @!P0 IMAD.MOV R22, RZ, RZ, -R22 ;  /* 0x000000ffff168224 */ /* 0x000fe400078e0a16 */
[----:B------:R-:W-:Y:S02]  /*f700*/  @!P4 IMAD.MOV R0, RZ, RZ, -R0 ;  /* 0x000000ffff00c224 */ /* 0x000fe400078e0a00 */
[----:B------:R-:W-:Y:S01]  /*f710*/  @!P6 IMAD.IADD R5, R5, 0x1, -R10 ;  /* 0x000000010505e824 */ /* 0x000fe200078e0a0a */
[C---:B------:R-:W-:Y:S01]  /*f720*/  ISETP.GT.U32.AND P6, PT, R10.reuse, R24, PT ;  /* 0x000000180a00720c */ /* 0x040fe20003fc4070 */
[----:B------:R-:W-:Y:S01]  /*f730*/  @!P1 IMAD.MOV R3, RZ, RZ, -R3 ;  /* 0x000000ffff039224 */ /* 0x000fe200078e0a03 */
[----:B------:R-:W-:Y:S01]  /*f740*/  STL [R1+0x24b0], R19 ;  /* 0x0024b01301007387 */ /* 0x000fe20000100800 */
[----:B------:R-:W-:Y:S01]  /*f750*/  @!P5 IMAD.MOV R4, RZ, RZ, -R4 ;  /* 0x000000ffff04d224 */ /* 0x000fe200078e0a04 */
[----:B------:R-:W-:-:S02]  /*f760*/  ISETP.GT.U32.AND P4, PT, R10, R15, PT ;  /* 0x0000000f0a00720c */ /* 0x000fc40003f84070 */
[----:B------:R-:W-:Y:S04]  /*f770*/  STL [R1+0x24c4], R22 ;  /* 0x0024c41601007387 */ /* 0x000fe80000100800 */
[----:B------:R0:W-:Y:S04]  /*f780*/  STL [R1+0x24c8], R0 ;  /* 0x0024c80001007387 */ /* 0x0001e80000100800 */
[----:B------:R-:W-:Y:S04]  /*f790*/  STL [R1+0x24cc], R3 ;  /* 0x0024cc0301007387 */ /* 0x000fe80000100800 */
[----:B------:R1:W-:Y:S01]  /*f7a0*/  STL [R1+0x24d0], R4 ;  /* 0x0024d00401007387 */ /* 0x0003e20000100800 */
[----:B------:R-:W-:Y:S01]  /*f7b0*/  ISETP.GT.U32.AND P1, PT, R10, R26, PT ;  /* 0x0000001a0a00720c */ /* 0x000fe20003f24070 */
[--C-:B------:R-:W-:Y:S01]  /*f7c0*/  @!P6 IMAD.IADD R24, R24, 0x1, -R10.reuse ;  /* 0x000000011818e824 */ /* 0x100fe200078e0a0a */
[----:B------:R-:W-:Y:S01]  /*f7d0*/  ISETP.GT.U32.AND P6, PT, R10, R25, PT ;  /* 0x000000190a00720c */ /* 0x000fe20003fc4070 */
[----:B------:R-:W-:Y:S01]  /*f7e0*/  @!P4 IMAD.IADD R15, R15, 0x1, -R10 ;  /* 0x000000010f0fc824 */ /* 0x000fe200078e0a0a */
[----:B------:R-:W-:-:S02]  /*f7f0*/  ISETP.GE.AND P4, PT, R11, RZ, PT ;  /* 0x000000ff0b00720c */ /* 0x000fc40003f86270 */
[----:B------:R-:W-:-:S07]  /*f800*/  LOP3.LUT R27, R27, 0x3f, RZ, 0xc0, !PT ;  /* 0x0000003f1b1b7812 */ /* 0x000fce00078ec0ff */
[--C-:B------:R-:W-:Y:S01]  /*f810*/  @!P1 IMAD.IADD R26, R26, 0x1, -R10.reuse ;  /* 0x000000011a1a9824 */ /* 0x100fe200078e0a0a */
[----:B------:R-:W-:Y:S01]  /*f820*/  ISETP.GE.AND P1, PT, R9, RZ, PT ;  /* 0x000000ff0900720c */ /* 0x000fe20003f26270 */
[----:B------:R-:W-:Y:S01]  /*f830*/  @!P6 IMAD.IADD R25, R25, 0x1, -R10 ;  /* 0x000000011919e824 */ /* 0x000fe200078e0a0a */
[----:B------:R-:W-:Y:S01]  /*f840*/  ISETP.GE.AND P6, PT, R2, RZ, PT ;  /* 0x000000ff0200720c */ /* 0x000fe20003fc6270 */
[----:B------:R-:W-:Y:S01]  /*f850*/  IMAD R2, R27, c[0x0][0x18c], RZ ;  /* 0x000063001b027a24 */ /* 0x000fe200078e02ff */
[----:B--2---:R-:W-:-:S05]  /*f860*/  LOP3.LUT R29, R23, 0x1000, R29, 0xf8, !PT ;  /* 0x00001000171d7812 */ /* 0x004fca00078ef81d */
[----:B------:R-:W-:Y:S04]  /*f870*/  STL.64 [R1+0x2378], R28 ;  /* 0x0023781c01007387 */ /* 0x000fe80000100a00 */
[----:B0-----:R-:W2:Y:S04]  /*f880*/  LDL.LU R0, [R1+0xac] ;  /* 0x0000ac0001007983 */ /* 0x001ea80000300800 */
[----:B------:R-:W3:Y:S04]  /*f890*/  LDL.LU R22, [R1+0x74] ;  /* 0x0000740001167983 */ /* 0x000ee80000300800 */
[----:B------:R-:W4:Y:S04]  /*f8a0*/  LDL.LU R19, [R1+0x3c4] ;  /* 0x0003c40001137983 */ /* 0x000f280000300800 */
[----:B------:R-:W5:Y:S04]  /*f8b0*/  LDL.LU R18, [R1+0x3c8] ;  /* 0x0003c80001127983 */ /* 0x000f680000300800 */
[----:B------:R-:W5:Y:S04]  /*f8c0*/  LDL.LU R17, [R1+0x3cc] ;  /* 0x0003cc0001117983 */ /* 0x000f680000300800 */
[----:B------:R-:W5:Y:S04]  /*f8d0*/  LDL.LU R11, [R1+0x3d0] ;  /* 0x0003d000010b7983 */ /* 0x000f680000300800 */
[----:B------:R-:W5:Y:S04]  /*f8e0*/  LDL.LU R9, [R1+0x68] ;  /* 0x0000680001097983 */ /* 0x000f680000300800 */
[----:B------:R-:W5:Y:S01]  /*f8f0*/  LDL.LU R27, [R1+0x24] ;  /* 0x00002400011b7983 */ /* 0x000f620000300800 */
[----:B------:R-:W-:-:S02]  /*f900*/  ISETP.GT.U32.AND P2, PT, R10, R7, PT ;  /* 0x000000070a00720c */ /* 0x000fc40003f44070 */
[C---:B------:R-:W-:Y:S02]  /*f910*/  ISETP.GT.U32.AND P0, PT, R10.reuse, R13, PT ;  /* 0x0000000d0a00720c */ /* 0x040fe40003f04070 */
[----:B------:R-:W-:-:S09]  /*f920*/  ISETP.GT.U32.AND P5, PT, R10, R24, PT ;  /* 0x000000180a00720c */ /* 0x000fd20003fa4070 */
[----:B------:R-:W-:Y:S01]  /*f930*/  @!P2 IMAD.IADD R7, R7, 0x1, -R10 ;  /* 0x000000010707a824 */ /* 0x000fe200078e0a0a */
[----:B------:R-:W-:Y:S02]  /*f940*/  ISETP.GE.AND P2, PT, R21, RZ, PT ;  /* 0x000000ff1500720c */ /* 0x000fe40003f46270 */
[----:B------:R-:W5:Y:S04]  /*f950*/  LDL.LU R21, [R1+0x3c0] ;  /* 0x0003c00001157983 */ /* 0x000f680000300800 */
[----:B-1----:R-:W5:Y:S01]  /*f960*/  LDL.LU R4, [R1+0x14] ;  /* 0x0000140001047983 */ /* 0x002f620000300800 */
[----:B------:R-:W-:-:S03]  /*f970*/  @!P3 IMAD.MOV R5, RZ, RZ, -R5 ;  /* 0x000000ffff05b224 */ /* 0x000fc600078e0a05 */
[----:B------:R-:W5:Y:S01]  /*f980*/  LDL.LU R16, [R1+0x10] ;  /* 0x0000100001107983 */ /* 0x000f620000300800 */
[----:B------:R-:W-:-:S03]  /*f990*/  ISETP.GE.AND P3, PT, R20, RZ, PT ;  /* 0x000000ff1400720c */ /* 0x000fc60003f66270 */
[----:B------:R-:W5:Y:S04]  /*f9a0*/  LDL.LU R14, [R1+0x350] ;  /* 0x00035000010e7983 */ /* 0x000f680000300800 */
[----:B------:R-:W5:Y:S04]  /*f9b0*/  LDL.LU R8, [R1+0x35c] ;  /* 0x00035c0001087983 */ /* 0x000f680000300800 */
[----:B------:R-:W5:Y:S04]  /*f9c0*/  LDL.LU R6, [R1+0x3a4] ;  /* 0x0003a40001067983 */ /* 0x000f680000300800 */
[----:B------:R-:W5:Y:S01]  /*f9d0*/  LDL.LU R20, [R1+0x3a8] ;  /* 0x0003a80001147983 */ /* 0x000f620000300800 */
[----:B------:R-:W-:-:S02]  /*f9e0*/  @!P0 IMAD.IADD R13, R13, 0x1, -R10 ;  /* 0x000000010d0d8824 */ /* 0x000fc400078e0a0a */
[----:B------:R-:W-:Y:S01]  /*f9f0*/  @!P5 IMAD.IADD R24, R24, 0x1, -R10 ;  /* 0x000000011818d824 */ /* 0x000fe200078e0a0a */
[----:B------:R-:W-:Y:S02]  /*fa00*/  LEA R10, P5, R2, c[0x0][0x168], 0x1 ;  /* 0x00005a00020a7a11 */ /* 0x000fe400078a08ff */
[----:B------:R-:W5:Y:S01]  /*fa10*/  LDL.LU R2, [R1+0x3b0] ;  /* 0x0003b00001027983 */ /* 0x000f620000300800 */
[----:B------:R-:W-:-:S03]  /*fa20*/  ISETP.GE.AND P0, PT, R12, RZ, PT ;  /* 0x000000ff0c00720c */ /* 0x000fc60003f06270 */
[----:B------:R-:W5:Y:S01]  /*fa30*/  LDL.LU R12, [R1+0x3bc] ;  /* 0x0003bc00010c7983 */ /* 0x000f620000300800 */
[----:B------:R-:W-:Y:S01]  /*fa40*/  @!P3 IMAD.MOV R7, RZ, RZ, -R7 ;  /* 0x000000ffff07b224 */ /* 0x000fe200078e0a07 */
[----:B------:R-:W-:Y:S02]  /*fa50*/  ISETP.NE.AND P3, PT, RZ, c[0x0][0x17c], PT ;  /* 0x00005f00ff007a0c */ /* 0x000fe40003f65270 */
[----:B------:R-:W-:Y:S01]  /*fa60*/  LOP3.LUT R23, RZ, c[0x0][0x17c], RZ, 0x33, !PT ;  /* 0x00005f00ff177a12 */ /* 0x000fe200078e33ff */
[----:B------:R3:W-:Y:S03]  /*fa70*/  STL [R1+0x23dc], R10 ;  /* 0x0023dc0a01007387 */ /* 0x0007e60000100800 */
[C---:B--2---:R-:W-:Y:S02]  /*fa80*/  SEL R3, R23.reuse, R0, !P3 ;  /* 0x0000000017037207 */ /* 0x044fe40005800000 */
[----:B---3--:R-:W-:-:S03]  /*fa90*/  SEL R10, R23, R22, !P3 ;  /* 0x00000016170a7207 */ /* 0x008fc60005800000 */
[----:B------:R5:W-:Y:S01]  /*faa0*/  STL [R1+0x404], R3 ;  /* 0x0004040301007387 */ /* 0x000be20000100800 */
[----:B----4-:R-:W-:-:S03]  /*fab0*/  SEL R0, R23, R19, !P3 ;  /* 0x0000001317007207 */ /* 0x010fc60005800000 */
[----:B------:R0:W-:Y:S01]  /*fac0*/  STL [R1+0x400], R10 ;  /* 0x0004000a01007387 */ /* 0x0001e20000100800 */
[----:B-----5:R-:W-:-:S03]  /*fad0*/  SEL R3, R23, R18, !P3 ;  /* 0x0000001217037207 */ /* 0x020fc60005800000 */
[----:B------:R1:W-:Y:S01]  /*fae0*/  STL [R1+0x3fc], R0 ;  /* 0x0003fc0001007387 */ /* 0x0003e20000100800 */
[----:B0-----:R-:W-:-:S03]  /*faf0*/  SEL R10, R23, R17, !P3 ;  /* 0x00000011170a7207 */ /* 0x001fc60005800000 */
[----:B------:R0:W-:Y:S01]  /*fb00*/  STL [R1+0x3f8], R3 ;  /* 0x0003f80301007387 */ /* 0x0001e20000100800 */
[----:B-1----:R-:W-:-:S03]  /*fb10*/  SEL R0, R23, R11, !P3 ;  /* 0x0000000b17007207 */ /* 0x002fc60005800000 */
[----:B0-----:R-:W2:Y:S04]  /*fb20*/  LDL.LU R3, [R1+0x3b8] ;  /* 0x0003b80001037983 */ /* 0x001ea80000300800 */
[----:B------:R0:W-:Y:S04]  /*fb30*/  STL [R1+0x3f4], R10 ;  /* 0x0003f40a01007387 */ /* 0x0001e80000100800 */
[----:B------:R-:W3:Y:S04]  /*fb40*/  LDL.LU R11, [R1+0x3b4] ;  /* 0x0003b400010b7983 */ /* 0x000ee80000300800 */
[----:B------:R1:W-:Y:S01]  /*fb50*/  STL [R1+0x3f0], R0 ;  /* 0x0003f00001007387 */ /* 0x0003e20000100800 */
[----:B0-----:R-:W-:-:S02]  /*fb60*/  SEL R10, R23, R27, !P3 ;  /* 0x0000001b170a7207 */ /* 0x001fc40005800000 */
[C---:B-1----:R-:W-:Y:S02]  /*fb70*/  SEL R0, R23.reuse, R9, !P3 ;  /* 0x0000000917007207 */ /* 0x042fe40005800000 */
[----:B------:R-:W4:Y:S04]  /*fb80*/  LDL.LU R9, [R1+0x3ac] ;  /* 0x0003ac0001097983 */ /* 0x000f280000300800 */
[----:B------:R0:W-:Y:S04]  /*fb90*/  STL [R1+0x3ec], R0 ;  /* 0x0003ec0001007387 */ /* 0x0001e80000100800 */
[----:B0-----:R-:W5:Y:S04]  /*fba0*/  LDL.LU R0, [R1+0x390] ;  /* 0x0003900001007983 */ /* 0x001f680000300800 */
[----:B------:R-:W5:Y:S04]  /*fbb0*/  LDL.LU R22, [R1+0x398] ;  /* 0x0003980001167983 */ /* 0x000f680000300800 */
[----:B------:R0:W-:Y:S04]  /*fbc0*/  STL [R1+0x3e8], R10 ;  /* 0x0003e80a01007387 */ /* 0x0001e80000100800 */
[----:B------:R-:W5:Y:S04]  /*fbd0*/  LDL.LU R19, [R1+0x39c] ;  /* 0x00039c0001137983 */ /* 0x000f680000300800 */
[----:B------:R-:W5:Y:S04]  /*fbe0*/  LDL.LU R18, [R1+0x3a0] ;  /* 0x0003a00001127983 */ /* 0x000f680000300800 */
[----:B------:R-:W5:Y:S04]  /*fbf0*/  LDL.LU R17, [R1+0x394] ;  /* 0x0003940001117983 */ /* 0x000f680000300800 */
[----:B------:R-:W5:Y:S01]  /*fc00*/  LDL.LU R27, [R1+0x380] ;  /* 0x00038000011b7983 */ /* 0x000f620000300800 */
[----:B0-----:R-:W-:-:S03]  /*fc10*/  SEL R10, R23, R21, !P3 ;  /* 0x00000015170a7207 */ /* 0x001fc60005800000 */
[----:B------:R-:W5:Y:S01]  /*fc20*/  LDL.LU R21, [R1+0x384] ;  /* 0x0003840001157983 */ /* 0x000f620000300800 */
[C---:B------:R-:W-:Y:S02]  /*fc30*/  SEL R4, R23.reuse, R4, !P3 ;  /* 0x0000000417047207 */ /* 0x040fe40005800000 */
[C---:B------:R-:W-:Y:S01]  /*fc40*/  SEL R16, R23.reuse, R16, !P3 ;  /* 0x0000001017107207 */ /* 0x040fe20005800000 */
[----:B------:R0:W-:Y:S04]  /*fc50*/  STL [R1+0x3e4], R10 ;  /* 0x0003e40a01007387 */ /* 0x0001e80000100800 */
[----:B------:R1:W-:Y:S01]  /*fc60*/  STL [R1+0x3e0], R4 ;  /* 0x0003e00401007387 */ /* 0x0003e20000100800 */
[----:B0-----:R-:W-:-:S03]  /*fc70*/  SEL R10, R23, R14, !P3 ;  /* 0x0000000e170a7207 */ /* 0x001fc60005800000 */
[----:B------:R-:W-:Y:S01]  /*fc80*/  STL [R1+0x3dc], R16 ;  /* 0x0003dc1001007387 */ /* 0x000fe20000100800 */
[C---:B-1----:R-:W-:Y:S02]  /*fc90*/  SEL R4, R23.reuse, R8, !P3 ;  /* 0x0000000817047207 */ /* 0x042fe40005800000 */
[C---:B------:R-:W-:Y:S02]  /*fca0*/  SEL R8, R23.reuse, R6, !P3 ;  /* 0x0000000617087207 */ /* 0x040fe40005800000 */
[C---:B------:R-:W-:Y:S01]  /*fcb0*/  SEL R6, R23.reuse, R20, !P3 ;  /* 0x0000001417067207 */ /* 0x040fe20005800000 */
[----:B------:R-:W-:Y:S04]  /*fcc0*/  STL [R1+0x3d8], R10 ;  /* 0x0003d80a01007387 */ /* 0x000fe80000100800 */
[----:B------:R0:W-:Y:S04]  /*fcd0*/  STL [R1+0x3d4], R4 ;  /* 0x0003d40401007387 */ /* 0x0001e80000100800 */
[----:B------:R1:W-:Y:S04]  /*fce0*/  STL [R1+0x3d0], R8 ;  /* 0x0003d00801007387 */ /* 0x0003e80000100800 */
[----:B------:R1:W-:Y:S01]  /*fcf0*/  STL [R1+0x3cc], R6 ;  /* 0x0003cc0601007387 */ /* 0x0003e20000100800 */
[----:B0-----:R-:W-:-:S03]  /*fd00*/  SEL R4, R23, R2, !P3 ;  /* 0x0000000217047207 */ /* 0x001fc60005800000 */
[----:B------:R-:W5:Y:S01]  /*fd10*/  LDL.LU R10, [R1+0x388] ;  /* 0x00038800010a7983 */ /* 0x000f620000300800 */
[----:B------:R-:W-:-:S03]  /*fd20*/  SEL R2, R23, R12, !P3 ;  /* 0x0000000c17027207 */ /* 0x000fc60005800000 */
[----:B------:R-:W-:Y:S04]  /*fd30*/  STL [R1+0x3c8], R4 ;  /* 0x0003c80401007387 */ /* 0x000fe80000100800 */
[----:B------:R-:W5:Y:S04]  /*fd40*/  LDL.LU R28, [R1+0x37c] ;  /* 0x00037c00011c7983 */ /* 0x000f680000300800 */
[----:B------:R0:W-:Y:S04]  /*fd50*/  STL [R1+0x3c4], R2 ;  /* 0x0003c40201007387 */ /* 0x0001e80000100800 */
[----:B------:R-:W5:Y:S04]  /*fd60*/  LDL.LU R29, [R1+0x378] ;  /* 0x00037800011d7983 */ /* 0x000f680000300800 */
[----:B------:R-:W5:Y:S04]  /*fd70*/  LDL.LU R16, [R1+0x374] ;  /* 0x0003740001107983 */ /* 0x000f680000300800 */
[----:B------:R-:W5:Y:S04]  /*fd80*/  LDL.LU R14, [R1+0x370] ;  /* 0x00037000010e7983 */ /* 0x000f680000300800 */
[----:B-1----:R-:W5:Y:S04]  /*fd90*/  LDL.LU R8, [R1+0x36c] ;  /* 0x00036c0001087983 */ /* 0x002f680000300800 */
[----:B------:R-:W5:Y:S04]  /*fda0*/  LDL.LU R6, [R1+0x368] ;  /* 0x0003680001067983 */ /* 0x000f680000300800 */
[----:B------:R-:W5:Y:S04]  /*fdb0*/  LDL.LU R20, [R1+0x364] ;  /* 0x0003640001147983 */ /* 0x000f680000300800 */
[----:B0-----:R-:W5:Y:S04]  /*fdc0*/  LDL.LU R2, [R1+0x360] ;  /* 0x0003600001027983 */ /* 0x001f680000300800 */
[----:B------:R-:W5:Y:S01]  /*fdd0*/  LDL.LU R12, [R1+0x358] ;  /* 0x00035800010c7983 */ /* 0x000f620000300800 */
[----:B--2---:R-:W-:-:S02]  /*fde0*/  SEL R3, R23, R3, !P3 ;  /* 0x0000000317037207 */ /* 0x004fc40005800000 */
[C---:B---3--:R-:W-:Y:S02]  /*fdf0*/  SEL R4, R23.reuse, R11, !P3 ;  /* 0x0000000b17047207 */ /* 0x048fe40005800000 */
[----:B------:R-:W2:Y:S04]  /*fe00*/  LDL.LU R11, [R1+0x354] ;  /* 0x00035400010b7983 */ /* 0x000ea80000300800 */
[----:B------:R4:W-:Y:S04]  /*fe10*/  STL [R1+0x3c0], R3 ;  /* 0x0003c00301007387 */ /* 0x0009e80000100800 */
[----:B------:R5:W-:Y:S01]  /*fe20*/  STL [R1+0x3bc], R4 ;  /* 0x0003bc0401007387 */ /* 0x000be20000100800 */
[----:B----4-:R-:W-:-:S03]  /*fe30*/  SEL R3, R23, R9, !P3 ;  /* 0x0000000917037207 */ /* 0x010fc60005800000 */
[----:B------:R-:W3:Y:S04]  /*fe40*/  LDL.LU R9, [R1+0x324] ;  /* 0x0003240001097983 */ /* 0x000ee80000300800 */
[----:B------:R0:W-:Y:S01]  /*fe50*/  STL [R1+0x3b8], R3 ;  /* 0x0003b80301007387 */ /* 0x0001e20000100800 */
[C---:B-----5:R-:W-:Y:S02]  /*fe60*/  SEL R4, R23.reuse, R0, !P3 ;  /* 0x0000000017047207 */ /* 0x060fe40005800000 */
[----:B------:R-:W-:-:S03]  /*fe70*/  SEL R0, R23, R22, !P3 ;  /* 0x0000001617007207 */ /* 0x000fc60005800000 */
[----:B------:R1:W-:Y:S01]  /*fe80*/  STL [R1+0x3b4], R4 ;  /* 0x0003b40401007387 */ /* 0x0003e20000100800 */
[----:B0-----:R-:W-:-:S03]  /*fe90*/  SEL R3, R23, R19, !P3 ;  /* 0x0000001317037207 */ /* 0x001fc60005800000 */
[----:B------:R-:W-:Y:S01]  /*fea0*/  STL [R1+0x3b0], R0 ;  /* 0x0003b00001007387 */ /* 0x000fe20000100800 */
[----:B-1----:R-:W-:-:S03]  /*feb0*/  SEL R4, R23, R18, !P3 ;  /* 0x0000001217047207 */ /* 0x002fc60005800000 */
[----:B------:R0:W-:Y:S04]  /*fec0*/  STL [R1+0x3ac], R3 ;  /* 0x0003ac0301007387 */ /* 0x0001e80000100800 */
[----:B------:R1:W-:Y:S01]  /*fed0*/  STL [R1+0x3a8], R4 ;  /* 0x0003a80401007387 */ /* 0x0003e20000100800 */
[----:B0-----:R-:W-:-:S03]  /*fee0*/  SEL R3, R23, R27, !P3 ;  /* 0x0000001b17037207 */ /* 0x001fc60005800000 */
[----:B------:R-:W4:Y:S01]  /*fef0*/  LDL.LU R27, [R1+0x330] ;  /* 0x00033000011b7983 */ /* 0x000f220000300800 */
[----:B------:R-:W-:-:S05]  /*ff00*/  SEL R0, R23, R17, !P3 ;  /* 0x0000001117007207 */ /* 0x000fca0005800000 */
[----:B------:R0:W-:Y:S04]  /*ff10*/  STL [R1+0x3a4], R0 ;  /* 0x0003a40001007387 */ /* 0x0001e80000100800 */
[----:B------:R5:W-:Y:S04]  /*ff20*/  STL [R1+0x3a0], R3 ;  /* 0x0003a00301007387 */ /* 0x000be80000100800 */
[----:B-1----:R-:W4:Y:S01]  /*ff30*/  LDL.LU R4, [R1+0x334] ;  /* 0x0003340001047983 */ /* 0x002f220000300800 */
[----:B0-----:R-:W-:-:S03]  /*ff40*/  SEL R0, R23, R21, !P3 ;  /* 0x0000001517007207 */ /* 0x001fc60005800000 */
[----:B-----5:R-:W5:Y:S04]  /*ff50*/  LDL.LU R3, [R1+0x338] ;  /* 0x0003380001037983 */ /* 0x020f680000300800 */
[----:B------:R0:W-:Y:S04]  /*ff60*/  STL [R1+0x39c], R0 ;  /* 0x00039c0001007387 */ /* 0x0001e80000100800 */
[----:B0-----:R-:W5:Y:S04]  /*ff70*/  LDL.LU R0, [R1+0x33c] ;  /* 0x00033c0001007983 */ /* 0x001f680000300800 */
[----:B------:R-:W5:Y:S04]  /*ff80*/  LDL.LU R22, [R1+0x340] ;  /* 0x0003400001167983 */ /* 0x000f680000300800 */
[----:B------:R-:W5:Y:S04]  /*ff90*/  LDL.LU R19, [R1+0x34c] ;  /* 0x00034c0001137983 */ /* 0x000f680000300800 */
[----:B------:R-:W5:Y:S01]  /*ffa0*/  LDL.LU R18, [R1+0x344] ;  /* 0x0003440001127983 */ /* 0x000f620000300800 */
[----:B------:R-:W-:-:S03]  /*ffb0*/  SEL R10, R23, R10, !P3 ;  /* 0x0000000a170a7207 */ /* 0x000fc60005800000 */
[----:B------:R-:W5:Y:S04]  /*ffc0*/  LDL.LU R17, [R1+0x348] ;  /* 0x0003480001117983 */ /* 0x000f680000300800 */
[----:B------:R-:W5:Y:S04]  /*ffd0*/  LDL.LU R21, [R1+0x32c] ;  /* 0x00032c0001157983 */ /* 0x000f680000300800 */
[----:B------:R0:W-:Y:S02]  /*ffe0*/  STL [R1+0x398], R10 ;  /* 0x0003980a01007387 */ /* 0x0001e40000100800 */
[----:B0-----:R-:W-:-:S02]  /*fff0*/  SEL R10, R23, R28, !P3 ;  /* 0x0000001c170a7207 */ /* 0x001fc40005800000 */
[----:B------:R-:W-:-:S03]  /*10000*/  SEL R28, R23, R29, !P3 ;  /* 0x0000001d171c7207 */ /* 0x000fc60005800000 */
[----:B------:R0:W-:Y:S04]  /*10010*/  STL [R1+0x394], R10 ;  /* 0x0003940a01007387 */ /* 0x0001e80000100800 */
[----:B------:R-:W-:Y:S01]  /*10020*/  STL [R1+0x390], R28 ;  /* 0x0003901c01007387 */ /* 0x000fe20000100800 */
[C---:B0-----:R-:W-:Y:S02]  /*10030*/  SEL R10, R23.reuse, R16, !P3 ;  /* 0x00000010170a7207 */ /* 0x041fe40005800000 */
[C---:B------:R-:W-:Y:S02]  /*10040*/  SEL R16, R23.reuse, R14, !P3 ;  /* 0x0000000e17107207 */ /* 0x040fe40005800000 */
[C---:B------:R-:W-:Y:S01]  /*10050*/  SEL R14, R23.reuse, R8, !P3 ;  /* 0x00000008170e7207 */ /* 0x040fe20005800000 */
[----:B------:R0:W-:Y:S01]  /*10060*/  STL [R1+0x388], R10 ;  /* 0x0003880a01007387 */ /* 0x0001e20000100800 */
[----:B------:R-:W-:-:S03]  /*10070*/  SEL R8, R23, R20, !P3 ;  /* 0x0000001417087207 */ /* 0x000fc60005800000 */
[----:B------:R1:W-:Y:S01]  /*10080*/  STL [R1+0x384], R16 ;  /* 0x0003841001007387 */ /* 0x0003e20000100800 */
[----:B0-----:R-:W-:-:S03]  /*10090*/  SEL R10, R23, R6, !P3 ;  /* 0x00000006170a7207 */ /* 0x001fc60005800000 */
[----:B------:R-:W-:Y:S01]  /*100a0*/  STL [R1+0x380], R14 ;  /* 0x0003800e01007387 */ /* 0x000fe20000100800 */
[----:B------:R-:W-:-:S03]  /*100b0*/  SEL R6, R23, R2, !P3 ;  /* 0x0000000217067207 */ /* 0x000fc60005800000 */
[----:B------:R-:W-:Y:S01]  /*100c0*/  STL [R1+0x37c], R10 ;  /* 0x00037c0a01007387 */ /* 0x000fe20000100800 */
[----:B------:R-:W-:-:S03]  /*100d0*/  SEL R2, R23, R12, !P3 ;  /* 0x0000000c17027207 */ /* 0x000fc60005800000 */
[----:B------:R-:W-:Y:S04]  /*100e0*/  STL [R1+0x378], R8 ;  /* 0x0003780801007387 */ /* 0x000fe80000100800 */
[----:B-1----:R-:W5:Y:S04]  /*100f0*/  LDL.LU R16, [R1+0x328] ;  /* 0x0003280001107983 */ /* 0x002f680000300800 */
[----:B------:R2:W-:Y:S04]  /*10100*/  STL [R1+0x374], R6 ;  /* 0x0003740601007387 */ /* 0x0005e80000100800 */
[----:B------:R-:W5:Y:S04]  /*10110*/  LDL.LU R12, [R1+0x2f4] ;  /* 0x0002f400010c7983 */ /* 0x000f680000300800 */
[----:B------:R3:W-:Y:S01]  /*10120*/  STL [R1+0x370], R2 ;  /* 0x0003700201007387 */ /* 0x0007e20000100800 */
[----:B--2---:R-:W-:-:S03]  /*10130*/  SEL R6, R23, R11, !P3 ;  /* 0x0000000b17067207 */ /* 0x004fc60005800000 */
[----:B------:R-:W2:Y:S04]  /*10140*/  LDL.LU R11, [R1+0x31c] ;  /* 0x00031c00010b7983 */ /* 0x000ea80000300800 */
[----:B------:R0:W-:Y:S04]  /*10150*/  STL [R1+0x36c], R6 ;  /* 0x00036c0601007387 */ /* 0x0001e80000100800 */
[----:B------:R-:W2:Y:S04]  /*10160*/  LDL.LU R14, [R1+0x320] ;  /* 0x00032000010e7983 */ /* 0x000ea80000300800 */
[----:B------:R-:W2:Y:S01]  /*10170*/  LDL.LU R8, [R1+0x2fc] ;  /* 0x0002fc0001087983 */ /* 0x000ea20000300800 */
[----:B---3--:R-:W-:-:S05]  /*10180*/  SEL R2, R23, R9, !P3 ;  /* 0x0000000917027207 */ /* 0x008fca0005800000 */
[----:B------:R1:W-:Y:S04]  /*10190*/  STL [R1+0x368], R2 ;  /* 0x0003680201007387 */ /* 0x0003e80000100800 */
[----:B0-----:R-:W3:Y:S04]  /*101a0*/  LDL.LU R6, [R1+0x318] ;  /* 0x0003180001067983 */ /* 0x001ee80000300800 */
[----:B------:R-:W3:Y:S04]  /*101b0*/  LDL.LU R20, [R1+0x304] ;  /* 0x0003040001147983 */ /* 0x000ee80000300800 */
[----:B-1----:R-:W3:Y:S04]  /*101c0*/  LDL.LU R2, [R1+0x314] ;  /* 0x0003140001027983 */ /* 0x002ee80000300800 */
[----:B------:R-:W3:Y:S01]  /*101d0*/  LDL.LU R9, [R1+0x308] ;  /* 0x0003080001097983 */ /* 0x000ee20000300800 */
[----:B----4-:R-:W-:-:S03]  /*101e0*/  SEL R10, R23, R27, !P3 ;  /* 0x0000001b170a7207 */ /* 0x010fc60005800000 */
[----:B------:R-:W4:Y:S04]  /*101f0*/  LDL.LU R27, [R1+0x310] ;  /* 0x00031000011b7983 */ /* 0x000f280000300800 */
[----:B------:R5:W-:Y:S01]  /*10200*/  STL [R1+0x364], R10 ;  /* 0x0003640a01007387 */ /* 0x000be20000100800 */
[C---:B------:R-:W-:Y:S02]  /*10210*/  SEL R28, R23.reuse, R4, !P3 ;  /* 0x00000004171c7207 */ /* 0x040fe40005800000 */
[----:B-----5:R-:W-:-:S03]  /*10220*/  SEL R10, R23, R3, !P3 ;  /* 0x00000003170a7207 */ /* 0x020fc60005800000 */
[----:B------:R-:W-:Y:S04]  /*10230*/  STL [R1+0x360], R28 ;  /* 0x0003601c01007387 */ /* 0x000fe80000100800 */
[----:B------:R-:W-:Y:S01]  /*10240*/  STL [R1+0x35c], R10 ;  /* 0x00035c0a01007387 */ /* 0x000fe20000100800 */
[C---:B------:R-:W-:Y:S02]  /*10250*/  SEL R4, R23.reuse, R0, !P3 ;  /* 0x0000000017047207 */ /* 0x040fe40005800000 */
[----:B------:R-:W-:-:S03]  /*10260*/  SEL R3, R23, R22, !P3 ;  /* 0x0000001617037207 */ /* 0x000fc60005800000 */
[----:B------:R0:W-:Y:S01]  /*10270*/  STL [R1+0x358], R4 ;  /* 0x0003580401007387 */ /* 0x0001e20000100800 */
[----:B------:R-:W-:-:S03]  /*10280*/  SEL R0, R23, R19, !P3 ;  /* 0x0000001317007207 */ /* 0x000fc60005800000 */
[----:B------:R1:W-:Y:S01]  /*10290*/  STL [R1+0x354], R3 ;  /* 0x0003540301007387 */ /* 0x0003e20000100800 */
[----:B0-----:R-:W-:-:S03]  /*102a0*/  SEL R4, R23, R18, !P3 ;  /* 0x0000001217047207 */ /* 0x001fc60005800000 */
[----:B------:R0:W-:Y:S01]  /*102b0*/  STL [R1+0x350], R0 ;  /* 0x0003500001007387 */ /* 0x0001e20000100800 */
[----:B-1----:R-:W-:-:S03]  /*102c0*/  SEL R3, R23, R17, !P3 ;  /* 0x0000001117037207 */ /* 0x002fc60005800000 */
[----:B------:R-:W-:Y:S04]  /*102d0*/  STL [R1+0x34c], R4 ;  /* 0x00034c0401007387 */ /* 0x000fe80000100800 */
[----:B------:R-:W5:Y:S01]  /*102e0*/  LDL.LU R10, [R1+0x30c] ;  /* 0x00030c00010a7983 */ /* 0x000f620000300800 */
[----:B0-----:R-:W-:-:S03]  /*102f0*/  SEL R0, R23, R21, !P3 ;  /* 0x0000001517007207 */ /* 0x001fc60005800000 */
[----:B------:R0:W-:Y:S04]  /*10300*/  STL [R1+0x348], R3 ;  /* 0x0003480301007387 */ /* 0x0001e80000100800 */
[----:B------:R-:W5:Y:S04]  /*10310*/  LDL.LU R28, [R1+0x300] ;  /* 0x00030000011c7983 */ /* 0x000f680000300800 */
[----:B------:R1:W-:Y:S04]  /*10320*/  STL [R1+0x344], R0 ;  /* 0x0003440001007387 */ /* 0x0003e80000100800 */
[----:B------:R-:W5:Y:S04]  /*10330*/  LDL.LU R29, [R1+0x2f8] ;  /* 0x0002f800011d7983 */ /* 0x000f680000300800 */
[----:B0-----:R-:W5:Y:S04]  /*10340*/  LDL.LU R3, [R1+0x2f0] ;  /* 0x0002f00001037983 */ /* 0x001f680000300800 */
[----:B-1----:R-:W5:Y:S04]  /*10350*/  LDL.LU R0, [R1+0x2ec] ;  /* 0x0002ec0001007983 */ /* 0x002f680000300800 */
[----:B------:R-:W5:Y:S04]  /*10360*/  LDL.LU R22, [R1+0x2e8] ;  /* 0x0002e80001167983 */ /* 0x000f680000300800 */
[----:B------:R-:W5:Y:S04]  /*10370*/  LDL.LU R19, [R1+0x2e4] ;  /* 0x0002e40001137983 */ /* 0x000f680000300800 */
[----:B------:R-:W5:Y:S04]  /*10380*/  LDL.LU R18, [R1+0x2e0] ;  /* 0x0002e00001127983 */ /* 0x000f680000300800 */
[----:B------:R-:W5:Y:S04]  /*10390*/  LDL.LU R17, [R1+0x2dc] ;  /* 0x0002dc0001117983 */ /* 0x000f680000300800 */
[----:B------:R-:W5:Y:S01]  /*103a0*/  LDL.LU R21, [R1+0x2d8] ;  /* 0x0002d80001157983 */ /* 0x000f620000300800 */
[----:B------:R-:W-:-:S02]  /*103b0*/  SEL R4, R23, R16, !P3 ;  /* 0x0000001017047207 */ /* 0x000fc40005800000 */
[C---:B------:R-:W-:Y:S02]  /*103c0*/  SEL R16, R23.reuse, R12, !P3 ;  /* 0x0000000c17107207 */ /* 0x040fe40005800000 */
[----:B------:R-:W5:Y:S04]  /*103d0*/  LDL.LU R12, [R1+0x2d4] ;  /* 0x0002d400010c7983 */ /* 0x000f680000300800 */
[----:B------:R2:W-:Y:S04]  /*103e0*/  STL [R1+0x340], R4 ;  /* 0x0003400401007387 */ /* 0x0005e80000100800 */
[----:B------:R-:W-:Y:S01]  /*103f0*/  STL [R1+0x33c], R16 ;  /* 0x00033c1001007387 */ /* 0x000fe20000100800 */
[----:B--2---:R-:W-:-:S03]  /*10400*/  SEL R4, R23, R11, !P3 ;  /* 0x0000000b17047207 */ /* 0x004fc60005800000 */
[----:B------:R-:W2:Y:S04]  /*10410*/  LDL.LU R11, [R1+0x2d0] ;  /* 0x0002d000010b7983 */ /* 0x000ea80000300800 */
[----:B------:R3:W-:Y:S01]  /*10420*/  STL [R1+0x338], R4 ;  /* 0x0003380401007387 */ /* 0x0007e20000100800 */
[C---:B------:R-:W-:Y:S02]  /*10430*/  SEL R14, R23.reuse, R14, !P3 ;  /* 0x0000000e170e7207 */ /* 0x040fe40005800000 */
[----:B------:R-:W-:-:S03]  /*10440*/  SEL R8, R23, R8, !P3 ;  /* 0x0000000817087207 */ /* 0x000fc60005800000 */
[----:B------:R-:W-:Y:S04]  /*10450*/  STL [R1+0x334], R14 ;  /* 0x0003340e01007387 */ /* 0x000fe80000100800 */
[----:B------:R-:W-:Y:S01]  /*10460*/  STL [R1+0x330], R8 ;  /* 0x0003300801007387 */ /* 0x000fe20000100800 */
[C---:B---3--:R-:W-:Y:S02]  /*10470*/  SEL R4, R23.reuse, R6, !P3 ;  /* 0x0000000617047207 */ /* 0x048fe40005800000 */
[----:B------:R-:W-:-:S03]  /*10480*/  SEL R6, R23, R20, !P3 ;  /* 0x0000001417067207 */ /* 0x000fc60005800000 */
[----:B------:R0:W-:Y:S01]  /*10490*/  STL [R1+0x32c], R4 ;  /* 0x00032c0401007387 */ /* 0x0001e20000100800 */
[----:B------:R-:W-:-:S03]  /*104a0*/  SEL R2, R23, R2, !P3 ;  /* 0x0000000217027207 */ /* 0x000fc60005800000 */
[----:B------:R-:W-:Y:S01]  /*104b0*/  STL [R1+0x328], R6 ;  /* 0x0003280601007387 */ /* 0x000fe20000100800 */
[----:B0-----:R-:W-:-:S03]  /*104c0*/  SEL R4, R23, R9, !P3 ;  /* 0x0000000917047207 */ /* 0x001fc60005800000 */
[----:B------:R-:W3:Y:S04]  /*104d0*/  LDL.LU R9, [R1+0x2cc] ;  /* 0x0002cc0001097983 */ /* 0x000ee80000300800 */
[----:B------:R4:W-:Y:S04]  /*104e0*/  STL [R1+0x324], R2 ;  /* 0x0003240201007387 */ /* 0x0009e80000100800 */
[----:B------:R0:W-:Y:S01]  /*104f0*/  STL [R1+0x320], R4 ;  /* 0x0003200401007387 */ /* 0x0001e20000100800 */
[----:B----4-:R-:W-:-:S03]  /*10500*/  SEL R2, R23, R27, !P3 ;  /* 0x0000001b17027207 */ /* 0x010fc60005800000 */
[----:B0-----:R-:W4:Y:S04]  /*10510*/  LDL.LU R4, [R1+0x2b0] ;  /* 0x0002b00001047983 */ /* 0x001f280000300800 */
[----:B------:R-:W4:Y:S04]  /*10520*/  LDL.LU R16, [R1+0x2b4] ;  /* 0x0002b40001107983 */ /* 0x000f280000300800 */
[----:B------:R0:W-:Y:S04]  /*10530*/  STL [R1+0x31c], R2 ;  /* 0x00031c0201007387 */ /* 0x0001e80000100800 */
[----:B------:R-:W4:Y:S04]  /*10540*/  LDL.LU R14, [R1+0x2b8] ;  /* 0x0002b800010e7983 */ /* 0x000f280000300800 */
[----:B------:R-:W4:Y:S04]  /*10550*/  LDL.LU R8, [R1+0x2c0] ;  /* 0x0002c00001087983 */ /* 0x000f280000300800 */
[----:B------:R-:W4:Y:S04]  /*10560*/  LDL.LU R6, [R1+0x2c4] ;  /* 0x0002c40001067983 */ /* 0x000f280000300800 */
[----:B------:R-:W4:Y:S04]  /*10570*/  LDL.LU R20, [R1+0x2c8] ;  /* 0x0002c80001147983 */ /* 0x000f280000300800 */
[----:B0-----:R-:W4:Y:S04]  /*10580*/  LDL.LU R2, [R1+0x2bc] ;  /* 0x0002bc0001027983 */ /* 0x001f280000300800 */
[----:B------:R-:W4:Y:S01]  /*10590*/  LDL.LU R27, [R1+0x2ac] ;  /* 0x0002ac00011b7983 */ /* 0x000f220000300800 */
[----:B-----5:R-:W-:-:S05]  /*105a0*/  SEL R10, R23, R10, !P3 ;  /* 0x0000000a170a7207 */ /* 0x020fca0005800000 */
[----:B------:R0:W-:Y:S01]  /*105b0*/  STL [R1+0x318], R10 ;  /* 0x0003180a01007387 */ /* 0x0001e20000100800 */
[----:B------:R-:W-:-:S05]  /*105c0*/  SEL R28, R23, R28, !P3 ;  /* 0x0000001c171c7207 */ /* 0x000fca0005800000 */
[----:B------:R1:W-:Y:S01]  /*105d0*/  STL [R1+0x314], R28 ;  /* 0x0003141c01007387 */ /* 0x0003e20000100800 */
[----:B0-----:R-:W-:-:S05]  /*105e0*/  SEL R10, R23, R29, !P3 ;  /* 0x0000001d170a7207 */ /* 0x001fca0005800000 */
[----:B------:R0:W-:Y:S01]  /*105f0*/  STL [R1+0x310], R10 ;  /* 0x0003100a01007387 */ /* 0x0001e20000100800 */
[C---:B-1----:R-:W-:Y:S02]  /*10600*/  SEL R28, R23.reuse, R3, !P3 ;  /* 0x00000003171c7207 */ /* 0x042fe40005800000 */
[----:B------:R-:W-:-:S03]  /*10610*/  SEL R3, R23, R0, !P3 ;  /* 0x0000000017037207 */ /* 0x000fc60005800000 */
[----:B------:R-:W-:Y:S01]  /*10620*/  STL [R1+0x30c], R28 ;  /* 0x00030c1c01007387 */ /* 0x000fe20000100800 */
[----:B0-----:R-:W-:-:S03]  /*10630*/  SEL R10, R23, R22, !P3 ;  /* 0x00000016170a7207 */ /* 0x001fc60005800000 */
[----:B------:R0:W-:Y:S01]  /*10640*/  STL [R1+0x308], R3 ;  /* 0x0003080301007387 */ /* 0x0001e20000100800 */
[----:B------:R-:W-:-:S03]  /*10650*/  SEL R0, R23, R19, !P3 ;  /* 0x0000001317007207 */ /* 0x000fc60005800000 */
[----:B------:R1:W-:Y:S01]  /*10660*/  STL [R1+0x304], R10 ;  /* 0x0003040a01007387 */ /* 0x0003e20000100800 */
[----:B0-----:R-:W-:-:S03]  /*10670*/  SEL R3, R23, R18, !P3 ;  /* 0x0000001217037207 */ /* 0x001fc60005800000 */
[----:B------:R0:W-:Y:S01]  /*10680*/  STL [R1+0x300], R0 ;  /* 0x0003000001007387 */ /* 0x0001e20000100800 */
[----:B-1----:R-:W-:-:S03]  /*10690*/  SEL R10, R23, R17, !P3 ;  /* 0x00000011170a7207 */ /* 0x002fc60005800000 */
[----:B------:R1:W-:Y:S01]  /*106a0*/  STL [R1+0x2fc], R3 ;  /* 0x0002fc0301007387 */ /* 0x0003e20000100800 */
[----:B0-----:R-:W-:-:S03]  /*106b0*/  SEL R0, R23, R21, !P3 ;  /* 0x0000001517007207 */ /* 0x001fc60005800000 */
[----:B-1----:R-:W5:Y:S04]  /*106c0*/  LDL.LU R3, [R1+0x2a8] ;  /* 0x0002a80001037983 */ /* 0x002f680000300800 */
[----:B------:R-:W-:Y:S04]  /*106d0*/  STL [R1+0x2f8], R10 ;  /* 0x0002f80a01007387 */ /* 0x000fe80000100800 */
[----:B------:R-:W5:Y:S04]  /*106e0*/  LDL.LU R21, [R1+0x2a4] ;  /* 0x0002a40001157983 */ /* 0x000f680000300800 */
[----:B------:R0:W-:Y:S02]  /*106f0*/  STL [R1+0x2f4], R0 ;  /* 0x0002f40001007387 */ /* 0x0001e40000100800 */
[----:B0-----:R-:W-:-:S02]  /*10700*/  SEL R0, R23, R12, !P3 ;  /* 0x0000000c17007207 */ /* 0x001fc40005800000 */
[----:B------:R-:W5:Y:S04]  /*10710*/  LDL.LU R12, [R1+0x2a0] ;  /* 0x0002a000010c7983 */ /* 0x000f680000300800 */
[----:B------:R0:W-:Y:S04]  /*10720*/  STL [R1+0x2f0], R0 ;  /* 0x0002f00001007387 */ /* 0x0001e80000100800 */
[----:B0-----:R-:W5:Y:S04]  /*10730*/  LDL.LU R0, [R1+0x29c] ;  /* 0x00029c0001007983 */ /* 0x001f680000300800 */
[----:B------:R-:W5:Y:S01]  /*10740*/  LDL.LU R22, [R1+0x298] ;  /* 0x0002980001167983 */ /* 0x000f620000300800 */
[----:B--2---:R-:W-:-:S05]  /*10750*/  SEL R10, R23, R11, !P3 ;  /* 0x0000000b170a7207 */ /* 0x004fca0005800000 */
[----:B------:R3:W-:Y:S04]  /*10760*/  STL [R1+0x2ec], R10 ;  /* 0x0002ec0a01007387 */ /* 0x0007e80000100800 */
[----:B------:R-:W2:Y:S04]  /*10770*/  LDL.LU R19, [R1+0x294] ;  /* 0x0002940001137983 */ /* 0x000ea80000300800 */
[----:B------:R-:W2:Y:S04]  /*10780*/  LDL.LU R18, [R1+0x290] ;  /* 0x0002900001127983 */ /* 0x000ea80000300800 */
[----:B------:R-:W2:Y:S04]  /*10790*/  LDL.LU R17, [R1+0x26c] ;  /* 0x00026c0001117983 */ /* 0x000ea80000300800 */
[----:B------:R-:W2:Y:S01]  /*107a0*/  LDL.LU R11, [R1+0x270] ;  /* 0x00027000010b7983 */ /* 0x000ea20000300800 */
[----:B---3--:R-:W-:-:S03]  /*107b0*/  SEL R10, R23, R9, !P3 ;  /* 0x00000009170a7207 */ /* 0x008fc60005800000 */
[----:B------:R-:W3:Y:S04]  /*107c0*/  LDL.LU R9, [R1+0x278] ;  /* 0x0002780001097983 */ /* 0x000ee80000300800 */
[----:B------:R0:W-:Y:S01]  /*107d0*/  STL [R1+0x2e8], R10 ;  /* 0x0002e80a01007387 */ /* 0x0001e20000100800 */
[C---:B----4-:R-:W-:Y:S02]  /*107e0*/  SEL R4, R23.reuse, R4, !P3 ;  /* 0x0000000417047207 */ /* 0x050fe40005800000 */
[----:B------:R-:W-:-:S03]  /*107f0*/  SEL R16, R23, R16, !P3 ;  /* 0x0000001017107207 */ /* 0x000fc60005800000 */
[----:B------:R1:W-:Y:S01]  /*10800*/  STL [R1+0x2e4], R4 ;  /* 0x0002e40401007387 */ /* 0x0003e20000100800 */
[----:B0-----:R-:W-:-:S03]  /*10810*/  SEL R10, R23, R14, !P3 ;  /* 0x0000000e170a7207 */ /* 0x001fc60005800000 */
[----:B------:R-:W-:Y:S01]  /*10820*/  STL [R1+0x2e0], R16 ;  /* 0x0002e01001007387 */ /* 0x000fe20000100800 */
[----:B-1----:R-:W-:-:S03]  /*10830*/  SEL R4, R23, R8, !P3 ;  /* 0x0000000817047207 */ /* 0x002fc60005800000 */
[----:B------:R-:W-:Y:S01]  /*10840*/  STL [R1+0x2dc], R10 ;  /* 0x0002dc0a01007387 */ /* 0x000fe20000100800 */
[----:B------:R-:W-:-:S03]  /*10850*/  SEL R8, R23, R6, !P3 ;  /* 0x0000000617087207 */ /* 0x000fc60005800000 */
[----:B------:R0:W-:Y:S01]  /*10860*/  STL [R1+0x2d8], R4 ;  /* 0x0002d80401007387 */ /* 0x0001e20000100800 */
[----:B------:R-:W-:-:S03]  /*10870*/  SEL R6, R23, R20, !P3 ;  /* 0x0000001417067207 */ /* 0x000fc60005800000 */
[----:B------:R1:W-:Y:S04]  /*10880*/  STL [R1+0x2d4], R8 ;  /* 0x0002d40801007387 */ /* 0x0003e80000100800 */
[----:B------:R4:W-:Y:S01]  /*10890*/  STL [R1+0x2d0], R6 ;  /* 0x0002d00601007387 */ /* 0x0009e20000100800 */
[----:B0-----:R-:W-:-:S03]  /*108a0*/  SEL R4, R23, R2, !P3 ;  /* 0x0000000217047207 */ /* 0x001fc60005800000 */
[----:B------:R-:W3:Y:S01]  /*108b0*/  LDL.LU R10, [R1+0x280] ;  /* 0x00028000010a7983 */ /* 0x000ee20000300800 */
[----:B------:R-:W-:-:S03]  /*108c0*/  SEL R2, R23, R27, !P3 ;  /* 0x0000001b17027207 */ /* 0x000fc60005800000 */
[----:B------:R-:W-:Y:S04]  /*108d0*/  STL [R1+0x2cc], R4 ;  /* 0x0002cc0401007387 */ /* 0x000fe80000100800 */
[----:B------:R-:W3:Y:S04]  /*108e0*/  LDL.LU R28, [R1+0x28c] ;  /* 0x00028c00011c7983 */ /* 0x000ee80000300800 */
[----:B------:R0:W-:Y:S04]  /*108f0*/  STL [R1+0x2c8], R2 ;  /* 0x0002c80201007387 */ /* 0x0001e80000100800 */
[----:B------:R-:W3:Y:S04]  /*10900*/  LDL.LU R29, [R1+0x288] ;  /* 0x00028800011d7983 */ /* 0x000ee80000300800 */
[----:B------:R-:W3:Y:S04]  /*10910*/  LDL.LU R16, [R1+0x284] ;  /* 0x0002840001107983 */ /* 0x000ee80000300800 */
[----:B------:R-:W3:Y:S04]  /*10920*/  LDL.LU R14, [R1+0x258] ;  /* 0x00025800010e7983 */ /* 0x000ee80000300800 */
[----:B-1----:R-:W3:Y:S04]  /*10930*/  LDL.LU R8, [R1+0x25c] ;  /* 0x00025c0001087983 */ /* 0x002ee80000300800 */
[----:B----4-:R-:W4:Y:S04]  /*10940*/  LDL.LU R6, [R1+0x260] ;  /* 0x0002600001067983 */ /* 0x010f280000300800 */
[----:B------:R-:W4:Y:S04]  /*10950*/  LDL.LU R20, [R1+0x264] ;  /* 0x0002640001147983 */ /* 0x000f280000300800 */
[----:B0-----:R-:W4:Y:S04]  /*10960*/  LDL.LU R2, [R1+0x268] ;  /* 0x0002680001027983 */ /* 0x001f280000300800 */
[----:B------:R-:W4:Y:S01]  /*10970*/  LDL.LU R27, [R1+0x1e4] ;  /* 0x0001e400011b7983 */ /* 0x000f220000300800 */
[----:B-----5:R-:W-:-:S02]  /*10980*/  SEL R3, R23, R3, !P3 ;  /* 0x0000000317037207 */ /* 0x020fc40005800000 */
[C---:B------:R-:W-:Y:S02]  /*10990*/  SEL R4, R23.reuse, R21, !P3 ;  /* 0x0000001517047207 */ /* 0x040fe40005800000 */
[----:B------:R-:W5:Y:S04]  /*109a0*/  LDL.LU R21, [R1+0x1e8] ;  /* 0x0001e80001157983 */ /* 0x000f680000300800 */
[----:B------:R0:W-:Y:S04]  /*109b0*/  STL [R1+0x2c4], R3 ;  /* 0x0002c40301007387 */ /* 0x0001e80000100800 */
[----:B------:R1:W-:Y:S01]  /*109c0*/  STL [R1+0x2c0], R4 ;  /* 0x0002c00401007387 */ /* 0x0003e20000100800 */
[----:B0-----:R-:W-:-:S03]  /*109d0*/  SEL R3, R23, R12, !P3 ;  /* 0x0000000c17037207 */ /* 0x001fc60005800000 */
[----:B------:R-:W5:Y:S04]  /*109e0*/  LDL.LU R12, [R1+0x1f8] ;  /* 0x0001f800010c7983 */ /* 0x000f680000300800 */
[----:B------:R2:W-:Y:S01]  /*109f0*/  STL [R1+0x2bc], R3 ;  /* 0x0002bc0301007387 */ /* 0x0005e20000100800 */
[C---:B-1----:R-:W-:Y:S02]  /*10a00*/  SEL R4, R23.reuse, R0, !P3 ;  /* 0x0000000017047207 */ /* 0x042fe40005800000 */
[----:B------:R-:W-:-:S03]  /*10a10*/  SEL R0, R23, R22, !P3 ;  /* 0x0000001617007207 */ /* 0x000fc60005800000 */
[----:B------:R0:W-:Y:S04]  /*10a20*/  STL [R1+0x2b8], R4 ;  /* 0x0002b80401007387 */ /* 0x0001e80000100800 */
[----:B------:R1:W-:Y:S01]  /*10a30*/  STL [R1+0x2b4], R0 ;  /* 0x0002b40001007387 */ /* 0x0003e20000100800 */
[C---:B--2---:R-:W-:Y:S02]  /*10a40*/  SEL R3, R23.reuse, R19, !P3 ;  /* 0x0000001317037207 */ /* 0x044fe40005800000 */
[----:B0-----:R-:W-:-:S03]  /*10a50*/  SEL R4, R23, R18, !P3 ;  /* 0x0000001217047207 */ /* 0x001fc60005800000 */
[----:B------:R0:W-:Y:S01]  /*10a60*/  STL [R1+0x2b0], R3 ;  /* 0x0002b00301007387 */ /* 0x0001e20000100800 */
[----:B-1----:R-:W-:-:S03]  /*10a70*/  SEL R0, R23, R17, !P3 ;  /* 0x0000001117007207 */ /* 0x002fc60005800000 */
[----:B------:R1:W-:Y:S01]  /*10a80*/  STL [R1+0x2ac], R4 ;  /* 0x0002ac0401007387 */ /* 0x0003e20000100800 */
[----:B0-----:R-:W-:-:S03]  /*10a90*/  SEL R3, R23, R11, !P3 ;  /* 0x0000000b17037207 */ /* 0x001fc60005800000 */
[----:B------:R-:W2:Y:S04]  /*10aa0*/  LDL.LU R11, [R1+0x248] ;  /* 0x00024800010b7983 */ /* 0x000ea80000300800 */
[----:B------:R3:W-:Y:S04]  /*10ab0*/  STL [R1+0x2a8], R0 ;  /* 0x0002a80001007387 */ /* 0x0007e80000100800 */
[----:B------:R0:W-:Y:S04]  /*10ac0*/  STL [R1+0x2a4], R3 ;  /* 0x0002a40301007387 */ /* 0x0001e80000100800 */
[----:B-1----:R-:W2:Y:S01]  /*10ad0*/  LDL.LU R4, [R1+0x24c] ;  /* 0x00024c0001047983 */ /* 0x002ea20000300800 */
[----:B---3--:R-:W-:-:S03]  /*10ae0*/  SEL R0, R23, R9, !P3 ;  /* 0x0000000917007207 */ /* 0x008fc60005800000 */
[----:B0-----:R-:W3:Y:S04]  /*10af0*/  LDL.LU R3, [R1+0x254] ;  /* 0x0002540001037983 */ /* 0x001ee80000300800 */
[----:B------:R0:W-:Y:S04]  /*10b00*/  STL [R1+0x2a0], R0 ;  /* 0x0002a00001007387 */ /* 0x0001e80000100800 */
[----:B0-----:R-:W3:Y:S04]  /*10b10*/  LDL.LU R0, [R1+0x250] ;  /* 0x0002500001007983 */ /* 0x001ee80000300800 */
[----:B------:R-:W3:Y:S04]  /*10b20*/  LDL.LU R22, [R1+0x22c] ;  /* 0x00022c0001167983 */ /* 0x000ee80000300800 */
[----:B------:R-:W3:Y:S04]  /*10b30*/  LDL.LU R19, [R1+0x230] ;  /* 0x0002300001137983 */ /* 0x000ee80000300800 */
[----:B------:R-:W3:Y:S04]  /*10b40*/  LDL.LU R18, [R1+0x244] ;  /* 0x0002440001127983 */ /* 0x000ee80000300800 */
[----:B------:R-:W3:Y:S04]  /*10b50*/  LDL.LU R17, [R1+0x240] ;  /* 0x0002400001117983 */ /* 0x000ee80000300800 */
[----:B------:R-:W3:Y:S01]  /*10b60*/  LDL.LU R9, [R1+0x238] ;  /* 0x0002380001097983 */ /* 0x000ee20000300800 */
[----:B------:R-:W-:-:S05]  /*10b70*/  SEL R10, R23, R10, !P3 ;  /* 0x0000000a170a7207 */ /* 0x000fca0005800000 */
[----:B------:R0:W-:Y:S02]  /*10b80*/  STL [R1+0x29c], R10 ;  /* 0x00029c0a01007387 */ /* 0x0001e40000100800 */
[C---:B0-----:R-:W-:Y:S02]  /*10b90*/  SEL R10, R23.reuse, R28, !P3 ;  /* 0x0000001c170a7207 */ /* 0x041fe40005800000 */
[----:B------:R-:W-:-:S03]  /*10ba0*/  SEL R28, R23, R29, !P3 ;  /* 0x0000001d171c7207 */ /* 0x000fc60005800000 */
[----:B------:R0:W-:Y:S04]  /*10bb0*/  STL [R1+0x298], R10 ;  /* 0x0002980a01007387 */ /* 0x0001e80000100800 */
[----:B------:R-:W-:Y:S01]  /*10bc0*/  STL [R1+0x294], R28 ;  /* 0x0002941c01007387 */ /* 0x000fe20000100800 */
[C---:B0-----:R-:W-:Y:S02]  /*10bd0*/  SEL R10, R23.reuse, R16, !P3 ;  /* 0x00000010170a7207 */ /* 0x041fe40005800000 */
[C---:B------:R-:W-:Y:S02]  /*10be0*/  SEL R16, R23.reuse, R14, !P3 ;  /* 0x0000000e17107207 */ /* 0x040fe40005800000 */
[C---:B------:R-:W-:Y:S01]  /*10bf0*/  SEL R14, R23.reuse, R8, !P3 ;  /* 0x00000008170e7207 */ /* 0x040fe20005800000 */
[----:B------:R0:W-:Y:S01]  /*10c00*/  STL [R1+0x290], R10 ;  /* 0x0002900a01007387 */ /* 0x0001e20000100800 */
[----:B----4-:R-:W-:-:S03]  /*10c10*/  SEL R8, R23, R20, !P3 ;  /* 0x0000001417087207 */ /* 0x010fc60005800000 */
[----:B------:R1:W-:Y:S01]  /*10c20*/  STL [R1+0x28c], R16 ;  /* 0x00028c1001007387 */ /* 0x0003e20000100800 */
[----:B0-----:R-:W-:-:S03]  /*10c30*/  SEL R10, R23, R6, !P3 ;  /* 0x00000006170a7207 */ /* 0x001fc60005800000 */
[----:B------:R-:W-:Y:S01]  /*10c40*/  STL [R1+0x288], R14 ;  /* 0x0002880e01007387 */ /* 0x000fe20000100800 */
[----:B------:R-:W-:-:S03]  /*10c50*/  SEL R6, R23, R2, !P3 ;  /* 0x0000000217067207 */ /* 0x000fc60005800000 */
[----:B------:R-:W-:Y:S01]  /*10c60*/  STL [R1+0x284], R10 ;  /* 0x0002840a01007387 */ /* 0x000fe20000100800 */
[----:B------:R-:W-:-:S03]  /*10c70*/  SEL R2, R23, R27, !P3 ;  /* 0x0000001b17027207 */ /* 0x000fc60005800000 */
[----:B------:R-:W-:Y:S04]  /*10c80*/  STL [R1+0x280], R8 ;  /* 0x0002800801007387 */ /* 0x000fe80000100800 */
[----:B-1----:R-:W4:Y:S04]  /*10c90*/  LDL.LU R16, [R1+0x23c] ;  /* 0x00023c0001107983 */ /* 0x002f280000300800 */
[----:B------:R5:W-:Y:S04]  /*10ca0*/  STL [R1+0x278], R6 ;  /* 0x0002780601007387 */ /* 0x000be80000100800 */
[----:B------:R-:W4:Y:S04]  /*10cb0*/  LDL.LU R27, [R1+0x234] ;  /* 0x00023400011b7983 */ /* 0x000f280000300800 */
[----:B------:R0:W-:Y:S01]  /*10cc0*/  STL [R1+0x270], R2 ;  /* 0x0002700201007387 */ /* 0x0001e20000100800 */
[----:B-----5:R-:W-:-:S03]  /*10cd0*/  SEL R6, R23, R21, !P3 ;  /* 0x0000001517067207 */ /* 0x020fc60005800000 */
[----:B------:R-:W5:Y:S04]  /*10ce0*/  LDL.LU R21, [R1+0x228] ;  /* 0x0002280001157983 */ /* 0x000f680000300800 */
[----:B------:R1:W-:Y:S04]  /*10cf0*/  STL [R1+0x26c], R6 ;  /* 0x00026c0601007387 */ /* 0x0003e80000100800 */
[----:B------:R-:W5:Y:S04]  /*10d00*/  LDL.LU R14, [R1+0x224] ;  /* 0x00022400010e7983 */ /* 0x000f680000300800 */
[----:B------:R-:W5:Y:S01]  /*10d10*/  LDL.LU R8, [R1+0x220] ;  /* 0x0002200001087983 */ /* 0x000f620000300800 */
[----:B0-----:R-:W-:-:S05]  /*10d20*/  SEL R2, R23, R12, !P3 ;  /* 0x0000000c17027207 */ /* 0x001fca0005800000 */
[----:B------:R0:W-:Y:S04]  /*10d30*/  STL [R1+0x268], R2 ;  /* 0x0002680201007387 */ /* 0x0001e80000100800 */
[----:B-1----:R-:W5:Y:S04]  /*10d40*/  LDL.LU R6, [R1+0x21c] ;  /* 0x00021c0001067983 */ /* 0x002f680000300800 */
[----:B------:R-:W5:Y:S04]  /*10d50*/  LDL.LU R20, [R1+0x1fc] ;  /* 0x0001fc0001147983 */ /* 0x000f680000300800 */
[----:B0-----:R-:W5:Y:S04]  /*10d60*/  LDL.LU R2, [R1+0x208] ;  /* 0x0002080001027983 */ /* 0x001f680000300800 */
[----:B------:R-:W5:Y:S01]  /*10d70*/  LDL.LU R12, [R1+0x20c] ;  /* 0x00020c00010c7983 */ /* 0x000f620000300800 */
[----:B--2---:R-:W-:-:S03]  /*10d80*/  SEL R10, R23, R11, !P3 ;  /* 0x0000000b170a7207 */ /* 0x004fc60005800000 */
[----:B------:R-:W2:Y:S04]  /*10d90*/  LDL.LU R11, [R1+0x200] ;  /* 0x00020000010b7983 */ /* 0x000ea80000300800 */
[----:B------:R3:W-:Y:S01]  /*10da0*/  STL [R1+0x264], R10 ;  /* 0x0002640a01007387 */ /* 0x0007e20000100800 */
[C---:B------:R-:W-:Y:S02]  /*10db0*/  SEL R28, R23.reuse, R4, !P3 ;  /* 0x00000004171c7207 */ /* 0x040fe40005800000 */
[----:B---3--:R-:W-:-:S03]  /*10dc0*/  SEL R10, R23, R3, !P3 ;  /* 0x00000003170a7207 */ /* 0x008fc60005800000 */
        /* <DEDUP_REMOVED lines=11> */
[----:B------:R-:W3:Y:S01]  /*10e80*/  LDL.LU R10, [R1+0x204] ;  /* 0x00020400010a7983 */ /* 0x000ee20000300800 */
[----:B0-----:R-:W-:-:S03]  /*10e90*/  SEL R0, R23, R9, !P3 ;  /* 0x0000000917007207 */ /* 0x001fc60005800000 */
[----:B------:R0:W-:Y:S04]  /*10ea0*/  STL [R1+0x248], R3 ;  /* 0x0002480301007387 */ /* 0x0001e80000100800 */
[----:B------:R-:W3:Y:S04]  /*10eb0*/  LDL.LU R28, [R1+0x1f4] ;  /* 0x0001f400011c7983 */ /* 0x000ee80000300800 */
[----:B------:R1:W-:Y:S04]  /*10ec0*/  STL [R1+0x244], R0 ;  /* 0x0002440001007387 */ /* 0x0003e80000100800 */
[----:B------:R-:W3:Y:S04]  /*10ed0*/  LDL.LU R29, [R1+0x1f0] ;  /* 0x0001f000011d7983 */ /* 0x000ee80000300800 */
[----:B0-----:R-:W3:Y:S04]  /*10ee0*/  LDL.LU R3, [R1+0x1ec] ;  /* 0x0001ec0001037983 */ /* 0x001ee80000300800 */
[----:B-1----:R-:W3:Y:S04]  /*10ef0*/  LDL.LU R0, [R1+0x1e0] ;  /* 0x0001e00001007983 */ /* 0x002ee80000300800 */
[----:B------:R-:W3:Y:S04]  /*10f00*/  LDL.LU R22, [R1+0x1dc] ;  /* 0x0001dc0001167983 */ /* 0x000ee80000300800 */
[----:B------:R-:W3:Y:S04]  /*10f10*/  LDL.LU R19, [R1+0x1d8] ;  /* 0x0001d80001137983 */ /* 0x000ee80000300800 */
[----:B------:R-:W3:Y:S04]  /*10f20*/  LDL.LU R18, [R1+0x1d4] ;  /* 0x0001d40001127983 */ /* 0x000ee80000300800 */
[----:B------:R-:W3:Y:S04]  /*10f30*/  LDL.LU R17, [R1+0x1d0] ;  /* 0x0001d00001117983 */ /* 0x000ee80000300800 */
[----:B------:R-:W3:Y:S01]  /*10f40*/  LDL.LU R9, [R1+0x1cc] ;  /* 0x0001cc0001097983 */ /* 0x000ee20000300800 */
[----:B----4-:R-:W-:-:S02]  /*10f50*/  SEL R4, R23, R16, !P3 ;  /* 0x0000001017047207 */ /* 0x010fc40005800000 */
[C---:B------:R-:W-:Y:S02]  /*10f60*/  SEL R16, R23.reuse, R27, !P3 ;  /* 0x0000001b17107207 */ /* 0x040fe40005800000 */
[----:B------:R-:W4:Y:S04]  /*10f70*/  LDL.LU R27, [R1+0x1c8] ;  /* 0x0001c800011b7983 */ /* 0x000f280000300800 */
[----:B------:R5:W-:Y:S04]  /*10f80*/  STL [R1+0x240], R4 ;  /* 0x0002400401007387 */ /* 0x000be80000100800 */
[----:B------:R-:W-:Y:S01]  /*10f90*/  STL [R1+0x23c], R16 ;  /* 0x00023c1001007387 */ /* 0x000fe20000100800 */
[----:B-----5:R-:W-:-:S03]  /*10fa0*/  SEL R4, R23, R21, !P3 ;  /* 0x0000001517047207 */ /* 0x020fc60005800000 */
[----:B------:R-:W5:Y:S04]  /*10fb0*/  LDL.LU R21, [R1+0x16c] ;  /* 0x00016c0001157983 */ /* 0x000f680000300800 */
[----:B------:R0:W-:Y:S01]  /*10fc0*/  STL [R1+0x238], R4 ;  /* 0x0002380401007387 */ /* 0x0001e20000100800 */
[C---:B------:R-:W-:Y:S02]  /*10fd0*/  SEL R14, R23.reuse, R14, !P3 ;  /* 0x0000000e170e7207 */ /* 0x040fe40005800000 */
[----:B------:R-:W-:-:S03]  /*10fe0*/  SEL R8, R23, R8, !P3 ;  /* 0x0000000817087207 */ /* 0x000fc60005800000 */
[----:B------:R-:W-:Y:S04]  /*10ff0*/  STL [R1+0x234], R14 ;  /* 0x0002340e01007387 */ /* 0x000fe80000100800 */
[----:B------:R-:W-:Y:S01]  /*11000*/  STL [R1+0x230], R8 ;  /* 0x0002300801007387 */ /* 0x000fe20000100800 */
[C---:B0-----:R-:W-:Y:S02]  /*11010*/  SEL R4, R23.reuse, R6, !P3 ;  /* 0x0000000617047207 */ /* 0x041fe40005800000 */
[----:B------:R-:W-:-:S03]  /*11020*/  SEL R6, R23, R20, !P3 ;  /* 0x0000001417067207 */ /* 0x000fc60005800000 */
[----:B------:R0:W-:Y:S01]  /*11030*/  STL [R1+0x22c], R4 ;  /* 0x00022c0401007387 */ /* 0x0001e20000100800 */
[----:B------:R-:W-:-:S03]  /*11040*/  SEL R2, R23, R2, !P3 ;  /* 0x0000000217027207 */ /* 0x000fc60005800000 */
[----:B------:R-:W-:Y:S01]  /*11050*/  STL [R1+0x228], R6 ;  /* 0x0002280601007387 */ /* 0x000fe20000100800 */
[----:B0-----:R-:W-:-:S03]  /*11060*/  SEL R4, R23, R12, !P3 ;  /* 0x0000000c17047207 */ /* 0x001fc60005800000 */
[----:B------:R-:W5:Y:S04]  /*11070*/  LDL.LU R12, [R1+0x1c4] ;  /* 0x0001c400010c7983 */ /* 0x000f680000300800 */
[----:B------:R-:W-:Y:S04]  /*11080*/  STL [R1+0x224], R2 ;  /* 0x0002240201007387 */ /* 0x000fe80000100800 */
        /* <DEDUP_REMOVED lines=8> */
[----:B------:R-:W2:Y:S04]  /*11110*/  LDL.LU R20, [R1+0x1bc] ;  /* 0x0001bc0001147983 */ /* 0x000ea80000300800 */
[----:B0-----:R-:W2:Y:S04]  /*11120*/  LDL.LU R2, [R1+0x1ac] ;  /* 0x0001ac0001027983 */ /* 0x001ea80000300800 */
[----:B------:R-:W2:Y:S01]  /*11130*/  LDL.LU R11, [R1+0x19c] ;  /* 0x00019c00010b7983 */ /* 0x000ea20000300800 */
[----:B---3--:R-:W-:-:S05]  /*11140*/  SEL R10, R23, R10, !P3 ;  /* 0x0000000a170a7207 */ /* 0x008fca0005800000 */
        /* <DEDUP_REMOVED lines=17> */
[----:B-1----:R-:W3:Y:S04]  /*11260*/  LDL.LU R3, [R1+0x1a0] ;  /* 0x0001a00001037983 */ /* 0x002ee80000300800 */
[----:B------:R-:W-:Y:S04]  /*11270*/  STL [R1+0x1ec], R10 ;  /* 0x0001ec0a01007387 */ /* 0x000fe80000100800 */
[----:B------:R-:W3:Y:S04]  /*11280*/  LDL.LU R9, [R1+0x1a4] ;  /* 0x0001a40001097983 */ /* 0x000ee80000300800 */
[----:B------:R4:W-:Y:S02]  /*11290*/  STL [R1+0x1e8], R0 ;  /* 0x0001e80001007387 */ /* 0x0009e40000100800 */
[----:B----4-:R-:W-:-:S02]  /*112a0*/  SEL R0, R23, R27, !P3 ;  /* 0x0000001b17007207 */ /* 0x010fc40005800000 */
[----:B------:R-:W4:Y:S04]  /*112b0*/  LDL.LU R27, [R1+0x190] ;  /* 0x00019000011b7983 */ /* 0x000f280000300800 */
[----:B------:R0:W-:Y:S04]  /*112c0*/  STL [R1+0x1e4], R0 ;  /* 0x0001e40001007387 */ /* 0x0001e80000100800 */
[----:B0-----:R-:W4:Y:S04]  /*112d0*/  LDL.LU R0, [R1+0x18c] ;  /* 0x00018c0001007983 */ /* 0x001f280000300800 */
[----:B------:R-:W4:Y:S01]  /*112e0*/  LDL.LU R22, [R1+0x188] ;  /* 0x0001880001167983 */ /* 0x000f220000300800 */
[----:B-----5:R-:W-:-:S05]  /*112f0*/  SEL R10, R23, R21, !P3 ;  /* 0x00000015170a7207 */ /* 0x020fca0005800000 */
[----:B------:R0:W-:Y:S04]  /*11300*/  STL [R1+0x1e0], R10 ;  /* 0x0001e00a01007387 */ /* 0x0001e80000100800 */
[----:B------:R-:W4:Y:S04]  /*11310*/  LDL.LU R19, [R1+0x184] ;  /* 0x0001840001137983 */ /* 0x000f280000300800 */
[----:B------:R-:W4:Y:S04]  /*11320*/  LDL.LU R18, [R1+0x17c] ;  /* 0x00017c0001127983 */ /* 0x000f280000300800 */
[----:B------:R-:W4:Y:S04]  /*11330*/  LDL.LU R17, [R1+0x178] ;  /* 0x0001780001117983 */ /* 0x000f280000300800 */
[----:B------:R-:W4:Y:S01]  /*11340*/  LDL.LU R21, [R1+0x170] ;  /* 0x0001700001157983 */ /* 0x000f220000300800 */
[----:B0-----:R-:W-:-:S03]  /*11350*/  SEL R10, R23, R12, !P3 ;  /* 0x0000000c170a7207 */ /* 0x001fc60005800000 */
[----:B------:R-:W4:Y:S04]  /*11360*/  LDL.LU R12, [R1+0x174] ;  /* 0x00017400010c7983 */ /* 0x000f280000300800 */
[----:B------:R2:W-:Y:S01]  /*11370*/  STL [R1+0x1dc], R10 ;  /* 0x0001dc0a01007387 */ /* 0x0005e20000100800 */
[C---:B------:R-:W-:Y:S02]  /*11380*/  SEL R4, R23.reuse, R4, !P3 ;  /* 0x0000000417047207 */ /* 0x040fe40005800000 */
[----:B------:R-:W-:-:S03]  /*11390*/  SEL R16, R23, R16, !P3 ;  /* 0x0000001017107207 */ /* 0x000fc60005800000 */
[----:B------:R0:W-:Y:S04]  /*113a0*/  STL [R1+0x1d8], R4 ;  /* 0x0001d80401007387 */ /* 0x0001e80000100800 */
[----:B------:R-:W-:Y:S01]  /*113b0*/  STL [R1+0x1d4], R16 ;  /* 0x0001d41001007387 */ /* 0x000fe20000100800 */
[C---:B--2---:R-:W-:Y:S02]  /*113c0*/  SEL R10, R23.reuse, R14, !P3 ;  /* 0x0000000e170a7207 */ /* 0x044fe40005800000 */
[----:B0-----:R-:W-:-:S03]  /*113d0*/  SEL R4, R23, R8, !P3 ;  /* 0x0000000817047207 */ /* 0x001fc60005800000 */
[----:B------:R-:W-:Y:S01]  /*113e0*/  STL [R1+0x1d0], R10 ;  /* 0x0001d00a01007387 */ /* 0x000fe20000100800 */
[----:B------:R-:W-:-:S03]  /*113f0*/  SEL R8, R23, R6, !P3 ;  /* 0x0000000617087207 */ /* 0x000fc60005800000 */
[----:B------:R0:W-:Y:S01]  /*11400*/  STL [R1+0x1cc], R4 ;  /* 0x0001cc0401007387 */ /* 0x0001e20000100800 */
[----:B------:R-:W-:-:S03]  /*11410*/  SEL R6, R23, R20, !P3 ;  /* 0x0000001417067207 */ /* 0x000fc60005800000 */
        /* <DEDUP_REMOVED lines=12> */
[----:B--2---:R-:W2:Y:S04]  /*114e0*/  LDL.LU R6, [R1+0x154] ;  /* 0x0001540001067983 */ /* 0x004ea80000300800 */
[----:B------:R-:W2:Y:S04]  /*114f0*/  LDL.LU R20, [R1+0x164] ;  /* 0x0001640001147983 */ /* 0x000ea80000300800 */
[----:B0-----:R-:W2:Y:S04]  /*11500*/  LDL.LU R2, [R1+0x40c] ;  /* 0x00040c0001027983 */ /* 0x001ea80000300800 */
[----:B------:R-:W2:Y:S01]  /*11510*/  LDL.LU R11, [R1+0x15c] ;  /* 0x00015c00010b7983 */ /* 0x000ea20000300800 */
[----:B---3--:R-:W-:-:S02]  /*11520*/  SEL R3, R23, R3, !P3 ;  /* 0x0000000317037207 */ /* 0x008fc40005800000 */
[C---:B------:R-:W-:Y:S02]  /*11530*/  SEL R4, R23.reuse, R9, !P3 ;  /* 0x0000000917047207 */ /* 0x040fe40005800000 */
[----:B------:R-:W3:Y:S04]  /*11540*/  LDL.LU R9, [R1+0x408] ;  /* 0x0004080001097983 */ /* 0x000ee80000300800 */
[----:B------:R4:W-:Y:S04]  /*11550*/  STL [R1+0x1b8], R3 ;  /* 0x0001b80301007387 */ /* 0x0009e80000100800 */
[----:B------:R0:W-:Y:S01]  /*11560*/  STL [R1+0x1b4], R4 ;  /* 0x0001b40401007387 */ /* 0x0001e20000100800 */
[----:B----4-:R-:W-:-:S03]  /*11570*/  SEL R3, R23, R27, !P3 ;  /* 0x0000001b17037207 */ /* 0x010fc60005800000 */
[----:B------:R-:W4:Y:S04]  /*11580*/  LDL.LU R27, [R1+0x144] ;  /* 0x00014400011b7983 */ /* 0x000f280000300800 */
[----:B------:R1:W-:Y:S01]  /*11590*/  STL [R1+0x1ac], R3 ;  /* 0x0001ac0301007387 */ /* 0x0003e20000100800 */
[C---:B0-----:R-:W-:Y:S02]  /*115a0*/  SEL R4, R23.reuse, R0, !P3 ;  /* 0x0000000017047207 */ /* 0x041fe40005800000 */
[----:B------:R-:W-:-:S03]  /*115b0*/  SEL R0, R23, R22, !P3 ;  /* 0x0000001617007207 */ /* 0x000fc60005800000 */
[----:B------:R0:W-:Y:S04]  /*115c0*/  STL [R1+0x1a8], R4 ;  /* 0x0001a80401007387 */ /* 0x0001e80000100800 */
[----:B------:R0:W-:Y:S01]  /*115d0*/  STL [R1+0x1a4], R0 ;  /* 0x0001a40001007387 */ /* 0x0001e20000100800 */
[C---:B-1----:R-:W-:Y:S02]  /*115e0*/  SEL R3, R23.reuse, R19, !P3 ;  /* 0x0000001317037207 */ /* 0x042fe40005800000 */
[----:B0-----:R-:W-:-:S03]  /*115f0*/  SEL R4, R23, R18, !P3 ;  /* 0x0000001217047207 */ /* 0x001fc60005800000 */
[----:B------:R0:W-:Y:S01]  /*11600*/  STL [R1+0x1a0], R3 ;  /* 0x0001a00301007387 */ /* 0x0001e20000100800 */
[----:B------:R-:W-:-:S03]  /*11610*/  SEL R0, R23, R17, !P3 ;  /* 0x0000001117007207 */ /* 0x000fc60005800000 */
[----:B------:R1:W-:Y:S01]  /*11620*/  STL [R1+0x19c], R4 ;  /* 0x00019c0401007387 */ /* 0x0003e20000100800 */
[----:B0-----:R-:W-:-:S03]  /*11630*/  SEL R3, R23, R21, !P3 ;  /* 0x0000001517037207 */ /* 0x001fc60005800000 */
[----:B------:R-:W4:Y:S04]  /*11640*/  LDL.LU R21, [R1+0x13c] ;  /* 0x00013c0001157983 */ /* 0x000f280000300800 */
[----:B------:R0:W-:Y:S04]  /*11650*/  STL [R1+0x190], R0 ;  /* 0x0001900001007387 */ /* 0x0001e80000100800 */
[----:B------:R0:W-:Y:S04]  /*11660*/  STL [R1+0x18c], R3 ;  /* 0x00018c0301007387 */ /* 0x0001e80000100800 */
[----:B-1----:R-:W4:Y:S01]  /*11670*/  LDL.LU R4, [R1+0x138] ;  /* 0x0001380001047983 */ /* 0x002f220000300800 */
[----:B0-----:R-:W-:-:S03]  /*11680*/  SEL R0, R23, R12, !P3 ;  /* 0x0000000c17007207 */ /* 0x001fc60005800000 */
[----:B------:R-:W4:Y:S04]  /*11690*/  LDL.LU R3, [R1+0x134] ;  /* 0x0001340001037983 */ /* 0x000f280000300800 */
[----:B------:R0:W-:Y:S04]  /*116a0*/  STL [R1+0x188], R0 ;  /* 0x0001880001007387 */ /* 0x0001e80000100800 */
[----:B0-----:R-:W4:Y:S04]  /*116b0*/  LDL.LU R0, [R1+0x100] ;  /* 0x0001000001007983 */ /* 0x001f280000300800 */
[----:B------:R-:W4:Y:S04]  /*116c0*/  LDL.LU R22, [R1+0x104] ;  /* 0x0001040001167983 */ /* 0x000f280000300800 */
[----:B------:R-:W4:Y:S04]  /*116d0*/  LDL.LU R19, [R1+0x12c] ;  /* 0x00012c0001137983 */ /* 0x000f280000300800 */
[----:B------:R-:W4:Y:S04]  /*116e0*/  LDL.LU R18, [R1+0x114] ;  /* 0x0001140001127983 */ /* 0x000f280000300800 */
[----:B------:R-:W4:Y:S04]  /*116f0*/  LDL.LU R17, [R1+0x128] ;  /* 0x0001280001117983 */ /* 0x000f280000300800 */
[----:B------:R-:W4:Y:S01]  /*11700*/  LDL.LU R12, [R1+0x11c] ;  /* 0x00011c00010c7983 */ /* 0x000f220000300800 */
[----:B-----5:R-:W-:-:S05]  /*11710*/  SEL R10, R23, R10, !P3 ;  /* 0x0000000a170a7207 */ /* 0x020fca0005800000 */
        /* <DEDUP_REMOVED lines=9> */
[----:B--2---:R-:W-:-:S03]  /*117b0*/  SEL R8, R23, R20, !P3 ;  /* 0x0000001417087207 */ /* 0x004fc60005800000 */
[----:B------:R1:W-:Y:S01]  /*117c0*/  STL [R1+0x174], R16 ;  /* 0x0001741001007387 */ /* 0x0003e20000100800 */
[----:B0-----:R-:W-:-:S03]  /*117d0*/  SEL R10, R23, R6, !P3 ;  /* 0x00000006170a7207 */ /* 0x001fc60005800000 */
[----:B------:R-:W-:Y:S01]  /*117e0*/  STL [R1+0x170], R14 ;  /* 0x0001700e01007387 */ /* 0x000fe20000100800 */
[----:B------:R-:W-:-:S03]  /*117f0*/  SEL R6, R23, R2, !P3 ;  /* 0x0000000217067207 */ /* 0x000fc60005800000 */
[----:B------:R-:W-:Y:S01]  /*11800*/  STL [R1+0x16c], R10 ;  /* 0x00016c0a01007387 */ /* 0x000fe20000100800 */
[----:B------:R-:W-:-:S03]  /*11810*/  SEL R2, R23, R11, !P3 ;  /* 0x0000000b17027207 */ /* 0x000fc60005800000 */
[----:B------:R-:W-:Y:S04]  /*11820*/  STL [R1+0x168], R8 ;  /* 0x0001680801007387 */ /* 0x000fe80000100800 */
[----:B-1----:R-:W2:Y:S04]  /*11830*/  LDL.LU R16, [R1+0x124] ;  /* 0x0001240001107983 */ /* 0x002ea80000300800 */
[----:B------:R3:W-:Y:S04]  /*11840*/  STL [R1+0x164], R6 ;  /* 0x0001640601007387 */ /* 0x0007e80000100800 */
[----:B------:R-:W5:Y:S04]  /*11850*/  LDL.LU R11, [R1+0x120] ;  /* 0x00012000010b7983 */ /* 0x000f680000300800 */
[----:B------:R4:W-:Y:S01]  /*11860*/  STL [R1+0x15c], R2 ;  /* 0x00015c0201007387 */ /* 0x0009e20000100800 */
[----:B---3--:R-:W-:-:S03]  /*11870*/  SEL R6, R23, R9, !P3 ;  /* 0x0000000917067207 */ /* 0x008fc60005800000 */
[----:B------:R-:W3:Y:S04]  /*11880*/  LDL.LU R9, [R1+0x10c] ;  /* 0x00010c0001097983 */ /* 0x000ee80000300800 */
[----:B------:R0:W-:Y:S04]  /*11890*/  STL [R1+0x154], R6 ;  /* 0x0001540601007387 */ /* 0x0001e80000100800 */
[----:B------:R-:W3:Y:S04]  /*118a0*/  LDL.LU R14, [R1+0xfc] ;  /* 0x0000fc00010e7983 */ /* 0x000ee80000300800 */
[----:B------:R-:W3:Y:S01]  /*118b0*/  LDL.LU R8, [R1+0xf4] ;  /* 0x0000f40001087983 */ /* 0x000ee20000300800 */
[----:B----4-:R-:W-:-:S05]  /*118c0*/  SEL R2, R23, R27, !P3 ;  /* 0x0000001b17027207 */ /* 0x010fca0005800000 */
[----:B------:R1:W-:Y:S04]  /*118d0*/  STL [R1+0x150], R2 ;  /* 0x0001500201007387 */ /* 0x0003e80000100800 */
[----:B0-----:R-:W4:Y:S04]  /*118e0*/  LDL.LU R6, [R1+0xec] ;  /* 0x0000ec0001067983 */ /* 0x001f280000300800 */
[----:B------:R-:W4:Y:S04]  /*118f0*/  LDL.LU R20, [R1+0xe8] ;  /* 0x0000e80001147983 */ /* 0x000f280000300800 */
[----:B-1----:R-:W4:Y:S04]  /*11900*/  LDL.LU R2, [R1+0xe4] ;  /* 0x0000e40001027983 */ /* 0x002f280000300800 */
[----:B------:R-:W4:Y:S01]  /*11910*/  LDL.LU R27, [R1+0xe0] ;  /* 0x0000e000011b7983 */ /* 0x000f220000300800 */
[----:B------:R-:W-:-:S03]  /*11920*/  SEL R10, R23, R21, !P3 ;  /* 0x00000015170a7207 */ /* 0x000fc60005800000 */
[----:B------:R-:W4:Y:S04]  /*11930*/  LDL.LU R21, [R1+0xdc] ;  /* 0x0000dc0001157983 */ /* 0x000f280000300800 */
[----:B------:R0:W-:Y:S01]  /*11940*/  STL [R1+0x14c], R10 ;  /* 0x00014c0a01007387 */ /* 0x0001e20000100800 */
[C---:B------:R-:W-:Y:S02]  /*11950*/  SEL R28, R23.reuse, R4, !P3 ;  /* 0x00000004171c7207 */ /* 0x040fe40005800000 */
[----:B0-----:R-:W-:-:S03]  /*11960*/  SEL R10, R23, R3, !P3 ;  /* 0x00000003170a7207 */ /* 0x001fc60005800000 */
        /* <DEDUP_REMOVED lines=12> */
[----:B-1----:R-:W4:Y:S04]  /*11a30*/  LDL.LU R4, [R1+0xd8] ;  /* 0x0000d80001047983 */ /* 0x002f280000300800 */
[----:B------:R0:W-:Y:S04]  /*11a40*/  STL [R1+0x130], R3 ;  /* 0x0001300301007387 */ /* 0x0001e80000100800 */
[----:B------:R-:W4:Y:S04]  /*11a50*/  LDL.LU R10, [R1+0xd4] ;  /* 0x0000d400010a7983 */ /* 0x000f280000300800 */
[----:B------:R1:W-:Y:S04]  /*11a60*/  STL [R1+0x12c], R0 ;  /* 0x00012c0001007387 */ /* 0x0003e80000100800 */
[----:B------:R-:W4:Y:S04]  /*11a70*/  LDL.LU R28, [R1+0xcc] ;  /* 0x0000cc00011c7983 */ /* 0x000f280000300800 */
[----:B------:R-:W4:Y:S04]  /*11a80*/  LDL.LU R29, [R1+0xc8] ;  /* 0x0000c800011d7983 */ /* 0x000f280000300800 */
[----:B0-----:R-:W4:Y:S04]  /*11a90*/  LDL.LU R3, [R1+0xb0] ;  /* 0x0000b00001037983 */ /* 0x001f280000300800 */
[----:B-1----:R-:W4:Y:S04]  /*11aa0*/  LDL.LU R0, [R1+0xb4] ;  /* 0x0000b40001007983 */ /* 0x002f280000300800 */
[----:B------:R-:W4:Y:S04]  /*11ab0*/  LDL.LU R22, [R1+0xb8] ;  /* 0x0000b80001167983 */ /* 0x000f280000300800 */
[----:B------:R-:W4:Y:S04]  /*11ac0*/  LDL.LU R19, [R1+0xc0] ;  /* 0x0000c00001137983 */ /* 0x000f280000300800 */
[----:B------:R-:W4:Y:S04]  /*11ad0*/  LDL.LU R18, [R1+0xc4] ;  /* 0x0000c40001127983 */ /* 0x000f280000300800 */
[----:B------:R-:W4:Y:S01]  /*11ae0*/  LDL.LU R12, [R1+0x38c] ;  /* 0x00038c00010c7983 */ /* 0x000f220000300800 */
[----:B--2---:R-:W-:-:S02]  /*11af0*/  SEL R17, R23, R16, !P3 ;  /* 0x0000001017117207 */ /* 0x004fc40005800000 */
[C---:B-----5:R-:W-:Y:S02]  /*11b00*/  SEL R16, R23.reuse, R11, !P3 ;  /* 0x0000000b17107207 */ /* 0x060fe40005800000 */
[----:B------:R-:W2:Y:S04]  /*11b10*/  LDL.LU R11, [R1+0xbc] ;  /* 0x0000bc00010b7983 */ /* 0x000ea80000300800 */
[----:B------:R3:W-:Y:S04]  /*11b20*/  STL [R1+0x128], R17 ;  /* 0x0001281101007387 */ /* 0x0007e80000100800 */
[----:B------:R0:W-:Y:S01]  /*11b30*/  STL [R1+0x124], R16 ;  /* 0x0001241001007387 */ /* 0x0001e20000100800 */
[----:B---3--:R-:W-:-:S03]  /*11b40*/  SEL R17, R23, R9, !P3 ;  /* 0x0000000917117207 */ /* 0x008fc60005800000 */
[----:B------:R-:W3:Y:S01]  /*11b50*/  LDL.LU R9, [R1+0xa8] ;  /* 0x0000a80001097983 */ /* 0x000ee20000300800 */
[----:B0-----:R-:W-:-:S03]  /*11b60*/  SEL R16, R23, R14, !P3 ;  /* 0x0000000e17107207 */ /* 0x001fc60005800000 */
[----:B------:R-:W-:Y:S01]  /*11b70*/  STL [R1+0x120], R17 ;  /* 0x0001201101007387 */ /* 0x000fe20000100800 */
[----:B------:R-:W-:-:S03]  /*11b80*/  SEL R14, R23, R8, !P3 ;  /* 0x00000008170e7207 */ /* 0x000fc60005800000 */
[----:B------:R-:W-:Y:S04]  /*11b90*/  STL [R1+0x11c], R16 ;  /* 0x00011c1001007387 */ /* 0x000fe80000100800 */
[----:B------:R-:W-:Y:S01]  /*11ba0*/  STL [R1+0x114], R14 ;  /* 0x0001140e01007387 */ /* 0x000fe20000100800 */
[C---:B----4-:R-:W-:Y:S02]  /*11bb0*/  SEL R6, R23.reuse, R6, !P3 ;  /* 0x0000000617067207 */ /* 0x050fe40005800000 */
[----:B------:R-:W-:-:S03]  /*11bc0*/  SEL R8, R23, R20, !P3 ;  /* 0x0000001417087207 */ /* 0x000fc60005800000 */
[----:B------:R0:W-:Y:S04]  /*11bd0*/  STL [R1+0x10c], R6 ;  /* 0x00010c0601007387 */ /* 0x0001e80000100800 */
[----:B------:R-:W-:Y:S01]  /*11be0*/  STL [R1+0x104], R8 ;  /* 0x0001040801007387 */ /* 0x000fe20000100800 */
[----:B0-----:R-:W-:-:S03]  /*11bf0*/  SEL R6, R23, R27, !P3 ;  /* 0x0000001b17067207 */ /* 0x001fc60005800000 */
[----:B------:R-:W4:Y:S01]  /*11c00*/  LDL.LU R27, [R1+0xa4] ;  /* 0x0000a400011b7983 */ /* 0x000f220000300800 */
[----:B------:R-:W-:-:S05]  /*11c10*/  SEL R2, R23, R2, !P3 ;  /* 0x0000000217027207 */ /* 0x000fca0005800000 */
[----:B------:R0:W-:Y:S04]  /*11c20*/  STL [R1+0x100], R2 ;  /* 0x0001000201007387 */ /* 0x0001e80000100800 */
[----:B------:R1:W-:Y:S04]  /*11c30*/  STL [R1+0xfc], R6 ;  /* 0x0000fc0601007387 */ /* 0x0003e80000100800 */
[----:B------:R-:W5:Y:S04]  /*11c40*/  LDL.LU R17, [R1+0xa0] ;  /* 0x0000a00001117983 */ /* 0x000f680000300800 */
[----:B------:R-:W5:Y:S01]  /*11c50*/  LDL.LU R16, [R1+0x98] ;  /* 0x0000980001107983 */ /* 0x000f620000300800 */
[----:B0-----:R-:W-:-:S05]  /*11c60*/  SEL R2, R23, R21, !P3 ;  /* 0x0000001517027207 */ /* 0x001fca0005800000 */
[----:B------:R0:W-:Y:S04]  /*11c70*/  STL [R1+0xf4], R2 ;  /* 0x0000f40201007387 */ /* 0x0001e80000100800 */
[----:B------:R-:W5:Y:S04]  /*11c80*/  LDL.LU R14, [R1+0x94] ;  /* 0x00009400010e7983 */ /* 0x000f680000300800 */
[----:B------:R-:W5:Y:S04]  /*11c90*/  LDL.LU R8, [R1+0x8c] ;  /* 0x00008c0001087983 */ /* 0x000f680000300800 */
[----:B-1----:R-:W5:Y:S04]  /*11ca0*/  LDL.LU R6, [R1+0x88] ;  /* 0x0000880001067983 */ /* 0x002f680000300800 */
[----:B------:R-:W5:Y:S04]  /*11cb0*/  LDL.LU R20, [R1+0x4] ;  /* 0x0000040001147983 */ /* 0x000f680000300800 */
[----:B0-----:R-:W5:Y:S04]  /*11cc0*/  LDL.LU R2, [R1] ;  /* 0x0000000001027983 */ /* 0x001f680000300800 */
[----:B------:R-:W5:Y:S01]  /*11cd0*/  LDL.LU R21, [R1+0x78] ;  /* 0x0000780001157983 */ /* 0x000f620000300800 */
[----:B------:R-:W-:-:S05]  /*11ce0*/  SEL R4, R23, R4, !P3 ;  /* 0x0000000417047207 */ /* 0x000fca0005800000 */
[----:B------:R0:W-:Y:S01]  /*11cf0*/  STL [R1+0xec], R4 ;  /* 0x0000ec0401007387 */ /* 0x0001e20000100800 */
[----:B------:R-:W-:-:S03]  /*11d00*/  SEL R10, R23, R10, !P3 ;  /* 0x0000000a170a7207 */ /* 0x000fc60005800000 */
[----:B0-----:R-:W5:Y:S04]  /*11d10*/  LDL.LU R4, [R1+0x24d0] ;  /* 0x0024d00001047983 */ /* 0x001f680000300800 */
[----:B------:R0:W-:Y:S01]  /*11d20*/  STL [R1+0xe8], R10 ;  /* 0x0000e80a01007387 */ /* 0x0001e20000100800 */
[C---:B------:R-:W-:Y:S02]  /*11d30*/  SEL R3, R23.reuse, R3, !P3 ;  /* 0x0000000317037207 */ /* 0x040fe40005800000 */
[C---:B0-----:R-:W-:Y:S02]  /*11d40*/  SEL R10, R23.reuse, R28, !P3 ;  /* 0x0000001c170a7207 */ /* 0x041fe40005800000 */
[----:B------:R-:W-:-:S03]  /*11d50*/  SEL R28, R23, R29, !P3 ;  /* 0x0000001d171c7207 */ /* 0x000fc60005800000 */
[----:B------:R0:W-:Y:S04]  /*11d60*/  STL [R1+0xe4], R10 ;  /* 0x0000e40a01007387 */ /* 0x0001e80000100800 */
        /* <DEDUP_REMOVED lines=11> */
[----:B------:R0:W-:Y:S04]  /*11e20*/  STL [R1+0xc8], R10 ;  /* 0x0000c80a01007387 */ /* 0x0001e80000100800 */
[----:B0-----:R-:W5:Y:S04]  /*11e30*/  LDL.LU R10, [R1+0x80] ;  /* 0x00008000010a7983 */ /* 0x001f680000300800 */
[----:B------:R2:W-:Y:S04]  /*11e40*/  STL [R1+0xc4], R0 ;  /* 0x0000c40001007387 */ /* 0x0005e80000100800 */
[----:B------:R-:W5:Y:S01]  /*11e50*/  LDL.LU R29, [R1+0x84] ;  /* 0x00008400011d7983 */ /* 0x000f620000300800 */
[----:B--2---:R-:W-:-:S05]  /*11e60*/  SEL R0, R23, R11, !P3 ;  /* 0x0000000b17007207 */ /* 0x004fca0005800000 */
[----:B------:R0:W-:Y:S04]  /*11e70*/  STL [R1+0xc0], R0 ;  /* 0x0000c00001007387 */ /* 0x0001e80000100800 */
[----:B0-----:R-:W2:Y:S04]  /*11e80*/  LDL.LU R0, [R1+0x27c] ;  /* 0x00027c0001007983 */ /* 0x001ea80000300800 */
[----:B------:R-:W2:Y:S01]  /*11e90*/  LDL.LU R22, [R1+0x274] ;  /* 0x0002740001167983 */ /* 0x000ea20000300800 */
[----:B---3--:R-:W-:-:S05]  /*11ea0*/  SEL R9, R23, R9, !P3 ;  /* 0x0000000917097207 */ /* 0x008fca0005800000 */
[----:B------:R0:W-:Y:S04]  /*11eb0*/  STL [R1+0xbc], R9 ;  /* 0x0000bc0901007387 */ /* 0x0001e80000100800 */
[----:B------:R-:W3:Y:S04]  /*11ec0*/  LDL.LU R12, [R1+0x6c] ;  /* 0x00006c00010c7983 */ /* 0x000ee80000300800 */
[----:B------:R-:W3:Y:S04]  /*11ed0*/  LDL.LU R11, [R1+0x70] ;  /* 0x00007000010b7983 */ /* 0x000ee80000300800 */
[----:B0-----:R-:W3:Y:S04]  /*11ee0*/  LDL.LU R9, [R1+0x210] ;  /* 0x0002100001097983 */ /* 0x001ee80000300800 */
[----:B------:R-:W3:Y:S01]  /*11ef0*/  LDL.LU R28, [R1+0x214] ;  /* 0x00021400011c7983 */ /* 0x000ee20000300800 */
[----:B----4-:R-:W-:-:S03]  /*11f00*/  SEL R18, R23, R27, !P3 ;  /* 0x0000001b17127207 */ /* 0x010fc60005800000 */
[----:B------:R-:W4:Y:S04]  /*11f10*/  LDL.LU R27, [R1+0x218] ;  /* 0x00021800011b7983 */ /* 0x000f280000300800 */
[----:B------:R0:W-:Y:S01]  /*11f20*/  STL [R1+0xb8], R18 ;  /* 0x0000b81201007387 */ /* 0x0001e20000100800 */
[C---:B-----5:R-:W-:Y:S02]  /*11f30*/  SEL R19, R23.reuse, R17, !P3 ;  /* 0x0000001117137207 */ /* 0x060fe40005800000 */
[----:B0-----:R-:W-:-:S03]  /*11f40*/  SEL R18, R23, R16, !P3 ;  /* 0x0000001017127207 */ /* 0x001fc60005800000 */
[----:B------:R0:W-:Y:S04]  /*11f50*/  STL [R1+0xb4], R19 ;  /* 0x0000b41301007387 */ /* 0x0001e80000100800 */
[----:B------:R1:W-:Y:S01]  /*11f60*/  STL [R1+0xb0], R18 ;  /* 0x0000b01201007387 */ /* 0x0003e20000100800 */
[C---:B------:R-:W-:Y:S02]  /*11f70*/  SEL R17, R23.reuse, R14, !P3 ;  /* 0x0000000e17117207 */ /* 0x040fe40005800000 */
[----:B------:R-:W-:-:S03]  /*11f80*/  SEL R16, R23, R8, !P3 ;  /* 0x0000000817107207 */ /* 0x000fc60005800000 */
[----:B------:R5:W-:Y:S01]  /*11f90*/  STL [R1+0xac], R17 ;  /* 0x0000ac1101007387 */ /* 0x000be20000100800 */
[----:B------:R-:W-:-:S03]  /*11fa0*/  SEL R14, R23, R6, !P3 ;  /* 0x00000006170e7207 */ /* 0x000fc60005800000 */
[----:B------:R0:W-:Y:S01]  /*11fb0*/  STL [R1+0xa8], R16 ;  /* 0x0000a81001007387 */ /* 0x0001e20000100800 */
[----:B------:R-:W-:-:S03]  /*11fc0*/  SEL R8, R23, R20, !P3 ;  /* 0x0000001417087207 */ /* 0x000fc60005800000 */
[----:B------:R1:W-:Y:S01]  /*11fd0*/  STL [R1+0xa4], R14 ;  /* 0x0000a40e01007387 */ /* 0x0003e20000100800 */
[----:B------:R-:W-:-:S03]  /*11fe0*/  SEL R6, R23, R2, !P3 ;  /* 0x0000000217067207 */ /* 0x000fc60005800000 */
[----:B------:R1:W-:Y:S01]  /*11ff0*/  STL [R1+0xa0], R8 ;  /* 0x0000a00801007387 */ /* 0x0003e20000100800 */
[----:B------:R-:W-:-:S03]  /*12000*/  SEL R2, R23, R21, !P3 ;  /* 0x0000001517027207 */ /* 0x000fc60005800000 */
[----:B0-----:R-:W4:Y:S04]  /*12010*/  LDL.LU R19, [R1+0x194] ;  /* 0x0001940001137983 */ /* 0x001f280000300800 */
[----:B------:R0:W-:Y:S04]  /*12020*/  STL [R1+0x98], R6 ;  /* 0x0000980601007387 */ /* 0x0001e80000100800 */
[----:B-1----:R-:W4:Y:S04]  /*12030*/  LDL.LU R18, [R1+0x1b0] ;  /* 0x0001b00001127983 */ /* 0x002f280000300800 */
[----:B------:R1:W-:Y:S04]  /*12040*/  STL [R1+0x94], R2 ;  /* 0x0000940201007387 */ /* 0x0003e80000100800 */
[----:B-----5:R-:W5:Y:S04]  /*12050*/  LDL.LU R17, [R1+0x198] ;  /* 0x0001980001117983 */ /* 0x020f680000300800 */
[----:B------:R-:W5:Y:S04]  /*12060*/  LDL.LU R16, [R1+0xf0] ;  /* 0x0000f00001107983 */ /* 0x000f680000300800 */
[----:B------:R-:W5:Y:S04]  /*12070*/  LDL.LU R14, [R1+0xf8] ;  /* 0x0000f800010e7983 */ /* 0x000f680000300800 */
[----:B------:R-:W5:Y:S04]  /*12080*/  LDL.LU R8, [R1+0x160] ;  /* 0x0001600001087983 */ /* 0x000f680000300800 */
[----:B0-----:R-:W5:Y:S04]  /*12090*/  LDL.LU R6, [R1+0x158] ;  /* 0x0001580001067983 */ /* 0x001f680000300800 */
[----:B------:R-:W5:Y:S04]  /*120a0*/  LDL.LU R20, [R1+0x110] ;  /* 0x0001100001147983 */ /* 0x000f680000300800 */
[----:B-1----:R-:W5:Y:S04]  /*120b0*/  LDL.LU R2, [R1+0x118] ;  /* 0x0001180001027983 */ /* 0x002f680000300800 */
[----:B------:R-:W5:Y:S01]  /*120c0*/  LDL.LU R21, [R1+0x108] ;  /* 0x0001080001157983 */ /* 0x000f620000300800 */
[----:B------:R-:W-:-:S05]  /*120d0*/  SEL R3, R23, R3, !P3 ;  /* 0x0000000317037207 */ /* 0x000fca0005800000 */
[----:B------:R0:W-:Y:S01]  /*120e0*/  STL [R1+0x8c], R3 ;  /* 0x00008c0301007387 */ /* 0x0001e20000100800 */
[----:B------:R-:W-:-:S03]  /*120f0*/  SEL R10, R23, R10, !P3 ;  /* 0x0000000a170a7207 */ /* 0x000fc60005800000 */
[----:B0-----:R-:W5:Y:S04]  /*12100*/  LDL.LU R3, [R1+0x24cc] ;  /* 0x0024cc0001037983 */ /* 0x001f680000300800 */
[----:B------:R0:W-:Y:S01]  /*12110*/  STL [R1+0x88], R10 ;  /* 0x0000880a01007387 */ /* 0x0001e20000100800 */
[----:B------:R-:W-:-:S03]  /*12120*/  SEL R29, R23, R29, !P3 ;  /* 0x0000001d171d7207 */ /* 0x000fc60005800000 */
[----:B0-----:R-:W5:Y:S04]  /*12130*/  LDL.LU R10, [R1+0x9c] ;  /* 0x00009c00010a7983 */ /* 0x001f680000300800 */
[----:B------:R0:W-:Y:S04]  /*12140*/  STL [R1+0x84], R29 ;  /* 0x0000841d01007387 */ /* 0x0001e80000100800 */
[----:B0-----:R-:W5:Y:S01]  /*12150*/  LDL.LU R29, [R1+0x30] ;  /* 0x00003000011d7983 */ /* 0x001f620000300800 */
[C---:B--2---:R-:W-:Y:S02]  /*12160*/  SEL R0, R23.reuse, R0, !P3 ;  /* 0x0000000017007207 */ /* 0x044fe40005800000 */
[----:B------:R-:W-:-:S03]  /*12170*/  SEL R22, R23, R22, !P3 ;  /* 0x0000001617167207 */ /* 0x000fc60005800000 */
[----:B------:R0:W-:Y:S04]  /*12180*/  STL [R1+0x80], R0 ;  /* 0x0000800001007387 */ /* 0x0001e80000100800 */
[----:B0-----:R-:W2:Y:S01]  /*12190*/  LDL.LU R0, [R1+0x24c8] ;  /* 0x0024c80001007983 */ /* 0x001ea20000300800 */
[----:B---3--:R-:W-:-:S03]  /*121a0*/  SEL R12, R23, R12, !P3 ;  /* 0x0000000c170c7207 */ /* 0x008fc60005800000 */
[----:B------:R0:W-:Y:S01]  /*121b0*/  STL [R1+0x7c], R22 ;  /* 0x00007c1601007387 */ /* 0x0001e20000100800 */
[C---:B------:R-:W-:Y:S02]  /*121c0*/  SEL R11, R23.reuse, R11, !P3 ;  /* 0x0000000b170b7207 */ /* 0x040fe40005800000 */
[C---:B------:R-:W-:Y:S01]  /*121d0*/  SEL R9, R23.reuse, R9, !P3 ;  /* 0x0000000917097207 */ /* 0x040fe20005800000 */
[----:B0-----:R-:W3:Y:S01]  /*121e0*/  LDL.LU R22, [R1+0x24c4] ;  /* 0x0024c40001167983 */ /* 0x001ee20000300800 */
[----:B------:R-:W-:-:S03]  /*121f0*/  SEL R28, R23, R28, !P3 ;  /* 0x0000001c171c7207 */ /* 0x000fc60005800000 */
[----:B------:R0:W-:Y:S04]  /*12200*/  STL [R1+0x78], R12 ;  /* 0x0000780c01007387 */ /* 0x0001e80000100800 */
[----:B0-----:R-:W2:Y:S04]  /*12210*/  LDL.LU R12, [R1+0x24c0] ;  /* 0x0024c000010c7983 */ /* 0x001ea80000300800 */
[----:B------:R0:W-:Y:S01]  /*12220*/  STL [R1+0x74], R11 ;  /* 0x0000740b01007387 */ /* 0x0001e20000100800 */
[----:B----4-:R-:W-:-:S03]  /*12230*/  SEL R27, R23, R27, !P3 ;  /* 0x0000001b171b7207 */ /* 0x010fc60005800000 */
[----:B0-----:R-:W4:Y:S04]  /*12240*/  LDL.LU R11, [R1+0x24bc] ;  /* 0x0024bc00010b7983 */ /* 0x001f280000300800 */
[----:B------:R0:W-:Y:S04]  /*12250*/  STL [R1+0x70], R9 ;  /* 0x0000700901007387 */ /* 0x0001e80000100800 */
[----:B0-----:R-:W3:Y:S04]  /*12260*/  LDL.LU R9, [R1+0x24b8] ;  /* 0x0024b80001097983 */ /* 0x001ee80000300800 */
[----:B------:R0:W-:Y:S04]  /*12270*/  STL [R1+0x6c], R28 ;  /* 0x00006c1c01007387 */ /* 0x0001e80000100800 */
[----:B0-----:R-:W3:Y:S04]  /*12280*/  LDL.LU R28, [R1+0x1c] ;  /* 0x00001c00011c7983 */ /* 0x001ee80000300800 */
[----:B------:R0:W-:Y:S04]  /*12290*/  STL [R1+0x68], R27 ;  /* 0x0000681b01007387 */ /* 0x0001e80000100800 */
[----:B0-----:R-:W3:Y:S01]  /*122a0*/  LDL.LU R27, [R1+0x24b4] ;  /* 0x0024b400011b7983 */ /* 0x001ee20000300800 */
[----:B------:R-:W-:-:S02]  /*122b0*/  SEL R19, R23, R19, !P3 ;  /* 0x0000001317137207 */ /* 0x000fc40005800000 */
[C---:B------:R-:W-:Y:S02]  /*122c0*/  SEL R18, R23.reuse, R18, !P3 ;  /* 0x0000001217127207 */ /* 0x040fe40005800000 */
[C---:B-----5:R-:W-:Y:S02]  /*122d0*/  SEL R17, R23.reuse, R17, !P3 ;  /* 0x0000001117117207 */ /* 0x060fe40005800000 */
[C---:B------:R-:W-:Y:S02]  /*122e0*/  SEL R16, R23.reuse, R16, !P3 ;  /* 0x0000001017107207 */ /* 0x040fe40005800000 */
[C---:B------:R-:W-:Y:S02]  /*122f0*/  SEL R14, R23.reuse, R14, !P3 ;  /* 0x0000000e170e7207 */ /* 0x040fe40005800000 */
[C---:B------:R-:W-:Y:S02]  /*12300*/  SEL R8, R23.reuse, R8, !P3 ;  /* 0x0000000817087207 */ /* 0x040fe40005800000 */
[----:B------:R-:W-:-:S02]  /*12310*/  SEL R6, R23, R6, !P3 ;  /* 0x0000000617067207 */ /* 0x000fc40005800000 */
[C---:B------:R-:W-:Y:S02]  /*12320*/  SEL R20, R23.reuse, R20, !P3 ;  /* 0x0000001417147207 */ /* 0x040fe40005800000 */
[C---:B------:R-:W-:Y:S02]  /*12330*/  SEL R2, R23.reuse, R2, !P3 ;  /* 0x0000000217027207 */ /* 0x040fe40005800000 */
[C---:B------:R-:W-:Y:S02]  /*12340*/  SEL R21, R23.reuse, R21, !P3 ;  /* 0x0000001517157207 */ /* 0x040fe40005800000 */
[C---:B--2---:R-:W-:Y:S02]  /*12350*/  SEL R12, R23.reuse, R12, !P3 ;  /* 0x0000000c170c7207 */ /* 0x044fe40005800000 */
[C---:B----4-:R-:W-:Y:S02]  /*12360*/  SEL R11, R23.reuse, R11, !P3 ;  /* 0x0000000b170b7207 */ /* 0x050fe40005800000 */
[----:B---3--:R-:W-:-:S02]  /*12370*/  SEL R9, R23, R9, !P3 ;  /* 0x0000000917097207 */ /* 0x008fc40005800000 */
[----:B------:R-:W-:-:S05]  /*12380*/  SEL R27, R23, R27, !P3 ;  /* 0x0000001b171b7207 */ /* 0x000fca0005800000 */
[----:B------:R0:W-:Y:S04]  /*12390*/  STL [R1+0x64], R27 ;  /* 0x0000641b01007387 */ /* 0x0001e80000100800 */
[----:B0-----:R-:W2:Y:S04]  /*123a0*/  LDL.LU R27, [R1+0x90] ;  /* 0x00009000011b7983 */ /* 0x001ea80000300800 */
[----:B------:R0:W-:Y:S04]  /*123b0*/  STL [R1+0x5c], R9 ;  /* 0x00005c0901007387 */ /* 0x0001e80000100800 */
[----:B0-----:R-:W3:Y:S04]  /*123c0*/  LDL.LU R9, [R1+0x38] ;  /* 0x0000380001097983 */ /* 0x001ee80000300800 */
[----:B------:R0:W-:Y:S04]  /*123d0*/  STL [R1+0x54], R11 ;  /* 0x0000540b01007387 */ /* 0x0001e80000100800 */
[----:B0-----:R-:W4:Y:S04]  /*123e0*/  LDL.LU R11, [R1+0x60] ;  /* 0x00006000010b7983 */ /* 0x001f280000300800 */
[----:B------:R0:W-:Y:S04]  /*123f0*/  STL [R1+0x50], R12 ;  /* 0x0000500c01007387 */ /* 0x0001e80000100800 */
[----:B0-----:R-:W5:Y:S04]  /*12400*/  LDL.LU R12, [R1+0x20] ;  /* 0x00002000010c7983 */ /* 0x001f680000300800 */
[----:B------:R0:W-:Y:S04]  /*12410*/  STL [R1+0x4c], R19 ;  /* 0x00004c1301007387 */ /* 0x0001e80000100800 */
[----:B0-----:R-:W2:Y:S04]  /*12420*/  LDL.LU R19, [R1+0x24b0] ;  /* 0x0024b00001137983 */ /* 0x001ea80000300800 */
        /* <DEDUP_REMOVED lines=17> */
[----:B0-----:R-:W2:Y:S02]  /*12540*/  LDL.LU R21, [R1+0x248c] ;  /* 0x00248c0001157983 */ /* 0x001ea40000300800 */
[----:B--2---:R-:W-:-:S05]  /*12550*/  SEL R21, R23, R21, !P3 ;  /* 0x0000001517157207 */ /* 0x004fca0005800000 */
[----:B------:R0:W-:Y:S04]  /*12560*/  STL [R1+0x14], R21 ;  /* 0x0000141501007387 */ /* 0x0001e80000100800 */
[----:B0-----:R-:W2:Y:S01]  /*12570*/  LDL.LU R21, [R1+0xd0] ;  /* 0x0000d00001157983 */ /* 0x001ea20000300800 */
[C---:B------:R-:W-:Y:S02]  /*12580*/  SEL R10, R23.reuse, R10, !P3 ;  /* 0x0000000a170a7207 */ /* 0x040fe40005800000 */
[C---:B-----5:R-:W-:Y:S02]  /*12590*/  SEL R12, R23.reuse, R12, !P3 ;  /* 0x0000000c170c7207 */ /* 0x060fe40005800000 */
[C---:B------:R-:W-:Y:S02]  /*125a0*/  SEL R29, R23.reuse, R29, !P3 ;  /* 0x0000001d171d7207 */ /* 0x040fe40005800000 */
[----:B------:R-:W-:-:S02]  /*125b0*/  SEL R2, R23, R2, !P3 ;  /* 0x0000000217027207 */ /* 0x000fc40005800000 */
[C---:B------:R-:W-:Y:S02]  /*125c0*/  SEL R27, R23.reuse, R27, !P3 ;  /* 0x0000001b171b7207 */ /* 0x040fe40005800000 */
[C---:B------:R-:W-:Y:S02]  /*125d0*/  SEL R20, R23.reuse, R20, !P3 ;  /* 0x0000001417147207 */ /* 0x040fe40005800000 */
[C---:B------:R-:W-:Y:S02]  /*125e0*/  SEL R6, R23.reuse, R6, !P3 ;  /* 0x0000000617067207 */ /* 0x040fe40005800000 */
[C---:B------:R-:W-:Y:S02]  /*125f0*/  SEL R8, R23.reuse, R8, !P3 ;  /* 0x0000000817087207 */ /* 0x040fe40005800000 */
[C---:B------:R-:W-:Y:S02]  /*12600*/  SEL R14, R23.reuse, R14, !P3 ;  /* 0x0000000e170e7207 */ /* 0x040fe40005800000 */
[----:B------:R-:W-:-:S02]  /*12610*/  SEL R16, R23, R16, !P3 ;  /* 0x0000001017107207 */ /* 0x000fc40005800000 */
[C---:B------:R-:W-:Y:S02]  /*12620*/  SEL R17, R23.reuse, R17, !P3 ;  /* 0x0000001117117207 */ /* 0x040fe40005800000 */
[C---:B------:R-:W-:Y:S02]  /*12630*/  SEL R18, R23.reuse, R18, !P3 ;  /* 0x0000001217127207 */ /* 0x040fe40005800000 */
[----:B--2---:R-:W-:-:S05]  /*12640*/  SEL R21, R23, R21, !P3 ;  /* 0x0000001517157207 */ /* 0x004fca0005800000 */
[----:B------:R4:W-:Y:S04]  /*12650*/  STL [R1+0x10], R21 ;  /* 0x0000101501007387 */ /* 0x0009e80000100800 */
[----:B------:R-:W-:Y:S04]  /*12660*/  STL [R1+0x23e0], R10 ;  /* 0x0023e00a01007387 */ /* 0x000fe80000100800 */
[----:B------:R3:W-:Y:S01]  /*12670*/  STL [R1+0xc], R12 ;  /* 0x00000c0c01007387 */ /* 0x0007e20000100800 */
[----:B----4-:R-:W-:-:S03]  /*12680*/  SEL R21, R23, R11, !P3 ;  /* 0x0000000b17157207 */ /* 0x010fc60005800000 */
[----:B------:R-:W-:Y:S04]  /*12690*/  STL [R1+0x23e4], R29 ;  /* 0x0023e41d01007387 */ /* 0x000fe80000100800 */
[----:B------:R-:W-:Y:S01]  /*126a0*/  STL [R1+0x23e8], R2 ;  /* 0x0023e80201007387 */ /* 0x000fe20000100800 */
[----:B---3--:R-:W-:-:S03]  /*126b0*/  SEL R12, R23, R9, !P3 ;  /* 0x00000009170c7207 */ /* 0x008fc60005800000 */
[----:B------:R-:W-:Y:S01]  /*126c0*/  STL [R1+0x23ec], R27 ;  /* 0x0023ec1b01007387 */ /* 0x000fe20000100800 */
[----:B------:R-:W-:-:S03]  /*126d0*/  SEL R9, R23, R28, !P3 ;  /* 0x0000001c17097207 */ /* 0x000fc60005800000 */
[----:B------:R-:W-:Y:S04]  /*126e0*/  STL [R1+0x23f0], R21 ;  /* 0x0023f01501007387 */ /* 0x000fe80000100800 */
[----:B------:R0:W-:Y:S04]  /*126f0*/  STL [R1+0x23f4], R12 ;  /* 0x0023f40c01007387 */ /* 0x0001e80000100800 */
[----:B------:R-:W2:Y:S04]  /*12700*/  LDL.LU R28, [R1+0x414] ;  /* 0x00041400011c7983 */ /* 0x000ea80000300800 */
[----:B0-----:R-:W3:Y:S04]  /*12710*/  LDL.LU R12, [R1+0x3e8] ;  /* 0x0003e800010c7983 */ /* 0x001ee80000300800 */
[----:B------:R-:W4:Y:S04]  /*12720*/  LDL.LU R21, [R1+0x3e4] ;  /* 0x0003e40001157983 */ /* 0x000f280000300800 */
[----:B------:R-:W5:Y:S04]  /*12730*/  LDL.LU R27, [R1+0x3e0] ;  /* 0x0003e000011b7983 */ /* 0x000f680000300800 */
[----:B------:R-:W3:Y:S04]  /*12740*/  LDL.LU R2, [R1+0x3dc] ;  /* 0x0003dc0001027983 */ /* 0x000ee80000300800 */
[----:B------:R-:W3:Y:S04]  /*12750*/  LDL.LU R29, [R1+0x3d8] ;  /* 0x0003d800011d7983 */ /* 0x000ee80000300800 */
[----:B------:R-:W3:Y:S04]  /*12760*/  LDL.LU R10, [R1+0x3d4] ;  /* 0x0003d400010a7983 */ /* 0x000ee80000300800 */
[----:B------:R0:W-:Y:S04]  /*12770*/  STL [R1+0x23f8], R9 ;  /* 0x0023f80901007387 */ /* 0x0001e80000100800 */
[----:B0-----:R-:W3:Y:S04]  /*12780*/  LDL.LU R9, [R1+0x3ec] ;  /* 0x0003ec0001097983 */ /* 0x001ee80000300800 */
        /* <DEDUP_REMOVED lines=9> */
[----:B0-----:R-:W4:Y:S04]  /*12820*/  LDL.LU R16, [R1+0x400] ;  /* 0x0004000001107983 */ /* 0x001f280000300800 */
[----:B------:R0:W-:Y:S04]  /*12830*/  STL [R1+0x2410], R17 ;  /* 0x0024101101007387 */ /* 0x0001e80000100800 */
[----:B0-----:R-:W5:Y:S04]  /*12840*/  LDL.LU R17, [R1+0x404] ;  /* 0x0004040001117983 */ /* 0x001f680000300800 */
[----:B------:R0:W-:Y:S04]  /*12850*/  STL [R1+0x2414], R18 ;  /* 0x0024141201007387 */ /* 0x0001e80000100800 */
[----:B0-----:R-:W5:Y:S04]  /*12860*/  LDL.LU R18, [R1+0x410] ;  /* 0x0004100001127983 */ /* 0x001f680000300800 */
[----:B------:R-:W0:Y:S01]  /*12870*/  S2R R11, SR_TID.X ;  /* 0x00000000000b7919 */ /* 0x000e220000002100 */
[C---:B------:R-:W-:Y:S01]  /*12880*/  SEL R19, R23.reuse, R19, !P3 ;  /* 0x0000001317137207 */ /* 0x040fe20005800000 */
[----:B------:R-:W-:Y:S01]  /*12890*/  @!P2 IMAD.MOV R13, RZ, RZ, -R13 ;  /* 0x000000ffff0da224 */ /* 0x000fe200078e0a0d */
[C---:B------:R-:W-:Y:S01]  /*128a0*/  SEL R22, R23.reuse, R22, !P3 ;  /* 0x0000001617167207 */ /* 0x040fe20005800000 */
[----:B------:R-:W-:Y:S01]  /*128b0*/  @!P0 IMAD.MOV R15, RZ, RZ, -R15 ;  /* 0x000000ffff0f8224 */ /* 0x000fe200078e0a0f */
[C---:B------:R-:W-:Y:S01]  /*128c0*/  SEL R0, R23.reuse, R0, !P3 ;  /* 0x0000000017007207 */ /* 0x040fe20005800000 */
[----:B------:R-:W-:Y:S01]  /*128d0*/  @!P4 IMAD.MOV R26, RZ, RZ, -R26 ;  /* 0x000000ffff1ac224 */ /* 0x000fe200078e0a1a */
[C---:B------:R-:W-:Y:S01]  /*128e0*/  SEL R3, R23.reuse, R3, !P3 ;  /* 0x0000000317037207 */ /* 0x040fe20005800000 */
[----:B------:R-:W-:Y:S01]  /*128f0*/  @!P1 IMAD.MOV R25, RZ, RZ, -R25 ;  /* 0x000000ffff199224 */ /* 0x000fe200078e0a19 */
[C---:B------:R-:W-:Y:S01]  /*12900*/  SEL R4, R23.reuse, R4, !P3 ;  /* 0x0000000417047207 */ /* 0x040fe20005800000 */
[----:B------:R-:W-:Y:S01]  /*12910*/  STL [R1+0x2418], R19 ;  /* 0x0024181301007387 */ /* 0x000fe20000100800 */
[C---:B------:R-:W-:Y:S01]  /*12920*/  SEL R5, R23.reuse, R5, !P3 ;  /* 0x0000000517057207 */ /* 0x040fe20005800000 */
[----:B------:R-:W-:Y:S01]  /*12930*/  @!P6 IMAD.MOV R24, RZ, RZ, -R24 ;  /* 0x000000ffff18e224 */ /* 0x000fe200078e0a18 */
[C---:B------:R-:W-:Y:S01]  /*12940*/  SEL R7, R23.reuse, R7, !P3 ;  /* 0x0000000717077207 */ /* 0x040fe20005800000 */
[----:B------:R-:W-:Y:S01]  /*12950*/  STL [R1+0x241c], R22 ;  /* 0x00241c1601007387 */ /* 0x000fe20000100800 */
[----:B------:R-:W-:-:S02]  /*12960*/  SEL R13, R23, R13, !P3 ;  /* 0x0000000d170d7207 */ /* 0x000fc40005800000 */
[----:B------:R-:W-:Y:S01]  /*12970*/  SEL R15, R23, R15, !P3 ;  /* 0x0000000f170f7207 */ /* 0x000fe20005800000 */
[----:B------:R-:W-:Y:S01]  /*12980*/  STL [R1+0x2420], R0 ;  /* 0x0024200001007387 */ /* 0x000fe20000100800 */
[----:B0-----:R-:W-:-:S03]  /*12990*/  LOP3.LUT R11, R11, 0x3f, RZ, 0xc0, !PT ;  /* 0x0000003f0b0b7812 */ /* 0x001fc600078ec0ff */
[----:B------:R-:W-:Y:S01]  /*129a0*/  STL [R1+0x2424], R3 ;  /* 0x0024240301007387 */ /* 0x000fe20000100800 */
[----:B------:R-:W-:Y:S01]  /*129b0*/  SEL R26, R23, R26, !P3 ;  /* 0x0000001a171a7207 */ /* 0x000fe20005800000 */
[----:B------:R-:W-:Y:S02]  /*129c0*/  IMAD R11, R11, c[0x0][0x18c], RZ ;  /* 0x000063000b0b7a24 */ /* 0x000fe400078e02ff */
[----:B------:R3:W-:Y:S01]  /*129d0*/  STL [R1+0x2428], R4 ;  /* 0x0024280401007387 */ /* 0x0007e20000100800 */
[C---:B------:R-:W-:Y:S02]  /*129e0*/  SEL R25, R23.reuse, R25, !P3 ;  /* 0x0000001917197207 */ /* 0x040fe40005800000 */
[----:B------:R-:W-:Y:S01]  /*129f0*/  SEL R23, R23, R24, !P3 ;  /* 0x0000001817177207 */ /* 0x000fe20005800000 */
[----:B------:R-:W-:Y:S01]  /*12a00*/  STL [R1+0x242c], R5 ;  /* 0x00242c0501007387 */ /* 0x000fe20000100800 */
[----:B------:R-:W-:-:S03]  /*12a10*/  LEA.HI.X.SX32 R11, R11, c[0x0][0x16c], 0x1, P5 ;  /* 0x00005b000b0b7a11 */ /* 0x000fc600028f0eff */
[----:B------:R-:W-:Y:S04]  /*12a20*/  STL [R1+0x2430], R7 ;  /* 0x0024300701007387 */ /* 0x000fe80000100800 */
[----:B------:R-:W-:Y:S04]  /*12a30*/  STL [R1+0x2434], R13 ;  /* 0x0024340d01007387 */ /* 0x000fe80000100800 */
[----:B------:R-:W-:Y:S04]  /*12a40*/  STL [R1+0x2438], R15 ;  /* 0x0024380f01007387 */ /* 0x000fe80000100800 */
[----:B------:R-:W-:Y:S04]  /*12a50*/  STL [R1+0x243c], R26 ;  /* 0x00243c1a01007387 */ /* 0x000fe80000100800 */
[----:B------:R-:W-:Y:S04]  /*12a60*/  STL [R1+0x2440], R25 ;  /* 0x0024401901007387 */ /* 0x000fe80000100800 */
[----:B------:R-:W-:Y:S04]  /*12a70*/  STL [R1+0x2444], R23 ;  /* 0x0024441701007387 */ /* 0x000fe80000100800 */
[----:B------:R-:W-:Y:S01]  /*12a80*/  STL [R1+0x2448], R11 ;  /* 0x0024480b01007387 */ /* 0x000fe20000100800 */
[----:B--2---:R-:W-:-:S02]  /*12a90*/  IMAD R28, R28, c[0x0][0x184], RZ ;  /* 0x000061001c1c7a24 */ /* 0x004fc400078e02ff */
[----:B---3--:R-:W-:Y:S02]  /*12aa0*/  IMAD R4, R14, c[0x0][0x190], RZ ;  /* 0x000064000e047a24 */ /* 0x008fe400078e02ff */
[----:B----4-:R-:W-:Y:S02]  /*12ab0*/  IMAD R3, R16, c[0x0][0x190], RZ ;  /* 0x0000640010037a24 */ /* 0x010fe400078e02ff */
[----:B-----5:R-:W-:Y:S02]  /*12ac0*/  IMAD R0, R17, c[0x0][0x190], RZ ;  /* 0x0000640011007a24 */ /* 0x020fe400078e02ff */
[----:B------:R-:W-:-:S05]  /*12ad0*/  IMAD R24, R18, c[0x0][0x184], RZ ;  /* 0x0000610012187a24 */ /* 0x000fca00078e02ff */
[----:B------:R-:W-:Y:S04]  /*12ae0*/  STL [R1+0x244c], R24 ;  /* 0x00244c1801007387 */ /* 0x000fe80000100800 */
[----:B------:R-:W-:Y:S04]  /*12af0*/  STL [R1+0x2450], R28 ;  /* 0x0024501c01007387 */ /* 0x000fe80000100800 */
[----:B------:R0:W-:Y:S04]  /*12b00*/  STL [R1+0x20], R0 ;  /* 0x0000200001007387 */ /* 0x0001e80000100800 */
[----:B------:R1:W-:Y:S01]  /*12b10*/  STL [R1+0x30], R3 ;  /* 0x0000300301007387 */ /* 0x0003e20000100800 */
[----:B0-----:R-:W-:-:S03]  /*12b20*/  IMAD R0, R8, c[0x0][0x190], RZ ;  /* 0x0000640008007a24 */ /* 0x001fc600078e02ff */
[----:B------:R0:W-:Y:S01]  /*12b30*/  STL [R1+0x38], R4 ;  /* 0x0000380401007387 */ /* 0x0001e20000100800 */
[----:B-1----:R-:W-:-:S03]  /*12b40*/  IMAD R3, R6, c[0x0][0x190], RZ ;  /* 0x0000640006037a24 */ /* 0x002fc600078e02ff */
[----:B------:R1:W-:Y:S04]  /*12b50*/  STL [R1+0x58], R0 ;  /* 0x0000580001007387 */ /* 0x0003e80000100800 */
[----:B------:R2:W-:Y:S01]  /*12b60*/  STL [R1+0x60], R3 ;  /* 0x0000600301007387 */ /* 0x0005e20000100800 */
[----:B0-----:R-:W-:Y:S02]  /*12b70*/  IMAD R4, R20, c[0x0][0x190], RZ ;  /* 0x0000640014047a24 */ /* 0x001fe400078e02ff */
[----:B-1----:R-:W-:-:S03]  /*12b80*/  IMAD R0, R9, c[0x0][0x190], RZ ;  /* 0x0000640009007a24 */ /* 0x002fc600078e02ff */
[----:B------:R0:W-:Y:S01]  /*12b90*/  STL [R1+0x90], R4 ;  /* 0x0000900401007387 */ /* 0x0001e20000100800 */
[----:B--2---:R-:W-:-:S03]  /*12ba0*/  IMAD R3, R12, c[0x0][0x190], RZ ;  /* 0x000064000c037a24 */ /* 0x004fc600078e02ff */
[----:B------:R1:W-:Y:S04]  /*12bb0*/  STL [R1+0x9c], R0 ;  /* 0x00009c0001007387 */ /* 0x0003e80000100800 */
[----:B------:R2:W-:Y:S01]  /*12bc0*/  STL [R1+0xd0], R3 ;  /* 0x0000d00301007387 */ /* 0x0005e20000100800 */
[----:B0-----:R-:W-:Y:S02]  /*12bd0*/  IMAD R4, R21, c[0x0][0x190], RZ ;  /* 0x0000640015047a24 */ /* 0x001fe400078e02ff */
[----:B-1----:R-:W-:-:S03]  /*12be0*/  IMAD R0, R27, c[0x0][0x190], RZ ;  /* 0x000064001b007a24 */ /* 0x002fc600078e02ff */
[----:B------:R-:W-:Y:S01]  /*12bf0*/  STL [R1+0xf0], R4 ;  /* 0x0000f00401007387 */ /* 0x000fe20000100800 */
[----:B--2---:R-:W-:-:S03]  /*12c00*/  IMAD R3, R2, c[0x0][0x190], RZ ;  /* 0x0000640002037a24 */ /* 0x004fc600078e02ff */
[----:B------:R0:W-:Y:S04]  /*12c10*/  STL [R1+0xf8], R0 ;  /* 0x0000f80001007387 */ /* 0x0001e80000100800 */
[----:B------:R-:W-:Y:S04]  /*12c20*/  STL [R1+0x108], R3 ;  /* 0x0001080301007387 */ /* 0x000fe80000100800 */
[----:B------:R-:W2:Y:S01]  /*12c30*/  LDL.LU R28, [R1+0x3c8] ;  /* 0x0003c800011c7983 */ /* 0x000ea20000300800 */
[----:B------:R-:W-:Y:S02]  /*12c40*/  IMAD R2, R29, c[0x0][0x190], RZ ;  /* 0x000064001d027a24 */ /* 0x000fe400078e02ff */
[----:B0-----:R-:W-:-:S03]  /*12c50*/  IMAD R0, R10, c[0x0][0x190], RZ ;  /* 0x000064000a007a24 */ /* 0x001fc600078e02ff */
[----:B------:R-:W-:Y:S04]  /*12c60*/  STL [R1+0x110], R2 ;  /* 0x0001100201007387 */ /* 0x000fe80000100800 */
[----:B--2---:R0:W-:Y:S04]  /*12c70*/  STL [R1+0x2484], R28 ;  /* 0x0024841c01007387 */ /* 0x0041e80000100800 */
[----:B------:R-:W-:Y:S04]  /*12c80*/  STL [R1+0x118], R0 ;  /* 0x0001180001007387 */ /* 0x000fe80000100800 */
[----:B0-----:R-:W2:Y:S04]  /*12c90*/  LDL.LU R28, [R1+0x3cc] ;  /* 0x0003cc00011c7983 */ /* 0x001ea80000300800 */
[----:B--2---:R0:W-:Y:S04]  /*12ca0*/  STL [R1+0x2488], R28 ;  /* 0x0024881c01007387 */ /* 0x0041e80000100800 */
[----:B0-----:R-:W2:Y:S04]  /*12cb0*/  LDL.LU R28, [R1+0x3d0] ;  /* 0x0003d000011c7983 */ /* 0x001ea80000300800 */
[----:B------:R-:W3:Y:S04]  /*12cc0*/  LDL.LU R24, [R1+0x3c4] ;  /* 0x0003c40001187983 */ /* 0x000ee80000300800 */
[----:B------:R-:W4:Y:S04]  /*12cd0*/  LDL.LU R11, [R1+0x3c0] ;  /* 0x0003c000010b7983 */ /* 0x000f280000300800 */
[----:B------:R-:W5:Y:S04]  /*12ce0*/  LDL.LU R23, [R1+0x3bc] ;  /* 0x0003bc0001177983 */ /* 0x000f680000300800 */
[----:B------:R-:W3:Y:S04]  /*12cf0*/  LDL.LU R25, [R1+0x3b8] ;  /* 0x0003b80001197983 */ /* 0x000ee80000300800 */
        /* <DEDUP_REMOVED lines=23> */
[----:B------:R-:W3:Y:S01]  /*12e70*/  LDL.LU R10, [R1+0x354] ;  /* 0x00035400010a7983 */ /* 0x000ee20000300800 */
[----:B--2---:R-:W-:-:S05]  /*12e80*/  IMAD R28, R28, c[0x0][0x190], RZ ;  /* 0x000064001c1c7a24 */ /* 0x004fca00078e02ff */
[----:B------:R0:W-:Y:S04]  /*12e90*/  STL [R1+0x158], R28 ;  /* 0x0001581c01007387 */ /* 0x0001e80000100800 */
[----:B0-----:R-:W2:Y:S02]  /*12ea0*/  LDL.LU R28, [R1+0x2488] ;  /* 0x00248800011c7983 */ /* 0x001ea40000300800 */
[----:B--2---:R-:W-:-:S05]  /*12eb0*/  IMAD R28, R28, c[0x0][0x190], RZ ;  /* 0x000064001c1c7a24 */ /* 0x004fca00078e02ff */
[----:B------:R0:W-:Y:S04]  /*12ec0*/  STL [R1+0x160], R28 ;  /* 0x0001601c01007387 */ /* 0x0001e80000100800 */
[----:B0-----:R-:W2:Y:S01]  /*12ed0*/  LDL.LU R28, [R1+0x2484] ;  /* 0x00248400011c7983 */ /* 0x001ea20000300800 */
[----:B----4-:R-:W-:Y:S02]  /*12ee0*/  IMAD R11, R11, c[0x0][0x190], RZ ;  /* 0x000064000b0b7a24 */ /* 0x010fe400078e02ff */
[----:B---3--:R-:W-:Y:S02]  /*12ef0*/  IMAD R15, R15, c[0x0][0x190], RZ ;  /* 0x000064000f0f7a24 */ /* 0x008fe400078e02ff */
[----:B------:R-:W-:Y:S02]  /*12f00*/  IMAD R13, R13, c[0x0][0x190], RZ ;  /* 0x000064000d0d7a24 */ /* 0x000fe400078e02ff */
[----:B------:R-:W-:-:S02]  /*12f10*/  IMAD R3, R3, c[0x0][0x190], RZ ;  /* 0x0000640003037a24 */ /* 0x000fc400078e02ff */
[----:B--2---:R-:W-:-:S05]  /*12f20*/  IMAD R28, R28, c[0x0][0x190], RZ ;  /* 0x000064001c1c7a24 */ /* 0x004fca00078e02ff */
[----:B------:R0:W-:Y:S02]  /*12f30*/  STL [R1+0x194], R28 ;  /* 0x0001941c01007387 */ /* 0x0001e40000100800 */
[----:B0-----:R-:W-:Y:S02]  /*12f40*/  IMAD R28, R24, c[0x0][0x190], RZ ;  /* 0x00006400181c7a24 */ /* 0x001fe400078e02ff */
[----:B-----5:R-:W-:Y:S02]  /*12f50*/  IMAD R24, R23, c[0x0][0x190], RZ ;  /* 0x0000640017187a24 */ /* 0x020fe400078e02ff */
[----:B------:R-:W-:Y:S01]  /*12f60*/  IMAD R23, R25, c[0x0][0x190], RZ ;  /* 0x0000640019177a24 */ /* 0x000fe200078e02ff */
[----:B------:R-:W-:Y:S04]  /*12f70*/  STL [R1+0x198], R28 ;  /* 0x0001981c01007387 */ /* 0x000fe80000100800 */
[----:B------:R0:W-:Y:S04]  /*12f80*/  STL [R1+0x1b0], R11 ;  /* 0x0001b00b01007387 */ /* 0x0001e80000100800 */
[----:B------:R-:W-:Y:S01]  /*12f90*/  STL [R1+0x210], R24 ;  /* 0x0002101801007387 */ /* 0x000fe20000100800 */
[----:B0-----:R-:W-:-:S03]  /*12fa0*/  IMAD R11, R26, c[0x0][0x190], RZ ;  /* 0x000064001a0b7a24 */ /* 0x001fc600078e02ff */
[----:B------:R-:W-:Y:S04]  /*12fb0*/  STL [R1+0x214], R23 ;  /* 0x0002141701007387 */ /* 0x000fe80000100800 */
[----:B------:R0:W-:Y:S04]  /*12fc0*/  STL [R1+0x218], R11 ;  /* 0x0002180b01007387 */ /* 0x0001e80000100800 */
[----:B------:R-:W-:Y:S01]  /*12fd0*/  STL [R1+0x274], R15 ;  /* 0x0002740f01007387 */ /* 0x000fe20000100800 */
[----:B0-----:R-:W-:Y:S02]  /*12fe0*/  IMAD R11, R7, c[0x0][0x190], RZ ;  /* 0x00006400070b7a24 */ /* 0x001fe400078e02ff */
[----:B------:R-:W-:-:S02]  /*12ff0*/  IMAD R7, R5, c[0x0][0x190], RZ ;  /* 0x0000640005077a24 */ /* 0x000fc400078e02ff */
[----:B------:R-:W-:Y:S01]  /*13000*/  IMAD R5, R4, c[0x0][0x190], RZ ;  /* 0x0000640004057a24 */ /* 0x000fe200078e02ff */
[----:B------:R-:W-:Y:S01]  /*13010*/  STL [R1+0x27c], R13 ;  /* 0x00027c0d01007387 */ /* 0x000fe20000100800 */
[----:B------:R-:W-:-:S03]  /*13020*/  IMAD R4, R0, c[0x0][0x190], RZ ;  /* 0x0000640000047a24 */ /* 0x000fc600078e02ff */
[----:B------:R-:W-:Y:S01]  /*13030*/  STL [R1+0x38c], R11 ;  /* 0x00038c0b01007387 */ /* 0x000fe20000100800 */
[----:B------:R-:W-:-:S03]  /*13040*/  IMAD R0, R22, c[0x0][0x190], RZ ;  /* 0x0000640016007a24 */ /* 0x000fc600078e02ff */
[----:B------:R-:W-:Y:S04]  /*13050*/  STL [R1+0x3a4], R7 ;  /* 0x0003a40701007387 */ /* 0x000fe80000100800 */
[----:B------:R-:W-:Y:S04]  /*13060*/  STL [R1+0x3a0], R5 ;  /* 0x0003a00501007387 */ /* 0x000fe80000100800 */
[----:B------:R0:W-:Y:S04]  /*13070*/  STL [R1+0x39c], R3 ;  /* 0x00039c0301007387 */ /* 0x0001e80000100800 */
[----:B------:R1:W-:Y:S01]  /*13080*/  STL [R1+0x398], R4 ;  /* 0x0003980401007387 */ /* 0x0003e20000100800 */
[----:B0-----:R-:W-:-:S03]  /*13090*/  IMAD R3, R19, c[0x0][0x190], RZ ;  /* 0x0000640013037a24 */ /* 0x001fc600078e02ff */
[----:B------:R0:W-:Y:S01]  /*130a0*/  STL [R1+0x394], R0 ;  /* 0x0003940001007387 */ /* 0x0001e20000100800 */
[----:B-1----:R-:W-:-:S03]  /*130b0*/  IMAD R4, R18, c[0x0][0x190], RZ ;  /* 0x0000640012047a24 */ /* 0x002fc600078e02ff */
        /* <DEDUP_REMOVED lines=552> */
[----:B---3--:R-:W-:Y:S02]  /*15340*/  IMAD R24, R24, c[0x0][0x190], RZ ;  /* 0x0000640018187a24 */ /* 0x008fe400078e02ff */
[----:B----4-:R-:W-:Y:S02]  /*15350*/  IMAD R11, R11, c[0x0][0x190], RZ ;  /* 0x000064000b0b7a24 */ /* 0x010fe400078e02ff */
[----:B-----5:R-:W-:Y:S02]  /*15360*/  IMAD R23, R23, c[0x0][0x190], RZ ;  /* 0x0000640017177a24 */ /* 0x020fe400078e02ff */
[----:B------:R-:W-:-:S02]  /*15370*/  IMAD R25, R25, c[0x0][0x190], RZ ;  /* 0x0000640019197a24 */ /* 0x000fc400078e02ff */
[----:B------:R-:W-:Y:S02]  /*15380*/  IMAD R26, R26, c[0x0][0x190], RZ ;  /* 0x000064001a1a7a24 */ /* 0x000fe400078e02ff */
[----:B------:R-:W-:Y:S02]  /*15390*/  IMAD R15, R15, c[0x0][0x190], RZ ;  /* 0x000064000f0f7a24 */ /* 0x000fe400078e02ff */
[----:B------:R-:W-:Y:S02]  /*153a0*/  IMAD R13, R13, c[0x0][0x190], RZ ;  /* 0x000064000d0d7a24 */ /* 0x000fe400078e02ff */
[----:B------:R-:W-:Y:S02]  /*153b0*/  IMAD R7, R7, c[0x0][0x190], RZ ;  /* 0x0000640007077a24 */ /* 0x000fe400078e02ff */
[----:B------:R-:W-:Y:S02]  /*153c0*/  IMAD R5, R5, c[0x0][0x190], RZ ;  /* 0x0000640005057a24 */ /* 0x000fe400078e02ff */
        /* <DEDUP_REMOVED lines=19> */
[----:B--2---:R-:W-:-:S05]  /*15500*/  IMAD R28, R28, c[0x0][0x190], RZ ;  /* 0x000064001c1c7a24 */ /* 0x004fca00078e02ff */
        /* <DEDUP_REMOVED lines=57> */
[----:B0-----:R-:W5:Y:S01]  /*158a0*/  LDL.LU R10, [R1+0x23e0] ;  /* 0x0023e000010a7983 */ /* 0x001f620000300800 */
[----:B--2---:R-:W-:-:S02]  /*158b0*/  IMAD R5, R5, c[0x0][0x190], RZ ;  /* 0x0000640005057a24 */ /* 0x004fc400078e02ff */
[----:B---3--:R-:W-:Y:S02]  /*158c0*/  IMAD R4, R4, c[0x0][0x190], RZ ;  /* 0x0000640004047a24 */ /* 0x008fe400078e02ff */
[----:B----4-:R-:W-:Y:S02]  /*158d0*/  IMAD R3, R3, c[0x0][0x190], RZ ;  /* 0x0000640003037a24 */ /* 0x010fe400078e02ff */
[----:B-----5:R-:W-:Y:S02]  /*158e0*/  IMAD R0, R0, c[0x0][0x190], RZ ;  /* 0x0000640000007a24 */ /* 0x020fe400078e02ff */
        /* <DEDUP_REMOVED lines=14> */
[----:B------:R-:W-:-:S05]  /*159d0*/  IMAD R10, R10, c[0x0][0x190], RZ ;  /* 0x000064000a0a7a24 */ /* 0x000fca00078e02ff */
[----:B------:R0:W-:Y:S04]  /*159e0*/  STL [R1+0x8], R10 ;  /* 0x0000080a01007387 */ /* 0x0001e80000100800 */
[----:B0-----:R-:W2:Y:S04]  /*159f0*/  LDL.LU R10, [R1+0x23dc] ;  /* 0x0023dc00010a7983 */ /* 0x001ea80000300800 */
[----:B------:R-:W-:Y:S04]  /*15a00*/  STL [R1+0x239c], R2 ;  /* 0x00239c0201007387 */ /* 0x000fe80000100800 */
[----:B------:R-:W-:Y:S04]  /*15a10*/  STL [R1+0x4], R29 ;  /* 0x0000041d01007387 */ /* 0x000fe80000100800 */
[----:B------:R0:W-:Y:S04]  /*15a20*/  STL [R1+0x2398], R27 ;  /* 0x0023981b01007387 */ /* 0x0001e80000100800 */
[----:B0-----:R-:W2:Y:S04]  /*15a30*/  LDL.LU R27, [R1+0x20] ;  /* 0x00002000011b7983 */ /* 0x001ea80000300800 */
[----:B------:R-:W-:Y:S04]  /*15a40*/  STL [R1+0x2394], R21 ;  /* 0x0023941501007387 */ /* 0x000fe80000100800 */
[----:B------:R0:W-:Y:S04]  /*15a50*/  STL [R1+0x2390], R12 ;  /* 0x0023900c01007387 */ /* 0x0001e80000100800 */
[----:B0-----:R-:W3:Y:S04]  /*15a60*/  LDL.LU R12, [R1+0x38] ;  /* 0x00003800010c7983 */ /* 0x001ee80000300800 */
[----:B------:R-:W-:Y:S04]  /*15a70*/  STL [R1+0x238c], R20 ;  /* 0x00238c1401007387 */ /* 0x000fe80000100800 */
[----:B------:R-:W-:Y:S04]  /*15a80*/  STL [R1+0x2384], R6 ;  /* 0x0023840601007387 */ /* 0x000fe80000100800 */
[----:B------:R-:W-:Y:S04]  /*15a90*/  STL [R1+0x2388], R8 ;  /* 0x0023880801007387 */ /* 0x000fe80000100800 */
[----:B------:R0:W-:Y:S04]  /*15aa0*/  STL [R1+0x23a0], R14 ;  /* 0x0023a00e01007387 */ /* 0x0001e80000100800 */
[----:B0-----:R-:W4:Y:S04]  /*15ab0*/  LDL.LU R14, [R1+0x110] ;  /* 0x00011000010e7983 */ /* 0x001f280000300800 */
[----:B------:R0:W-:Y:S04]  /*15ac0*/  STL [R1+0x23a4], R16 ;  /* 0x0023a41001007387 */ /* 0x0001e80000100800 */
[----:B0-----:R-:W5:Y:S04]  /*15ad0*/  LDL.LU R16, [R1+0x108] ;  /* 0x0001080001107983 */ /* 0x001f680000300800 */
[----:B------:R0:W-:Y:S04]  /*15ae0*/  STL [R1+0x23a8], R17 ;  /* 0x0023a81101007387 */ /* 0x0001e80000100800 */
[----:B0-----:R-:W4:Y:S04]  /*15af0*/  LDL.LU R17, [R1+0xf8] ;  /* 0x0000f80001117983 */ /* 0x001f280000300800 */
        /* <DEDUP_REMOVED lines=13> */
[----:B0-----:R-:W4:Y:S01]  /*15bd0*/  LDL.LU R5, [R1+0x30] ;  /* 0x0000300001057983 */ /* 0x001f220000300800 */
[----:B------:R-:W-:-:S02]  /*15be0*/  IMAD R7, R7, c[0x0][0x190], RZ ;  /* 0x0000640007077a24 */ /* 0x000fc400078e02ff */
[----:B------:R-:W-:Y:S02]  /*15bf0*/  IMAD.MOV.U32 R2, RZ, RZ, R28 ;  /* 0x000000ffff027224 */ /* 0x000fe400078e001c */
[----:B------:R-:W-:Y:S02]  /*15c00*/  IMAD R13, R13, c[0x0][0x190], RZ ;  /* 0x000064000d0d7a24 */ /* 0x000fe400078e02ff */
[----:B------:R-:W-:Y:S02]  /*15c10*/  IMAD R15, R15, c[0x0][0x190], RZ ;  /* 0x000064000f0f7a24 */ /* 0x000fe400078e02ff */
[----:B------:R-:W-:Y:S01]  /*15c20*/  IMAD R26, R26, c[0x0][0x190], RZ ;  /* 0x000064001a1a7a24 */ /* 0x000fe200078e02ff */
[----:B------:R-:W-:Y:S01]  /*15c30*/  STL [R1+0x23c8], R7 ;  /* 0x0023c80701007387 */ /* 0x000fe20000100800 */
[----:B------:R-:W-:Y:S01]  /*15c40*/  IMAD R25, R25, c[0x0][0x190], RZ ;  /* 0x0000640019197a24 */ /* 0x000fe200078e02ff */
[----:B------:R-:W-:Y:S02]  /*15c50*/  LEA R20, P1, R2, c[0x0][0x160], 0x1 ;  /* 0x0000580002147a11 */ /* 0x000fe400078208ff */
[----:B------:R-:W-:Y:S04]  /*15c60*/  STL [R1+0x23cc], R13 ;  /* 0x0023cc0d01007387 */ /* 0x000fe80000100800 */
[----:B------:R-:W-:Y:S04]  /*15c70*/  STL [R1+0x23d0], R15 ;  /* 0x0023d00f01007387 */ /* 0x000fe80000100800 */
[----:B------:R-:W-:Y:S04]  /*15c80*/  STL [R1+0x23d4], R26 ;  /* 0x0023d41a01007387 */ /* 0x000fe80000100800 */
[----:B------:R-:W-:Y:S04]  /*15c90*/  STL [R1+0x23d8], R25 ;  /* 0x0023d81901007387 */ /* 0x000fe80000100800 */
[----:B------:R-:W5:Y:S04]  /*15ca0*/  LDL.LU R8, [R1+0x118] ;  /* 0x0001180001087983 */ /* 0x000f680000300800 */
[----:B------:R-:W-:Y:S01]  /*15cb0*/  STL [R1+0x1730], R20 ;  /* 0x0017301401007387 */ /* 0x000fe20000100800 */
[----:B------:R-:W-:-:S04]  /*15cc0*/  LEA R28, P0, R24, c[0x0][0x160], 0x1 ;  /* 0x00005800181c7a11 */ /* 0x000fc800078008ff */
[----:B------:R-:W-:Y:S02]  /*15cd0*/  LEA.HI.X.SX32 R29, R24, c[0x0][0x164], 0x1, P0 ;  /* 0x00005900181d7a11 */ /* 0x000fe400000f0eff */
[----:B--2---:R-:W-:-:S05]  /*15ce0*/  LEA R6, P2, R27, R10, 0x1 ;  /* 0x0000000a1b067211 */ /* 0x004fca00078408ff */
[----:B------:R0:W-:Y:S04]  /*15cf0*/  STL [R1+0x1b60], R6 ;  /* 0x001b600601007387 */ /* 0x0001e80000100800 */
[----:B0-----:R-:W2:Y:S01]  /*15d00*/  LDL.LU R6, [R1+0x158] ;  /* 0x0001580001067983 */ /* 0x001ea20000300800 */
[-C--:B---3--:R-:W-:Y:S02]  /*15d10*/  LEA R13, P4, R12, R10.reuse, 0x1 ;  /* 0x0000000a0c0d7211 */ /* 0x088fe400078808ff */
[----:B----4-:R-:W-:-:S05]  /*15d20*/  LEA R7, P3, R5, R10, 0x1 ;  /* 0x0000000a05077211 */ /* 0x010fca00078608ff */
[----:B------:R0:W-:Y:S04]  /*15d30*/  STL [R1+0x1b68], R7 ;  /* 0x001b680701007387 */ /* 0x0001e80000100800 */
[----:B------:R-:W-:Y:S04]  /*15d40*/  STL [R1+0x1b70], R13 ;  /* 0x001b700d01007387 */ /* 0x000fe80000100800 */
[----:B------:R-:W3:Y:S01]  /*15d50*/  LDL.LU R20, [R1+0x160] ;  /* 0x0001600001147983 */ /* 0x000ee20000300800 */
[----:B0-----:R-:W-:-:S05]  /*15d60*/  LEA R7, P5, R4, R10, 0x1 ;  /* 0x0000000a04077211 */ /* 0x001fca00078a08ff */
[----:B------:R0:W-:Y:S04]  /*15d70*/  STL [R1+0x1b78], R7 ;  /* 0x001b780701007387 */ /* 0x0001e80000100800 */
[----:B------:R1:W4:Y:S04]  /*15d80*/  LDL.64 R24, [R1+0x1730] ;  /* 0x0017300001187983 */ /* 0x0003280000100a00 */
[----:B------:R-:W2:Y:S01]  /*15d90*/  LDL.LU R21, [R1+0x194] ;  /* 0x0001940001157983 */ /* 0x000ea20000300800 */
[----:B0-----:R-:W-:-:S05]  /*15da0*/  LEA R7, P6, R3, R10, 0x1 ;  /* 0x0000000a03077211 */ /* 0x001fca00078c08ff */
[----:B------:R0:W-:Y:S02]  /*15db0*/  STL [R1+0x1b80], R7 ;  /* 0x001b800701007387 */ /* 0x0001e40000100800 */
[-C--:B0-----:R-:W-:Y:S02]  /*15dc0*/  LEA R7, P0, R0, R10.reuse, 0x1 ;  /* 0x0000000a00077211 */ /* 0x081fe400078008ff */
[----:B----4-:R-:W-:Y:S02]  /*15dd0*/  LEA.HI.X.SX32 R25, R2, c[0x0][0x164], 0x1, P1 ;  /* 0x0000590002197a11 */ /* 0x010fe400008f0eff */
[----:B------:R-:W4:Y:S04]  /*15de0*/  LDL.LU R2, [R1+0x198] ;  /* 0x0001980001027983 */ /* 0x000f280000300800 */
[----:B------:R-:W-:Y:S04]  /*15df0*/  STL [R1+0x1734], R25 ;  /* 0x0017341901007387 */ /* 0x000fe80000100800 */
[----:B------:R-:W-:Y:S04]  /*15e00*/  STL.64 [R1+0x1738], R28 ;  /* 0x0017381c01007387 */ /* 0x000fe80000100a00 */
[----:B------:R0:W-:Y:S01]  /*15e10*/  STL [R1+0x1b88], R7 ;  /* 0x001b880701007387 */ /* 0x0001e20000100800 */
[----:B------:R-:W-:-:S02]  /*15e20*/  LEA R13, P1, R22, R10, 0x1 ;  /* 0x0000000a160d7211 */ /* 0x000fc400078208ff */
[----:B0-----:R-:W-:Y:S02]  /*15e30*/  LEA.HI.X.SX32 R7, R27, R11, 0x1, P2 ;  /* 0x0000000b1b077211 */ /* 0x001fe400010f0eff */
[----:B------:R-:W4:Y:S04]  /*15e40*/  LDL.LU R27, [R1+0x1b0] ;  /* 0x0001b000011b7983 */ /* 0x000f280000300800 */
[----:B------:R0:W-:Y:S04]  /*15e50*/  STL [R1+0x1b90], R13 ;  /* 0x001b900d01007387 */ /* 0x0001e80000100800 */
[----:B------:R1:W-:Y:S01]  /*15e60*/  STL [R1+0x1b5c], R7 ;  /* 0x001b5c0701007387 */ /* 0x0003e20000100800 */
[----:B0-----:R-:W-:-:S02]  /*15e70*/  LEA R13, P2, R19, R10, 0x1 ;  /* 0x0000000a130d7211 */ /* 0x001fc400078408ff */
[-C--:B-1----:R-:W-:Y:S02]  /*15e80*/  LEA.HI.X.SX32 R7, R5, R11.reuse, 0x1, P3 ;  /* 0x0000000b05077211 */ /* 0x082fe400018f0eff */
[----:B------:R-:W4:Y:S04]  /*15e90*/  LDL.LU R5, [R1+0x210] ;  /* 0x0002100001057983 */ /* 0x000f280000300800 */
[----:B------:R-:W-:Y:S04]  /*15ea0*/  STL [R1+0x1b98], R13 ;  /* 0x001b980d01007387 */ /* 0x000fe80000100800 */
[----:B------:R0:W-:Y:S02]  /*15eb0*/  STL [R1+0x1b64], R7 ;  /* 0x001b640701007387 */ /* 0x0001e40000100800 */
[----:B0-----:R-:W-:-:S02]  /*15ec0*/  LEA.HI.X.SX32 R7, R12, R11, 0x1, P4 ;  /* 0x0000000b0c077211 */ /* 0x001fc400020f0eff */
[----:B------:R-:W4:Y:S01]  /*15ed0*/  LDL.LU R12, [R1+0x214] ;  /* 0x00021400010c7983 */ /* 0x000f220000300800 */
[----:B------:R-:W-:-:S05]  /*15ee0*/  LEA R13, P3, R18, R10, 0x1 ;  /* 0x0000000a120d7211 */ /* 0x000fca00078608ff */
[----:B------:R-:W-:Y:S04]  /*15ef0*/  STL [R1+0x1ba0], R13 ;  /* 0x001ba00d01007387 */ /* 0x000fe80000100800 */
[----:B------:R0:W-:Y:S02]  /*15f00*/  STL [R1+0x1b6c], R7 ;  /* 0x001b6c0701007387 */ /* 0x0001e40000100800 */
[----:B0-----:R-:W-:Y:S02]  /*15f10*/  LEA.HI.X.SX32 R7, R4, R11, 0x1, P5 ;  /* 0x0000000b04077211 */ /* 0x001fe400028f0eff */
[----:B------:R-:W4:Y:S01]  /*15f20*/  LDL.LU R4, [R1+0x218] ;  /* 0x0002180001047983 */ /* 0x000f220000300800 */
[----:B------:R-:W-:-:S05]  /*15f30*/  LEA R13, P4, R17, R10, 0x1 ;  /* 0x0000000a110d7211 */ /* 0x000fca00078808ff */
[----:B------:R-:W-:Y:S04]  /*15f40*/  STL [R1+0x1ba8], R13 ;  /* 0x001ba80d01007387 */ /* 0x000fe80000100800 */
[----:B------:R0:W-:Y:S02]  /*15f50*/  STL [R1+0x1b74], R7 ;  /* 0x001b740701007387 */ /* 0x0001e40000100800 */
[----:B0-----:R-:W-:Y:S02]  /*15f60*/  LEA.HI.X.SX32 R7, R3, R11, 0x1, P6 ;  /* 0x0000000b03077211 */ /* 0x001fe400030f0eff */
[----:B------:R-:W4:Y:S01]  /*15f70*/  LDL.LU R3, [R1+0x274] ;  /* 0x0002740001037983 */ /* 0x000f220000300800 */
[----:B-----5:R-:W-:-:S05]  /*15f80*/  LEA R13, P5, R16, R10, 0x1 ;  /* 0x0000000a100d7211 */ /* 0x020fca00078a08ff */
[----:B------:R-:W-:Y:S04]  /*15f90*/  STL [R1+0x1bb0], R13 ;  /* 0x001bb00d01007387 */ /* 0x000fe80000100800 */
[----:B------:R0:W-:Y:S02]  /*15fa0*/  STL [R1+0x1b7c], R7 ;  /* 0x001b7c0701007387 */ /* 0x0001e40000100800 */
[----:B0-----:R-:W-:Y:S02]  /*15fb0*/  LEA.HI.X.SX32 R7, R0, R11, 0x1, P0 ;  /* 0x0000000b00077211 */ /* 0x001fe400000f0eff */
[----:B------:R-:W5:Y:S01]  /*15fc0*/  LDL.LU R0, [R1+0x27c] ;  /* 0x00027c0001007983 */ /* 0x000f620000300800 */
[----:B------:R-:W-:-:S05]  /*15fd0*/  LEA R13, P6, R14, R10, 0x1 ;  /* 0x0000000a0e0d7211 */ /* 0x000fca00078c08ff */
[----:B------:R0:W-:Y:S04]  /*15fe0*/  STL [R1+0x1bb8], R13 ;  /* 0x001bb80d01007387 */ /* 0x0001e80000100800 */
[----:B------:R1:W-:Y:S01]  /*15ff0*/  STL [R1+0x1b84], R7 ;  /* 0x001b840701007387 */ /* 0x0003e20000100800 */
[----:B0-----:R-:W-:Y:S02]  /*16000*/  LEA R13, P0, R8, R10, 0x1 ;  /* 0x0000000a080d7211 */ /* 0x001fe400078008ff */
[-C--:B-1----:R-:W-:Y:S02]  /*16010*/  LEA.HI.X.SX32 R7, R22, R11.reuse, 0x1, P1 ;  /* 0x0000000b16077211 */ /* 0x082fe400008f0eff */
[----:B------:R-:W5:Y:S04]  /*16020*/  LDL.LU R22, [R1+0x38c] ;  /* 0x00038c0001167983 */ /* 0x000f680000300800 */
[----:B------:R-:W-:Y:S04]  /*16030*/  STL [R1+0x1bc0], R13 ;  /* 0x001bc00d01007387 */ /* 0x000fe80000100800 */
[----:B------:R0:W-:Y:S02]  /*16040*/  STL [R1+0x1b8c], R7 ;  /* 0x001b8c0701007387 */ /* 0x0001e40000100800 */
[----:B0-----:R-:W-:-:S02]  /*16050*/  LEA.HI.X.SX32 R7, R19, R11, 0x1, P2 ;  /* 0x0000000b13077211 */ /* 0x001fc400010f0eff */
[----:B------:R-:W5:Y:S01]  /*16060*/  LDL.LU R19, [R1+0x3a4] ;  /* 0x0003a40001137983 */ /* 0x000f620000300800 */
[----:B--2---:R-:W-:-:S05]  /*16070*/  LEA R13, P1, R6, R10, 0x1 ;  /* 0x0000000a060d7211 */ /* 0x004fca00078208ff */
[----:B------:R-:W-:Y:S04]  /*16080*/  STL [R1+0x1bc8], R13 ;  /* 0x001bc80d01007387 */ /* 0x000fe80000100800 */
[----:B------:R0:W-:Y:S02]  /*16090*/  STL [R1+0x1b94], R7 ;  /* 0x001b940701007387 */ /* 0x0001e40000100800 */
[----:B0-----:R-:W-:Y:S02]  /*160a0*/  LEA.HI.X.SX32 R7, R18, R11, 0x1, P3 ;  /* 0x0000000b12077211 */ /* 0x001fe400018f0eff */
[----:B------:R-:W2:Y:S01]  /*160b0*/  LDL.LU R18, [R1+0x3a0] ;  /* 0x0003a00001127983 */ /* 0x000ea20000300800 */
[----:B---3--:R-:W-:-:S05]  /*160c0*/  LEA R13, P2, R20, R10, 0x1 ;  /* 0x0000000a140d7211 */ /* 0x008fca00078408ff */
[----:B------:R0:W-:Y:S04]  /*160d0*/  STL [R1+0x1bd0], R13 ;  /* 0x001bd00d01007387 */ /* 0x0001e80000100800 */
[----:B------:R1:W-:Y:S01]  /*160e0*/  STL [R1+0x1b9c], R7 ;  /* 0x001b9c0701007387 */ /* 0x0003e20000100800 */
[----:B0-----:R-:W-:Y:S02]  /*160f0*/  LEA R13, P3, R21, R10, 0x1 ;  /* 0x0000000a150d7211 */ /* 0x001fe400078608ff */
[-C--:B-1----:R-:W-:Y:S02]  /*16100*/  LEA.HI.X.SX32 R7, R17, R11.reuse, 0x1, P4 ;  /* 0x0000000b11077211 */ /* 0x082fe400020f0eff */
[----:B------:R-:W3:Y:S04]  /*16110*/  LDL.LU R17, [R1+0x39c] ;  /* 0x00039c0001117983 */ /* 0x000ee80000300800 */
[----:B------:R-:W-:Y:S04]  /*16120*/  STL [R1+0x1bd8], R13 ;  /* 0x001bd80d01007387 */ /* 0x000fe80000100800 */
[----:B------:R0:W-:Y:S02]  /*16130*/  STL [R1+0x1ba4], R7 ;  /* 0x001ba40701007387 */ /* 0x0001e40000100800 */
[----:B0-----:R-:W-:-:S02]  /*16140*/  LEA.HI.X.SX32 R7, R16, R11, 0x1, P5 ;  /* 0x0000000b10077211 */ /* 0x001fc400028f0eff */
[----:B------:R-:W3:Y:S01]  /*16150*/  LDL.LU R16, [R1+0x398] ;  /* 0x0003980001107983 */ /* 0x000ee20000300800 */
[----:B----4-:R-:W-:-:S05]  /*16160*/  LEA R13, P4, R2, R10, 0x1 ;  /* 0x0000000a020d7211 */ /* 0x010fca00078808ff */
        /* <DEDUP_REMOVED lines=9> */
[----:B------:R-:W-:-:S05]  /*16200*/  LEA R13, P6, R5, R10, 0x1 ;  /* 0x0000000a050d7211 */ /* 0x000fca00078c08ff */
[----:B------:R0:W-:Y:S04]  /*16210*/  STL [R1+0x1bf0], R13 ;  /* 0x001bf00d01007387 */ /* 0x0001e80000100800 */
[----:B------:R1:W-:Y:S01]  /*16220*/  STL [R1+0x1bbc], R7 ;  /* 0x001bbc0701007387 */ /* 0x0003e20000100800 */
[----:B0-----:R-:W-:Y:S02]  /*16230*/  LEA R13, P0, R12, R10, 0x1 ;  /* 0x0000000a0c0d7211 */ /* 0x001fe400078008ff */
        /* <DEDUP_REMOVED lines=59> */
[-C--:B0-----:R-:W-:Y:S02]  /*165f0*/  LEA.HI.X.SX32 R7, R18, R11.reuse, 0x1, P6 ;  /* 0x0000000b12077211 */ /* 0x081fe400030f0eff */
[----:B------:R-:W-:Y:S01]  /*16600*/  LEA R13, P5, R20, R10, 0x1 ;  /* 0x0000000a140d7211 */ /* 0x000fe200078a08ff */
        /* <DEDUP_REMOVED lines=81> */
[----:B------:R-:W-:Y:S04]  /*16b20*/  STL [R1+0x1cd8], R13 ;  /* 0x001cd80d01007387 */ /* 0x000fe80000100800 */
[----:B------:R0:W-:Y:S02]  /*16b30*/  STL [R1+0x1ca4], R7 ;  /* 0x001ca40701007387 */ /* 0x0001e40000100800 */
[-C--:B0-----:R-:W-:Y:S02]  /*16b40*/  LEA.HI.X.SX32 R7, R18, R11.reuse, 0x1, P2 ;  /* 0x0000000b12077211 */ /* 0x081fe400010f0eff */
[----:B------:R-:W-:Y:S01]  /*16b50*/  LEA R13, P1, R20, R10, 0x1 ;  /* 0x0000000a140d7211 */ /* 0x000fe200078208ff */
        /* <DEDUP_REMOVED lines=71> */
[----:B------:R-:W-:Y:S04]  /*16fd0*/  STL [R1+0x1d50], R13 ;  /* 0x001d500d01007387 */ /* 0x000fe80000100800 */
[----:B------:R0:W-:Y:S02]  /*16fe0*/  STL [R1+0x1d1c], R7 ;  /* 0x001d1c0701007387 */ /* 0x0001e40000100800 */
[-C--:B0-----:R-:W-:Y:S02]  /*16ff0*/  LEA.HI.X.SX32 R7, R22, R11.reuse, 0x1, P3 ;  /* 0x0000000b16077211 */ /* 0x081fe400018f0eff */
[----:B------:R-:W-:Y:S01]  /*17000*/  LEA R13, P2, R8, R10, 0x1 ;  /* 0x0000000a080d7211 */ /* 0x000fe200078408ff */
        /* <DEDUP_REMOVED lines=477> */
[----:B------:R0:W-:Y:S01]  /*18de0*/  STL [R1+0x201c], R7 ;  /* 0x00201c0701007387 */ /* 0x0001e20000100800 */
[-C--:B------:R-:W-:Y:S02]  /*18df0*/  LEA.HI.X.SX32 R5, R5, R11.reuse, 0x1, P2 ;  /* 0x0000000b05057211 */ /* 0x080fe400010f0eff */
[-C--:B0-----:R-:W-:Y:S02]  /*18e00*/  LEA.HI.X.SX32 R7, R27, R11.reuse, 0x1, P1 ;  /* 0x0000000b1b077211 */ /* 0x081fe400008f0eff */
[----:B------:R-:W-:Y:S01]  /*18e10*/  LEA R13, P0, R22, R10, 0x1 ;  /* 0x0000000a160d7211 */ /* 0x000fe200078008ff */
[----:B------:R-:W3:Y:S04]  /*18e20*/  LDL.LU R27, [R1+0x130] ;  /* 0x00013000011b7983 */ /* 0x000ee80000300800 */
[----:B------:R-:W-:Y:S04]  /*18e30*/  STL [R1+0x2058], R13 ;  /* 0x0020580d01007387 */ /* 0x000fe80000100800 */
[----:B------:R0:W-:Y:S04]  /*18e40*/  STL [R1+0x2024], R7 ;  /* 0x0020240701007387 */ /* 0x0001e80000100800 */
[----:B0-----:R-:W3:Y:S01]  /*18e50*/  LDL.LU R7, [R1+0x12c] ;  /* 0x00012c0001077983 */ /* 0x001ee20000300800 */
[----:B------:R-:W-:-:S02]  /*18e60*/  LEA.HI.X.SX32 R4, R4, R11, 0x1, P4 ;  /* 0x0000000b04047211 */ /* 0x000fc400020f0eff */
[----:B------:R-:W-:Y:S02]  /*18e70*/  LEA.HI.X.SX32 R3, R3, R11, 0x1, P5 ;  /* 0x0000000b03037211 */ /* 0x000fe400028f0eff */
[----:B----4-:R-:W-:-:S05]  /*18e80*/  LEA R13, P1, R19, R10, 0x1 ;  /* 0x0000000a130d7211 */ /* 0x010fca00078208ff */
[----:B------:R-:W-:Y:S04]  /*18e90*/  STL [R1+0x2060], R13 ;  /* 0x0020600d01007387 */ /* 0x000fe80000100800 */
[----:B------:R0:W-:Y:S02]  /*18ea0*/  STL [R1+0x202c], R5 ;  /* 0x00202c0501007387 */ /* 0x0001e40000100800 */
[----:B0-----:R-:W-:Y:S02]  /*18eb0*/  LEA.HI.X.SX32 R5, R12, R11, 0x1, P3 ;  /* 0x0000000b0c057211 */ /* 0x001fe400018f0eff */
[----:B------:R-:W4:Y:S01]  /*18ec0*/  LDL.LU R12, [R1+0x128] ;  /* 0x00012800010c7983 */ /* 0x000f220000300800 */
[----:B------:R-:W-:-:S05]  /*18ed0*/  LEA R13, P2, R18, R10, 0x1 ;  /* 0x0000000a120d7211 */ /* 0x000fca00078408ff */
[----:B------:R-:W-:Y:S04]  /*18ee0*/  STL [R1+0x2068], R13 ;  /* 0x0020680d01007387 */ /* 0x000fe80000100800 */
[----:B------:R0:W-:Y:S04]  /*18ef0*/  STL [R1+0x2034], R5 ;  /* 0x0020340501007387 */ /* 0x0001e80000100800 */
[----:B0-----:R-:W4:Y:S01]  /*18f00*/  LDL.LU R5, [R1+0x124] ;  /* 0x0001240001057983 */ /* 0x001f220000300800 */
[----:B------:R-:W-:-:S05]  /*18f10*/  LEA R13, P3, R17, R10, 0x1 ;  /* 0x0000000a110d7211 */ /* 0x000fca00078608ff */
[----:B------:R-:W-:Y:S04]  /*18f20*/  STL [R1+0x2070], R13 ;  /* 0x0020700d01007387 */ /* 0x000fe80000100800 */
[----:B------:R0:W-:Y:S04]  /*18f30*/  STL [R1+0x203c], R4 ;  /* 0x00203c0401007387 */ /* 0x0001e80000100800 */
[----:B0-----:R-:W4:Y:S01]  /*18f40*/  LDL.LU R4, [R1+0x120] ;  /* 0x0001200001047983 */ /* 0x001f220000300800 */
[----:B------:R-:W-:-:S05]  /*18f50*/  LEA R13, P4, R16, R10, 0x1 ;  /* 0x0000000a100d7211 */ /* 0x000fca00078808ff */
[----:B------:R-:W-:Y:S04]  /*18f60*/  STL [R1+0x2078], R13 ;  /* 0x0020780d01007387 */ /* 0x000fe80000100800 */
[----:B------:R0:W-:Y:S01]  /*18f70*/  STL [R1+0x2044], R3 ;  /* 0x0020440301007387 */ /* 0x0001e20000100800 */
[----:B------:R-:W-:-:S03]  /*18f80*/  LEA.HI.X.SX32 R0, R0, R11, 0x1, P6 ;  /* 0x0000000b00007211 */ /* 0x000fc600030f0eff */
        /* <DEDUP_REMOVED lines=8> */
[----:B------:R0:W-:Y:S04]  /*19010*/  STL [R1+0x2054], R15 ;  /* 0x0020540f01007387 */ /* 0x0001e80000100800 */
[----:B------:R-:W4:Y:S01]  /*19020*/  LDL.LU R22, [R1+0x10c] ;  /* 0x00010c0001167983 */ /* 0x000f220000300800 */
[----:B0-----:R-:W-:Y:S02]  /*19030*/  LEA.HI.X.SX32 R15, R19, R11, 0x1, P1 ;  /* 0x0000000b130f7211 */ /* 0x001fe400008f0eff */
[----:B-----5:R-:W-:-:S05]  /*19040*/  LEA R13, P0, R6, R10, 0x1 ;  /* 0x0000000a060d7211 */ /* 0x020fca00078008ff */
[----:B------:R-:W-:Y:S04]  /*19050*/  STL [R1+0x2090], R13 ;  /* 0x0020900d01007387 */ /* 0x000fe80000100800 */
[----:B------:R0:W-:Y:S04]  /*19060*/  STL [R1+0x205c], R15 ;  /* 0x00205c0f01007387 */ /* 0x0001e80000100800 */
[----:B------:R-:W5:Y:S01]  /*19070*/  LDL.LU R19, [R1+0x104] ;  /* 0x0001040001137983 */ /* 0x000f620000300800 */
[----:B0-----:R-:W-:Y:S02]  /*19080*/  LEA.HI.X.SX32 R15, R18, R11, 0x1, P2 ;  /* 0x0000000b120f7211 */ /* 0x001fe400010f0eff */
[----:B------:R-:W-:-:S05]  /*19090*/  LEA R13, P1, R20, R10, 0x1 ;  /* 0x0000000a140d7211 */ /* 0x000fca00078208ff */
        /* <DEDUP_REMOVED lines=9> */
[----:B--2---:R-:W-:-:S05]  /*19130*/  LEA R13, P3, R2, R10, 0x1 ;  /* 0x0000000a020d7211 */ /* 0x004fca00078608ff */
[----:B------:R3:W-:Y:S04]  /*19140*/  STL [R1+0x20a8], R13 ;  /* 0x0020a80d01007387 */ /* 0x0007e80000100800 */
[----:B------:R-:W-:Y:S04]  /*19150*/  STL [R1+0x2074], R15 ;  /* 0x0020740f01007387 */ /* 0x000fe80000100800 */
[----:B------:R-:W2:Y:S01]  /*19160*/  LDL.LU R16, [R1+0xf4] ;  /* 0x0000f40001107983 */ /* 0x000ea20000300800 */
[-C--:B------:R-:W-:Y:S02]  /*19170*/  LEA.HI.X.SX32 R14, R14, R11.reuse, 0x1, P5 ;  /* 0x0000000b0e0e7211 */ /* 0x080fe400028f0eff */
[----:B------:R-:W-:-:S02]  /*19180*/  LEA.HI.X.SX32 R8, R8, R11, 0x1, P6 ;  /* 0x0000000b08087211 */ /* 0x000fc400030f0eff */
[----:B---3--:R-:W-:-:S05]  /*19190*/  LEA R13, P4, R27, R10, 0x1 ;  /* 0x0000000a1b0d7211 */ /* 0x008fca00078808ff */
[----:B------:R0:W-:Y:S04]  /*191a0*/  STL [R1+0x20b0], R13 ;  /* 0x0020b00d01007387 */ /* 0x0001e80000100800 */
[----:B------:R1:W-:Y:S01]  /*191b0*/  STL [R1+0x207c], R14 ;  /* 0x00207c0e01007387 */ /* 0x0003e20000100800 */
[----:B0-----:R-:W-:-:S03]  /*191c0*/  LEA R13, P5, R7, R10, 0x1 ;  /* 0x0000000a070d7211 */ /* 0x001fc600078a08ff */
[----:B-1----:R-:W3:Y:S04]  /*191d0*/  LDL.LU R14, [R1+0xec] ;  /* 0x0000ec00010e7983 */ /* 0x002ee80000300800 */
[----:B------:R-:W-:Y:S04]  /*191e0*/  STL [R1+0x20b8], R13 ;  /* 0x0020b80d01007387 */ /* 0x000fe80000100800 */
[----:B------:R0:W-:Y:S01]  /*191f0*/  STL [R1+0x2084], R8 ;  /* 0x0020840801007387 */ /* 0x0001e20000100800 */
[----:B------:R-:W-:-:S03]  /*19200*/  LEA.HI.X.SX32 R6, R6, R11, 0x1, P0 ;  /* 0x0000000b06067211 */ /* 0x000fc600000f0eff */
[----:B0-----:R-:W3:Y:S01]  /*19210*/  LDL.LU R8, [R1+0xe8] ;  /* 0x0000e80001087983 */ /* 0x001ee20000300800 */
[----:B------:R-:W-:Y:S02]  /*19220*/  LEA.HI.X.SX32 R15, R20, R11, 0x1, P1 ;  /* 0x0000000b140f7211 */ /* 0x000fe400008f0eff */
[----:B----4-:R-:W-:-:S05]  /*19230*/  LEA R13, P6, R12, R10, 0x1 ;  /* 0x0000000a0c0d7211 */ /* 0x010fca00078c08ff */
[----:B------:R-:W-:Y:S04]  /*19240*/  STL [R1+0x20c0], R13 ;  /* 0x0020c00d01007387 */ /* 0x000fe80000100800 */
[----:B------:R0:W-:Y:S04]  /*19250*/  STL [R1+0x208c], R6 ;  /* 0x00208c0601007387 */ /* 0x0001e80000100800 */
[----:B0-----:R-:W4:Y:S01]  /*19260*/  LDL.LU R6, [R1+0xe4] ;  /* 0x0000e40001067983 */ /* 0x001f220000300800 */
[----:B------:R-:W-:-:S05]  /*19270*/  LEA R13, P0, R5, R10, 0x1 ;  /* 0x0000000a050d7211 */ /* 0x000fca00078008ff */
[----:B------:R-:W-:Y:S04]  /*19280*/  STL [R1+0x20c8], R13 ;  /* 0x0020c80d01007387 */ /* 0x000fe80000100800 */
[----:B------:R-:W4:Y:S04]  /*19290*/  LDL.LU R20, [R1+0xe0] ;  /* 0x0000e00001147983 */ /* 0x000f280000300800 */
[----:B------:R0:W-:Y:S02]  /*192a0*/  STL [R1+0x2094], R15 ;  /* 0x0020940f01007387 */ /* 0x0001e40000100800 */
[----:B0-----:R-:W-:-:S02]  /*192b0*/  LEA.HI.X.SX32 R15, R21, R11, 0x1, P2 ;  /* 0x0000000b150f7211 */ /* 0x001fc400010f0eff */
[----:B------:R-:W-:-:S05]  /*192c0*/  LEA R13, P1, R4, R10, 0x1 ;  /* 0x0000000a040d7211 */ /* 0x000fca00078208ff */
[----:B------:R0:W-:Y:S04]  /*192d0*/  STL [R1+0x20d0], R13 ;  /* 0x0020d00d01007387 */ /* 0x0001e80000100800 */
[----:B------:R-:W4:Y:S04]  /*192e0*/  LDL.LU R21, [R1+0xdc] ;  /* 0x0000dc0001157983 */ /* 0x000f280000300800 */
[----:B------:R1:W-:Y:S01]  /*192f0*/  STL [R1+0x209c], R15 ;  /* 0x00209c0f01007387 */ /* 0x0003e20000100800 */
[----:B0-----:R-:W-:Y:S02]  /*19300*/  LEA R13, P2, R3, R10, 0x1 ;  /* 0x0000000a030d7211 */ /* 0x001fe400078408ff */
[----:B-1----:R-:W-:-:S03]  /*19310*/  LEA.HI.X.SX32 R15, R2, R11, 0x1, P3 ;  /* 0x0000000b020f7211 */ /* 0x002fc600018f0eff */
        /* <DEDUP_REMOVED lines=10> */
[----:B------:R5:W-:Y:S01]  /*193c0*/  STL [R1+0x20e8], R13 ;  /* 0x0020e80d01007387 */ /* 0x000be20000100800 */
[----:B------:R-:W-:-:S03]  /*193d0*/  LEA.HI.X.SX32 R7, R12, R11, 0x1, P6 ;  /* 0x0000000b0c077211 */ /* 0x000fc600030f0eff */
[----:B------:R-:W-:Y:S04]  /*193e0*/  STL [R1+0x20b4], R15 ;  /* 0x0020b40f01007387 */ /* 0x000fe80000100800 */
[----:B------:R-:W4:Y:S01]  /*193f0*/  LDL.LU R12, [R1+0xcc] ;  /* 0x0000cc00010c7983 */ /* 0x000f220000300800 */
[----:B-----5:R-:W-:-:S05]  /*19400*/  LEA R13, P5, R19, R10, 0x1 ;  /* 0x0000000a130d7211 */ /* 0x020fca00078a08ff */
[----:B------:R0:W-:Y:S04]  /*19410*/  STL [R1+0x20f0], R13 ;  /* 0x0020f00d01007387 */ /* 0x0001e80000100800 */
[----:B------:R1:W-:Y:S04]  /*19420*/  STL [R1+0x20bc], R7 ;  /* 0x0020bc0701007387 */ /* 0x0003e80000100800 */
[----:B0-----:R-:W5:Y:S01]  /*19430*/  LDL.LU R13, [R1+0xc8] ;  /* 0x0000c800010d7983 */ /* 0x001f620000300800 */
[----:B-1----:R-:W-:Y:S02]  /*19440*/  LEA.HI.X.SX32 R7, R5, R11, 0x1, P0 ;  /* 0x0000000b05077211 */ /* 0x002fe400000f0eff */
[----:B------:R-:W-:-:S02]  /*19450*/  LEA R15, P6, R18, R10, 0x1 ;  /* 0x0000000a120f7211 */ /* 0x000fc400078c08ff */
[----:B------:R-:W-:-:S03]  /*19460*/  LEA.HI.X.SX32 R4, R4, R11, 0x1, P1 ;  /* 0x0000000b04047211 */ /* 0x000fc600008f0eff */
[----:B------:R-:W-:Y:S04]  /*19470*/  STL [R1+0x20f8], R15 ;  /* 0x0020f80f01007387 */ /* 0x000fe80000100800 */
[----:B------:R0:W-:Y:S04]  /*19480*/  STL [R1+0x20c4], R7 ;  /* 0x0020c40701007387 */ /* 0x0001e80000100800 */
[----:B0-----:R-:W5:Y:S01]  /*19490*/  LDL.LU R7, [R1+0xc4] ;  /* 0x0000c40001077983 */ /* 0x001f620000300800 */
[----:B------:R-:W-:-:S05]  /*194a0*/  LEA R5, P0, R17, R10, 0x1 ;  /* 0x0000000a11057211 */ /* 0x000fca00078008ff */
[----:B------:R0:W-:Y:S04]  /*194b0*/  STL [R1+0x2100], R5 ;  /* 0x0021000501007387 */ /* 0x0001e80000100800 */
[----:B------:R1:W-:Y:S04]  /*194c0*/  STL [R1+0x20cc], R4 ;  /* 0x0020cc0401007387 */ /* 0x0003e80000100800 */
[----:B0-----:R-:W5:Y:S01]  /*194d0*/  LDL.LU R5, [R1+0xc0] ;  /* 0x0000c00001057983 */ /* 0x001f620000300800 */
[----:B-1----:R-:W-:Y:S02]  /*194e0*/  LEA.HI.X.SX32 R4, R3, R11, 0x1, P2 ;  /* 0x0000000b03047211 */ /* 0x002fe400010f0eff */
[----:B--2---:R-:W-:-:S05]  /*194f0*/  LEA R15, P1, R16, R10, 0x1 ;  /* 0x0000000a100f7211 */ /* 0x004fca00078208ff */
[----:B------:R-:W-:Y:S04]  /*19500*/  STL [R1+0x2108], R15 ;  /* 0x0021080f01007387 */ /* 0x000fe80000100800 */
[----:B------:R0:W-:Y:S04]  /*19510*/  STL [R1+0x20d4], R4 ;  /* 0x0020d40401007387 */ /* 0x0001e80000100800 */
[----:B0-----:R-:W2:Y:S01]  /*19520*/  LDL.LU R4, [R1+0xbc] ;  /* 0x0000bc0001047983 */ /* 0x001ea20000300800 */
[----:B------:R-:W-:Y:S02]  /*19530*/  LEA.HI.X.SX32 R0, R0, R11, 0x1, P3 ;  /* 0x0000000b00007211 */ /* 0x000fe400018f0eff */
[----:B---3--:R-:W-:-:S05]  /*19540*/  LEA R3, P2, R14, R10, 0x1 ;  /* 0x0000000a0e037211 */ /* 0x008fca00078408ff */
[----:B------:R0:W-:Y:S04]  /*19550*/  STL [R1+0x2110], R3 ;  /* 0x0021100301007387 */ /* 0x0001e80000100800 */
[----:B------:R-:W-:Y:S01]  /*19560*/  STL [R1+0x20dc], R0 ;  /* 0x0020dc0001007387 */ /* 0x000fe20000100800 */
[----:B------:R-:W-:Y:S02]  /*19570*/  LEA.HI.X.SX32 R15, R22, R11, 0x1, P4 ;  /* 0x0000000b160f7211 */ /* 0x000fe400020f0eff */
[----:B0-----:R-:W-:-:S05]  /*19580*/  LEA R3, P3, R8, R10, 0x1 ;  /* 0x0000000a08037211 */ /* 0x001fca00078608ff */
[----:B------:R0:W-:Y:S04]  /*19590*/  STL [R1+0x2118], R3 ;  /* 0x0021180301007387 */ /* 0x0001e80000100800 */
[----:B0-----:R-:W3:Y:S04]  /*195a0*/  LDL.LU R3, [R1+0xb8] ;  /* 0x0000b80001037983 */ /* 0x001ee80000300800 */
[----:B------:R-:W-:Y:S01]  /*195b0*/  STL [R1+0x20e4], R15 ;  /* 0x0020e40f01007387 */ /* 0x000fe20000100800 */
[-C--:B------:R-:W-:Y:S02]  /*195c0*/  LEA.HI.X.SX32 R19, R19, R11.reuse, 0x1, P5 ;  /* 0x0000000b13137211 */ /* 0x080fe400028f0eff */
[----:B------:R-:W-:-:S02]  /*195d0*/  LEA.HI.X.SX32 R18, R18, R11, 0x1, P6 ;  /* 0x0000000b12127211 */ /* 0x000fc400030f0eff */
[----:B------:R-:W-:Y:S02]  /*195e0*/  LEA.HI.X.SX32 R17, R17, R11, 0x1, P0 ;  /* 0x0000000b11117211 */ /* 0x000fe400000f0eff */
[----:B----4-:R-:W-:-:S05]  /*195f0*/  LEA R0, P4, R6, R10, 0x1 ;  /* 0x0000000a06007211 */ /* 0x010fca00078808ff */
[----:B------:R0:W-:Y:S04]  /*19600*/  STL [R1+0x2120], R0 ;  /* 0x0021200001007387 */ /* 0x0001e80000100800 */
[----:B0-----:R-:W4:Y:S01]  /*19610*/  LDL.LU R0, [R1+0xb4] ;  /* 0x0000b40001007983 */ /* 0x001f220000300800 */
[----:B------:R-:W-:-:S03]  /*19620*/  LEA R15, P5, R20, R10, 0x1 ;  /* 0x0000000a140f7211 */ /* 0x000fc600078a08ff */
[----:B------:R-:W-:Y:S04]  /*19630*/  STL [R1+0x20ec], R19 ;  /* 0x0020ec1301007387 */ /* 0x000fe80000100800 */
[----:B------:R0:W-:Y:S04]  /*19640*/  STL [R1+0x2128], R15 ;  /* 0x0021280f01007387 */ /* 0x0001e80000100800 */
[----:B------:R-:W4:Y:S04]  /*19650*/  LDL.LU R22, [R1+0xb0] ;  /* 0x0000b00001167983 */ /* 0x000f280000300800 */
[----:B------:R-:W-:Y:S01]  /*19660*/  STL [R1+0x20f4], R18 ;  /* 0x0020f41201007387 */ /* 0x000fe20000100800 */
[----:B0-----:R-:W-:-:S05]  /*19670*/  LEA R15, P6, R21, R10, 0x1 ;  /* 0x0000000a150f7211 */ /* 0x001fca00078c08ff */
[----:B------:R0:W-:Y:S04]  /*19680*/  STL [R1+0x2130], R15 ;  /* 0x0021300f01007387 */ /* 0x0001e80000100800 */
[----:B------:R-:W4:Y:S04]  /*19690*/  LDL.LU R19, [R1+0xac] ;  /* 0x0000ac0001137983 */ /* 0x000f280000300800 */
[----:B------:R-:W-:Y:S01]  /*196a0*/  STL [R1+0x20fc], R17 ;  /* 0x0020fc1101007387 */ /* 0x000fe20000100800 */
[----:B0-----:R-:W-:-:S05]  /*196b0*/  LEA R15, P0, R2, R10, 0x1 ;  /* 0x0000000a020f7211 */ /* 0x001fca00078008ff */
[----:B------:R0:W-:Y:S04]  /*196c0*/  STL [R1+0x2138], R15 ;  /* 0x0021380f01007387 */ /* 0x0001e80000100800 */
[----:B------:R-:W4:Y:S01]  /*196d0*/  LDL.LU R18, [R1+0xa8] ;  /* 0x0000a80001127983 */ /* 0x000f220000300800 */
[----:B------:R-:W-:-:S05]  /*196e0*/  LEA.HI.X.SX32 R16, R16, R11, 0x1, P1 ;  /* 0x0000000b10107211 */ /* 0x000fca00008f0eff */
[----:B------:R1:W-:Y:S01]  /*196f0*/  STL [R1+0x2104], R16 ;  /* 0x0021041001007387 */ /* 0x0003e20000100800 */
[----:B0-----:R-:W-:-:S05]  /*19700*/  LEA R15, P1, R27, R10, 0x1 ;  /* 0x0000000a1b0f7211 */ /* 0x001fca00078208ff */
[----:B------:R0:W-:Y:S04]  /*19710*/  STL [R1+0x2140], R15 ;  /* 0x0021400f01007387 */ /* 0x0001e80000100800 */
[----:B------:R-:W4:Y:S01]  /*19720*/  LDL.LU R17, [R1+0xa4] ;  /* 0x0000a40001117983 */ /* 0x000f220000300800 */
[----:B------:R-:W-:-:S05]  /*19730*/  LEA.HI.X.SX32 R14, R14, R11, 0x1, P2 ;  /* 0x0000000b0e0e7211 */ /* 0x000fca00010f0eff */
[----:B------:R0:W-:Y:S04]  /*19740*/  STL [R1+0x210c], R14 ;  /* 0x00210c0e01007387 */ /* 0x0001e80000100800 */
[----:B-1----:R-:W4:Y:S01]  /*19750*/  LDL.LU R16, [R1+0xa0] ;  /* 0x0000a00001107983 */ /* 0x002f220000300800 */
[----:B0-----:R-:W-:Y:S02]  /*19760*/  LEA R15, P2, R12, R10, 0x1 ;  /* 0x0000000a0c0f7211 */ /* 0x001fe400078408ff */
[----:B------:R-:W-:-:S03]  /*19770*/  LEA.HI.X.SX32 R14, R8, R11, 0x1, P3 ;  /* 0x0000000b080e7211 */ /* 0x000fc600018f0eff */
[----:B------:R-:W-:Y:S04]  /*19780*/  STL [R1+0x2148], R15 ;  /* 0x0021480f01007387 */ /* 0x000fe80000100800 */
[----:B------:R0:W-:Y:S01]  /*19790*/  STL [R1+0x2114], R14 ;  /* 0x0021140e01007387 */ /* 0x0001e20000100800 */
[----:B------:R-:W-:-:S03]  /*197a0*/  LEA.HI.X.SX32 R6, R6, R11, 0x1, P4 ;  /* 0x0000000b06067211 */ /* 0x000fc600020f0eff */
[----:B0-----:R-:W4:Y:S01]  /*197b0*/  LDL.LU R14, [R1+0x98] ;  /* 0x00009800010e7983 */ /* 0x001f220000300800 */
[----:B-----5:R-:W-:-:S05]  /*197c0*/  LEA R8, P3, R13, R10, 0x1 ;  /* 0x0000000a0d087211 */ /* 0x020fca00078608ff */
[----:B------:R0:W-:Y:S04]  /*197d0*/  STL [R1+0x2150], R8 ;  /* 0x0021500801007387 */ /* 0x0001e80000100800 */
[----:B------:R1:W-:Y:S04]  /*197e0*/  STL [R1+0x211c], R6 ;  /* 0x00211c0601007387 */ /* 0x0003e80000100800 */
[----:B0-----:R-:W5:Y:S01]  /*197f0*/  LDL.LU R8, [R1+0x94] ;  /* 0x0000940001087983 */ /* 0x001f620000300800 */
[----:B-1----:R-:W-:Y:S02]  /*19800*/  LEA.HI.X.SX32 R6, R20, R11, 0x1, P5 ;  /* 0x0000000b14067211 */ /* 0x002fe400028f0eff */
[----:B------:R-:W-:-:S05]  /*19810*/  LEA R15, P4, R7, R10, 0x1 ;  /* 0x0000000a070f7211 */ /* 0x000fca00078808ff */
[----:B------:R0:W-:Y:S04]  /*19820*/  STL [R1+0x2158], R15 ;  /* 0x0021580f01007387 */ /* 0x0001e80000100800 */
[----:B------:R-:W5:Y:S04]  /*19830*/  LDL.LU R20, [R1+0x8c] ;  /* 0x00008c0001147983 */ /* 0x000f680000300800 */
[----:B------:R1:W-:Y:S01]  /*19840*/  STL [R1+0x2124], R6 ;  /* 0x0021240601007387 */ /* 0x0003e20000100800 */
[----:B0-----:R-:W-:-:S05]  /*19850*/  LEA R15, P5, R5, R10, 0x1 ;  /* 0x0000000a050f7211 */ /* 0x001fca00078a08ff */
[----:B------:R2:W-:Y:S01]  /*19860*/  STL [R1+0x2160], R15 ;  /* 0x0021600f01007387 */ /* 0x0005e20000100800 */
[----:B-1----:R-:W-:-:S03]  /*19870*/  LEA.HI.X.SX32 R6, R21, R11, 0x1, P6 ;  /* 0x0000000b15067211 */ /* 0x002fc600030f0eff */
[----:B------:R-:W5:Y:S04]  /*19880*/  LDL.LU R21, [R1+0x88] ;  /* 0x0000880001157983 */ /* 0x000f680000300800 */
[----:B------:R0:W-:Y:S01]  /*19890*/  STL [R1+0x212c], R6 ;  /* 0x00212c0601007387 */ /* 0x0001e20000100800 */
[----:B--2---:R-:W-:Y:S02]  /*198a0*/  LEA R15, P6, R4, R10, 0x1 ;  /* 0x0000000a040f7211 */ /* 0x004fe400078c08ff */
[----:B0-----:R-:W-:-:S03]  /*198b0*/  LEA.HI.X.SX32 R6, R2, R11, 0x1, P0 ;  /* 0x0000000b02067211 */ /* 0x001fc600000f0eff */
[----:B------:R-:W-:Y:S04]  /*198c0*/  STL [R1+0x2168], R15 ;  /* 0x0021680f01007387 */ /* 0x000fe80000100800 */
[----:B------:R-:W2:Y:S04]  /*198d0*/  LDL.LU R2, [R1+0x84] ;  /* 0x0000840001027983 */ /* 0x000ea80000300800 */
[----:B------:R0:W-:Y:S02]  /*198e0*/  STL [R1+0x2134], R6 ;  /* 0x0021340601007387 */ /* 0x0001e40000100800 */
[----:B0-----:R-:W-:-:S02]  /*198f0*/  LEA.HI.X.SX32 R6, R27, R11, 0x1, P1 ;  /* 0x0000000b1b067211 */ /* 0x001fc400008f0eff */
[----:B------:R-:W2:Y:S01]  /*19900*/  LDL.LU R27, [R1+0x80] ;  /* 0x00008000011b7983 */ /* 0x000ea20000300800 */
[----:B---3--:R-:W-:-:S05]  /*19910*/  LEA R15, P0, R3, R10, 0x1 ;  /* 0x0000000a030f7211 */ /* 0x008fca00078008ff */
[----:B------:R-:W-:Y:S04]  /*19920*/  STL [R1+0x2170], R15 ;  /* 0x0021700f01007387 */ /* 0x000fe80000100800 */
[----:B------:R0:W-:Y:S02]  /*19930*/  STL [R1+0x213c], R6 ;  /* 0x00213c0601007387 */ /* 0x0001e40000100800 */
[-C--:B0-----:R-:W-:Y:S02]  /*19940*/  LEA.HI.X.SX32 R6, R12, R11.reuse, 0x1, P2 ;  /* 0x0000000b0c067211 */ /* 0x081fe400010f0eff */
[----:B------:R-:W3:Y:S01]  /*19950*/  LDL.LU R12, [R1+0x7c] ;  /* 0x00007c00010c7983 */ /* 0x000ee20000300800 */
[-C--:B------:R-:W-:Y:S02]  /*19960*/  LEA.HI.X.SX32 R7, R7, R11.reuse, 0x1, P4 ;  /* 0x0000000b07077211 */ /* 0x080fe400020f0eff */
[----:B------:R-:W-:-:S02]  /*19970*/  LEA.HI.X.SX32 R5, R5, R11, 0x1, P5 ;  /* 0x0000000b05057211 */ /* 0x000fc400028f0eff */
[----:B----4-:R-:W-:-:S05]  /*19980*/  LEA R15, P1, R0, R10, 0x1 ;  /* 0x0000000a000f7211 */ /* 0x010fca00078208ff */
[----:B------:R-:W-:Y:S04]  /*19990*/  STL [R1+0x2178], R15 ;  /* 0x0021780f01007387 */ /* 0x000fe80000100800 */
[----:B------:R0:W-:Y:S04]  /*199a0*/  STL [R1+0x2144], R6 ;  /* 0x0021440601007387 */ /* 0x0001e80000100800 */
[----:B0-----:R-:W4:Y:S01]  /*199b0*/  LDL.LU R6, [R1+0x78] ;  /* 0x0000780001067983 */ /* 0x001f220000300800 */
[----:B------:R-:W-:Y:S02]  /*199c0*/  LEA R24, P2, R22, R10, 0x1 ;  /* 0x0000000a16187211 */ /* 0x000fe400078408ff */
[----:B------:R-:W-:-:S03]  /*199d0*/  LEA.HI.X.SX32 R15, R13, R11, 0x1, P3 ;  /* 0x0000000b0d0f7211 */ /* 0x000fc600018f0eff */
[----:B------:R-:W-:Y:S04]  /*199e0*/  STL [R1+0x2180], R24 ;  /* 0x0021801801007387 */ /* 0x000fe80000100800 */
[----:B------:R-:W-:Y:S04]  /*199f0*/  STL [R1+0x214c], R15 ;  /* 0x00214c0f01007387 */ /* 0x000fe80000100800 */
[----:B------:R-:W4:Y:S01]  /*19a00*/  LDL.LU R25, [R1+0x74] ;  /* 0x0000740001197983 */ /* 0x000f220000300800 */
[----:B------:R-:W-:-:S05]  /*19a10*/  LEA R13, P3, R19, R10, 0x1 ;  /* 0x0000000a130d7211 */ /* 0x000fca00078608ff */
[----:B------:R0:W-:Y:S04]  /*19a20*/  STL [R1+0x2188], R13 ;  /* 0x0021880d01007387 */ /* 0x0001e80000100800 */
[----:B------:R1:W-:Y:S01]  /*19a30*/  STL [R1+0x2154], R7 ;  /* 0x0021540701007387 */ /* 0x0003e20000100800 */
[----:B0-----:R-:W-:-:S05]  /*19a40*/  LEA R13, P4, R18, R10, 0x1 ;  /* 0x0000000a120d7211 */ /* 0x001fca00078808ff */
[----:B------:R-:W-:Y:S04]  /*19a50*/  STL [R1+0x2190], R13 ;  /* 0x0021900d01007387 */ /* 0x000fe80000100800 */
[----:B------:R-:W4:Y:S04]  /*19a60*/  LDL.LU R26, [R1+0x70] ;  /* 0x00007000011a7983 */ /* 0x000f280000300800 */
[----:B------:R0:W-:Y:S01]  /*19a70*/  STL [R1+0x215c], R5 ;  /* 0x00215c0501007387 */ /* 0x0001e20000100800 */
[----:B-1----:R-:W-:Y:S02]  /*19a80*/  LEA R7, P5, R17, R10, 0x1 ;  /* 0x0000000a11077211 */ /* 0x002fe400078a08ff */
[----:B0-----:R-:W-:-:S03]  /*19a90*/  LEA.HI.X.SX32 R5, R4, R11, 0x1, P6 ;  /* 0x0000000b04057211 */ /* 0x001fc600030f0eff */
[----:B------:R-:W-:Y:S04]  /*19aa0*/  STL [R1+0x2198], R7 ;  /* 0x0021980701007387 */ /* 0x000fe80000100800 */
[----:B------:R-:W-:Y:S04]  /*19ab0*/  STL [R1+0x2164], R5 ;  /* 0x0021640501007387 */ /* 0x000fe80000100800 */
[----:B------:R-:W4:Y:S01]  /*19ac0*/  LDL.LU R15, [R1+0x6c] ;  /* 0x00006c00010f7983 */ /* 0x000f220000300800 */
[----:B------:R-:W-:Y:S02]  /*19ad0*/  LEA R4, P6, R16, R10, 0x1 ;  /* 0x0000000a10047211 */ /* 0x000fe400078c08ff */
[----:B------:R-:W-:-:S03]  /*19ae0*/  LEA.HI.X.SX32 R3, R3, R11, 0x1, P0 ;  /* 0x0000000b03037211 */ /* 0x000fc600000f0eff */
[----:B------:R0:W-:Y:S04]  /*19af0*/  STL [R1+0x21a0], R4 ;  /* 0x0021a00401007387 */ /* 0x0001e80000100800 */
[----:B------:R1:W-:Y:S01]  /*19b00*/  STL [R1+0x216c], R3 ;  /* 0x00216c0301007387 */ /* 0x0003e20000100800 */
[----:B0-----:R-:W-:-:S05]  /*19b10*/  LEA R4, P0, R14, R10, 0x1 ;  /* 0x0000000a0e047211 */ /* 0x001fca00078008ff */
[----:B------:R0:W-:Y:S04]  /*19b20*/  STL [R1+0x21a8], R4 ;  /* 0x0021a80401007387 */ /* 0x0001e80000100800 */
[----:B------:R-:W4:Y:S01]  /*19b30*/  LDL.LU R13, [R1+0x68] ;  /* 0x00006800010d7983 */ /* 0x000f220000300800 */
[-C--:B-1----:R-:W-:Y:S02]  /*19b40*/  LEA.HI.X.SX32 R3, R0, R11.reuse, 0x1, P1 ;  /* 0x0000000b00037211 */ /* 0x082fe400008f0eff */
[-C--:B0-----:R-:W-:Y:S02]  /*19b50*/  LEA.HI.X.SX32 R4, R22, R11.reuse, 0x1, P2 ;  /* 0x0000000b16047211 */ /* 0x081fe400010f0eff */
[----:B-----5:R-:W-:Y:S01]  /*19b60*/  LEA R0, P1, R8, R10, 0x1 ;  /* 0x0000000a08007211 */ /* 0x020fe200078208ff */
[----:B------:R-:W-:Y:S04]  /*19b70*/  STL [R1+0x2174], R3 ;  /* 0x0021740301007387 */ /* 0x000fe80000100800 */
[----:B------:R0:W-:Y:S04]  /*19b80*/  STL [R1+0x21b0], R0 ;  /* 0x0021b00001007387 */ /* 0x0001e80000100800 */
[----:B------:R1:W-:Y:S04]  /*19b90*/  STL [R1+0x217c], R4 ;  /* 0x00217c0401007387 */ /* 0x0003e80000100800 */
[----:B------:R-:W5:Y:S01]  /*19ba0*/  LDL.LU R7, [R1+0x64] ;  /* 0x0000640001077983 */ /* 0x000f620000300800 */
[----:B0-----:R-:W-:-:S02]  /*19bb0*/  LEA.HI.X.SX32 R0, R19, R11, 0x1, P3 ;  /* 0x0000000b13007211 */ /* 0x001fc400018f0eff */
[----:B------:R-:W-:-:S05]  /*19bc0*/  LEA R3, P2, R20, R10, 0x1 ;  /* 0x0000000a14037211 */ /* 0x000fca00078408ff */
[----:B------:R0:W-:Y:S04]  /*19bd0*/  STL [R1+0x21b8], R3 ;  /* 0x0021b80301007387 */ /* 0x0001e80000100800 */
[----:B------:R-:W-:Y:S01]  /*19be0*/  STL [R1+0x2184], R0 ;  /* 0x0021840001007387 */ /* 0x000fe20000100800 */
[----:B-1----:R-:W-:-:S05]  /*19bf0*/  LEA R4, P3, R21, R10, 0x1 ;  /* 0x0000000a15047211 */ /* 0x002fca00078608ff */
[----:B------:R1:W-:Y:S04]  /*19c00*/  STL [R1+0x21c0], R4 ;  /* 0x0021c00401007387 */ /* 0x0003e80000100800 */
[----:B------:R-:W5:Y:S01]  /*19c10*/  LDL.LU R5, [R1+0x5c] ;  /* 0x00005c0001057983 */ /* 0x000f620000300800 */
[-C--:B0-----:R-:W-:Y:S02]  /*19c20*/  LEA.HI.X.SX32 R3, R18, R11.reuse, 0x1, P4 ;  /* 0x0000000b12037211 */ /* 0x081fe400020f0eff */
[----:B-1----:R-:W-:-:S03]  /*19c30*/  LEA.HI.X.SX32 R4, R17, R11, 0x1, P5 ;  /* 0x0000000b11047211 */ /* 0x002fc600028f0eff */
[----:B------:R-:W-:Y:S01]  /*19c40*/  STL [R1+0x218c], R3 ;  /* 0x00218c0301007387 */ /* 0x000fe20000100800 */
[----:B--2---:R-:W-:-:S05]  /*19c50*/  LEA R0, P4, R2, R10, 0x1 ;  /* 0x0000000a02007211 */ /* 0x004fca00078808ff */
[----:B------:R-:W-:Y:S04]  /*19c60*/  STL [R1+0x21c8], R0 ;  /* 0x0021c80001007387 */ /* 0x000fe80000100800 */
[----:B------:R0:W-:Y:S04]  /*19c70*/  STL [R1+0x2194], R4 ;  /* 0x0021940401007387 */ /* 0x0001e80000100800 */
[----:B0-----:R-:W2:Y:S01]  /*19c80*/  LDL.LU R4, [R1+0x54] ;  /* 0x0000540001047983 */ /* 0x001ea20000300800 */
[----:B------:R-:W-:Y:S02]  /*19c90*/  LEA R3, P5, R27, R10, 0x1 ;  /* 0x0000000a1b037211 */ /* 0x000fe400078a08ff */
[----:B------:R-:W-:-:S03]  /*19ca0*/  LEA.HI.X.SX32 R0, R16, R11, 0x1, P6 ;  /* 0x0000000b10007211 */ /* 0x000fc600030f0eff */
[----:B------:R3:W-:Y:S01]  /*19cb0*/  STL [R1+0x21d0], R3 ;  /* 0x0021d00301007387 */ /* 0x0007e20000100800 */
[----:B------:R-:W-:-:S03]  /*19cc0*/  LEA.HI.X.SX32 R14, R14, R11, 0x1, P0 ;  /* 0x0000000b0e0e7211 */ /* 0x000fc600000f0eff */
[----:B------:R-:W-:Y:S01]  /*19cd0*/  STL [R1+0x219c], R0 ;  /* 0x00219c0001007387 */ /* 0x000fe20000100800 */
[----:B---3--:R-:W-:-:S05]  /*19ce0*/  LEA R3, P6, R12, R10, 0x1 ;  /* 0x0000000a0c037211 */ /* 0x008fca00078c08ff */
[----:B------:R0:W-:Y:S04]  /*19cf0*/  STL [R1+0x21d8], R3 ;  /* 0x0021d80301007387 */ /* 0x0001e80000100800 */
[----:B0-----:R-:W3:Y:S04]  /*19d00*/  LDL.LU R3, [R1+0x50] ;  /* 0x0000500001037983 */ /* 0x001ee80000300800 */
[----:B------:R0:W-:Y:S02]  /*19d10*/  STL [R1+0x21a4], R14 ;  /* 0x0021a40e01007387 */ /* 0x0001e40000100800 */
[----:B0-----:R-:W-:-:S02]  /*19d20*/  LEA.HI.X.SX32 R14, R8, R11, 0x1, P1 ;  /* 0x0000000b080e7211 */ /* 0x001fc400008f0eff */
[----:B----4-:R-:W-:-:S05]  /*19d30*/  LEA R0, P0, R6, R10, 0x1 ;  /* 0x0000000a06007211 */ /* 0x010fca00078008ff */
[----:B------:R0:W-:Y:S04]  /*19d40*/  STL [R1+0x21e0], R0 ;  /* 0x0021e00001007387 */ /* 0x0001e80000100800 */
[----:B0-----:R-:W4:Y:S01]  /*19d50*/  LDL.LU R0, [R1+0x4c] ;  /* 0x00004c0001007983 */ /* 0x001f220000300800 */
[----:B------:R-:W-:-:S03]  /*19d60*/  LEA R8, P1, R25, R10, 0x1 ;  /* 0x0000000a19087211 */ /* 0x000fc600078208ff */
[----:B------:R0:W-:Y:S04]  /*19d70*/  STL [R1+0x21ac], R14 ;  /* 0x0021ac0e01007387 */ /* 0x0001e80000100800 */
[----:B------:R-:W4:Y:S04]  /*19d80*/  LDL.LU R22, [R1+0x48] ;  /* 0x0000480001167983 */ /* 0x000f280000300800 */
[----:B------:R1:W-:Y:S01]  /*19d90*/  STL [R1+0x21e8], R8 ;  /* 0x0021e80801007387 */ /* 0x0003e20000100800 */
[----:B0-----:R-:W-:-:S03]  /*19da0*/  LEA.HI.X.SX32 R14, R20, R11, 0x1, P2 ;  /* 0x0000000b140e7211 */ /* 0x001fc600010f0eff */
[----:B------:R-:W4:Y:S04]  /*19db0*/  LDL.LU R19, [R1+0x44] ;  /* 0x0000440001137983 */ /* 0x000f280000300800 */
[----:B------:R0:W-:Y:S04]  /*19dc0*/  STL [R1+0x21b4], R14 ;  /* 0x0021b40e01007387 */ /* 0x0001e80000100800 */
[----:B------:R-:W4:Y:S01]  /*19dd0*/  LDL.LU R18, [R1+0x40] ;  /* 0x0000400001127983 */ /* 0x000f220000300800 */
[----:B-1----:R-:W-:Y:S02]  /*19de0*/  LEA R8, P2, R26, R10, 0x1 ;  /* 0x0000000a1a087211 */ /* 0x002fe400078408ff */
[----:B0-----:R-:W-:-:S03]  /*19df0*/  LEA.HI.X.SX32 R14, R21, R11, 0x1, P3 ;  /* 0x0000000b150e7211 */ /* 0x001fc600018f0eff */
[----:B------:R0:W-:Y:S04]  /*19e00*/  STL [R1+0x21f0], R8 ;  /* 0x0021f00801007387 */ /* 0x0001e80000100800 */
[----:B------:R-:W4:Y:S04]  /*19e10*/  LDL.LU R17, [R1+0x3c] ;  /* 0x00003c0001117983 */ /* 0x000f280000300800 */
[----:B------:R1:W-:Y:S04]  /*19e20*/  STL [R1+0x21bc], R14 ;  /* 0x0021bc0e01007387 */ /* 0x0003e80000100800 */
[----:B------:R-:W4:Y:S01]  /*19e30*/  LDL.LU R16, [R1+0x34] ;  /* 0x0000340001107983 */ /* 0x000f220000300800 */
[----:B------:R-:W-:-:S02]  /*19e40*/  LEA.HI.X.SX32 R2, R2, R11, 0x1, P4 ;  /* 0x0000000b02027211 */ /* 0x000fc400020f0eff */
[----:B0-----:R-:W-:-:S05]  /*19e50*/  LEA R8, P3, R15, R10, 0x1 ;  /* 0x0000000a0f087211 */ /* 0x001fca00078608ff */
[----:B------:R-:W-:Y:S04]  /*19e60*/  STL [R1+0x21f8], R8 ;  /* 0x0021f80801007387 */ /* 0x000fe80000100800 */
[----:B-1----:R-:W4:Y:S04]  /*19e70*/  LDL.LU R14, [R1+0x2c] ;  /* 0x00002c00010e7983 */ /* 0x002f280000300800 */
[----:B------:R0:W-:Y:S01]  /*19e80*/  STL [R1+0x21c4], R2 ;  /* 0x0021c40201007387 */ /* 0x0001e20000100800 */
[----:B------:R-:W-:-:S03]  /*19e90*/  LEA.HI.X.SX32 R20, R27, R11, 0x1, P5 ;  /* 0x0000000b1b147211 */ /* 0x000fc600028f0eff */
[----:B0-----:R-:W4:Y:S01]  /*19ea0*/  LDL.LU R2, [R1+0x28] ;  /* 0x0000280001027983 */ /* 0x001f220000300800 */
[----:B------:R-:W-:-:S05]  /*19eb0*/  LEA R8, P4, R13, R10, 0x1 ;  /* 0x0000000a0d087211 */ /* 0x000fca00078808ff */
[----:B------:R5:W-:Y:S04]  /*19ec0*/  STL [R1+0x2200], R8 ;  /* 0x0022000801007387 */ /* 0x000be80000100800 */
[----:B------:R-:W4:Y:S04]  /*19ed0*/  LDL.LU R27, [R1+0x24] ;  /* 0x00002400011b7983 */ /* 0x000f280000300800 */
[----:B------:R0:W-:Y:S04]  /*19ee0*/  STL [R1+0x21cc], R20 ;  /* 0x0021cc1401007387 */ /* 0x0001e80000100800 */
[----:B------:R-:W4:Y:S01]  /*19ef0*/  LDL.LU R21, [R1+0x18] ;  /* 0x0000180001157983 */ /* 0x000f220000300800 */
[----:B-----5:R-:W-:-:S02]  /*19f00*/  LEA R8, P5, R7, R10, 0x1 ;  /* 0x0000000a07087211 */ /* 0x020fc400078a08ff */
[----:B0-----:R-:W-:-:S03]  /*19f10*/  LEA.HI.X.SX32 R20, R12, R11, 0x1, P6 ;  /* 0x0000000b0c147211 */ /* 0x001fc600030f0eff */
[----:B------:R-:W-:Y:S04]  /*19f20*/  STL [R1+0x2208], R8 ;  /* 0x0022080801007387 */ /* 0x000fe80000100800 */
[----:B------:R-:W5:Y:S04]  /*19f30*/  LDL.LU R12, [R1+0x14] ;  /* 0x00001400010c7983 */ /* 0x000f680000300800 */
[----:B------:R0:W-:Y:S04]  /*19f40*/  STL [R1+0x21d4], R20 ;  /* 0x0021d41401007387 */ /* 0x0001e80000100800 */
[----:B0-----:R-:W5:Y:S01]  /*19f50*/  LDL.LU R20, [R1+0x10] ;  /* 0x0000100001147983 */ /* 0x001f620000300800 */
[----:B------:R-:W-:-:S02]  /*19f60*/  LEA.HI.X.SX32 R6, R6, R11, 0x1, P0 ;  /* 0x0000000b06067211 */ /* 0x000fc400000f0eff */
[----:B------:R-:W-:-:S05]  /*19f70*/  LEA R8, P6, R5, R10, 0x1 ;  /* 0x0000000a05087211 */ /* 0x000fca00078c08ff */
[----:B------:R0:W-:Y:S04]  /*19f80*/  STL [R1+0x2210], R8 ;  /* 0x0022100801007387 */ /* 0x0001e80000100800 */
[----:B0-----:R-:W5:Y:S04]  /*19f90*/  LDL.LU R8, [R1+0xc] ;  /* 0x00000c0001087983 */ /* 0x001f680000300800 */
[----:B------:R0:W-:Y:S04]  /*19fa0*/  STL [R1+0x21dc], R6 ;  /* 0x0021dc0601007387 */ /* 0x0001e80000100800 */
[----:B0-----:R-:W5:Y:S01]  /*19fb0*/  LDL.LU R6, [R1+0x8] ;  /* 0x0000080001067983 */ /* 0x001f620000300800 */
[----:B--2---:R-:W-:-:S05]  /*19fc0*/  LEA R24, P0, R4, R10, 0x1 ;  /* 0x0000000a04187211 */ /* 0x004fca00078008ff */
[----:B------:R0:W-:Y:S04]  /*19fd0*/  STL [R1+0x2218], R24 ;  /* 0x0022181801007387 */ /* 0x0001e80000100800 */
[----:B0-----:R-:W2:Y:S01]  /*19fe0*/  LDL.LU R24, [R1+0x4] ;  /* 0x0000040001187983 */ /* 0x001ea20000300800 */
[-C--:B------:R-:W-:Y:S02]  /*19ff0*/  LEA.HI.X.SX32 R25, R25, R11.reuse, 0x1, P1 ;  /* 0x0000000b19197211 */ /* 0x080fe400008f0eff */
[----:B------:R-:W-:-:S03]  /*1a000*/  LEA.HI.X.SX32 R26, R26, R11, 0x1, P2 ;  /* 0x0000000b1a1a7211 */ /* 0x000fc600010f0eff */
[----:B------:R3:W-:Y:S01]  /*1a010*/  STL [R1+0x21e4], R25 ;  /* 0x0021e41901007387 */ /* 0x0007e20000100800 */
[-C--:B------:R-:W-:Y:S02]  /*1a020*/  LEA.HI.X.SX32 R15, R15, R11.reuse, 0x1, P3 ;  /* 0x0000000b0f0f7211 */ /* 0x080fe400018f0eff */
[-C--:B------:R-:W-:Y:S02]  /*1a030*/  LEA.HI.X.SX32 R13, R13, R11.reuse, 0x1, P4 ;  /* 0x0000000b0d0d7211 */ /* 0x080fe400020f0eff */
[----:B------:R-:W-:Y:S02]  /*1a040*/  LEA.HI.X.SX32 R7, R7, R11, 0x1, P5 ;  /* 0x0000000b07077211 */ /* 0x000fe400028f0eff */
[----:B---3--:R-:W-:-:S05]  /*1a050*/  LEA R25, P1, R3, R10, 0x1 ;  /* 0x0000000a03197211 */ /* 0x008fca00078208ff */
[----:B------:R0:W-:Y:S04]  /*1a060*/  STL [R1+0x2220], R25 ;  /* 0x0022201901007387 */ /* 0x0001e80000100800 */
[----:B0-----:R-:W3:Y:S04]  /*1a070*/  LDL.LU R25, [R1+0x23d8] ;  /* 0x0023d80001197983 */ /* 0x001ee80000300800 */
[----:B------:R4:W-:Y:S01]  /*1a080*/  STL [R1+0x21ec], R26 ;  /* 0x0021ec1a01007387 */ /* 0x0009e20000100800 */
[-C--:B------:R-:W-:Y:S02]  /*1a090*/  LEA.HI.X.SX32 R5, R5, R11.reuse, 0x1, P6 ;  /* 0x0000000b05057211 */ /* 0x080fe400030f0eff */
[----:B------:R-:W-:-:S02]  /*1a0a0*/  LEA.HI.X.SX32 R4, R4, R11, 0x1, P0 ;  /* 0x0000000b04047211 */ /* 0x000fc400000f0eff */
[----:B------:R-:W-:Y:S02]  /*1a0b0*/  LEA.HI.X.SX32 R3, R3, R11, 0x1, P1 ;  /* 0x0000000b03037211 */ /* 0x000fe400008f0eff */
[----:B----4-:R-:W-:-:S05]  /*1a0c0*/  LEA R26, P2, R0, R10, 0x1 ;  /* 0x0000000a001a7211 */ /* 0x010fca00078408ff */
[----:B------:R0:W-:Y:S04]  /*1a0d0*/  STL [R1+0x2228], R26 ;  /* 0x0022281a01007387 */ /* 0x0001e80000100800 */
[----:B0-----:R-:W4:Y:S04]  /*1a0e0*/  LDL.LU R26, [R1+0x23d4] ;  /* 0x0023d400011a7983 */ /* 0x001f280000300800 */
[----:B------:R0:W-:Y:S02]  /*1a0f0*/  STL [R1+0x21f4], R15 ;  /* 0x0021f40f01007387 */ /* 0x0001e40000100800 */
[----:B0-----:R-:W-:-:S05]  /*1a100*/  LEA R15, P3, R22, R10, 0x1 ;  /* 0x0000000a160f7211 */ /* 0x001fca00078608ff */
[----:B------:R0:W-:Y:S04]  /*1a110*/  STL [R1+0x2230], R15 ;  /* 0x0022300f01007387 */ /* 0x0001e80000100800 */
[----:B0-----:R-:W2:Y:S04]  /*1a120*/  LDL.LU R15, [R1+0x23d0] ;  /* 0x0023d000010f7983 */ /* 0x001ea80000300800 */
        /* <DEDUP_REMOVED lines=11> */
[----:B0-----:R-:W3:Y:S04]  /*1a1e0*/  LDL.LU R5, [R1+0x23c4] ;  /* 0x0023c40001057983 */ /* 0x001ee80000300800 */
[----:B------:R0:W-:Y:S02]  /*1a1f0*/  STL [R1+0x2214], R4 ;  /* 0x0022140401007387 */ /* 0x0001e40000100800 */
[----:B0-----:R-:W-:-:S05]  /*1a200*/  LEA R4, P0, R16, R10, 0x1 ;  /* 0x0000000a10047211 */ /* 0x001fca00078008ff */
[----:B------:R0:W-:Y:S01]  /*1a210*/  STL [R1+0x2250], R4 ;  /* 0x0022500401007387 */ /* 0x0001e20000100800 */
[----:B------:R-:W-:-:S03]  /*1a220*/  LEA.HI.X.SX32 R0, R0, R11, 0x1, P2 ;  /* 0x0000000b00007211 */ /* 0x000fc600010f0eff */
        /* <DEDUP_REMOVED lines=22> */
[----:B-----5:R-:W-:-:S05]  /*1a390*/  LEA R18, P5, R12, R10, 0x1 ;  /* 0x0000000a0c127211 */ /* 0x020fca00078a08ff */
[----:B------:R0:W-:Y:S01]  /*1a3a0*/  STL [R1+0x2278], R18 ;  /* 0x0022781201007387 */ /* 0x0001e20000100800 */
[----:B------:R-:W-:-:S03]  /*1a3b0*/  LEA.HI.X.SX32 R16, R16, R11, 0x1, P0 ;  /* 0x0000000b10107211 */ /* 0x000fc600000f0eff */
[----:B0-----:R-:W5:Y:S04]  /*1a3c0*/  LDL.LU R18, [R1+0x23ac] ;  /* 0x0023ac0001127983 */ /* 0x001f680000300800 */
        /* <DEDUP_REMOVED lines=12> */
[----:B------:R0:W-:Y:S04]  /*1a490*/  STL [R1+0x2290], R14 ;  /* 0x0022900e01007387 */ /* 0x0001e80000100800 */
[----:B0-----:R-:W3:Y:S04]  /*1a4a0*/  LDL.LU R14, [R1+0x23a0] ;  /* 0x0023a000010e7983 */ /* 0x001ee80000300800 */
[----:B------:R2:W-:Y:S02]  /*1a4b0*/  STL [R1+0x225c], R2 ;  /* 0x00225c0201007387 */ /* 0x0005e40000100800 */
[----:B--2---:R-:W-:-:S05]  /*1a4c0*/  LEA R2, P2, R24, R10, 0x1 ;  /* 0x0000000a18027211 */ /* 0x004fca00078408ff */
[----:B------:R0:W-:Y:S04]  /*1a4d0*/  STL [R1+0x2298], R2 ;  /* 0x0022980201007387 */ /* 0x0001e80000100800 */
[----:B0-----:R-:W2:Y:S01]  /*1a4e0*/  LDL.LU R2, [R1+0x239c] ;  /* 0x00239c0001027983 */ /* 0x001ea20000300800 */
[----:B------:R-:W-:-:S05]  /*1a4f0*/  LEA.HI.X.SX32 R27, R27, R11, 0x1, P3 ;  /* 0x0000000b1b1b7211 */ /* 0x000fca00018f0eff */
        /* <DEDUP_REMOVED lines=19> */
[-C--:B------:R-:W-:Y:S01]  /*1a630*/  LEA.HI.X.SX32 R8, R8, R11.reuse, 0x1, P0 ;  /* 0x0000000b08087211 */ /* 0x080fe200000f0eff */
[----:B------:R-:W-:Y:S01]  /*1a640*/  IMAD R9, R9, c[0x0][0x190], RZ ;  /* 0x0000640009097a24 */ /* 0x000fe200078e02ff */
[----:B------:R-:W-:-:S03]  /*1a650*/  LEA.HI.X.SX32 R6, R6, R11, 0x1, P1 ;  /* 0x0000000b06067211 */ /* 0x000fc600008f0eff */
[----:B------:R2:W-:Y:S02]  /*1a660*/  STL [R1+0x2284], R8 ;  /* 0x0022840801007387 */ /* 0x0005e40000100800 */
[----:B--2---:R-:W-:-:S05]  /*1a670*/  LEA R8, P0, R20, R10, 0x1 ;  /* 0x0000000a14087211 */ /* 0x004fca00078008ff */
[----:B------:R0:W-:Y:S04]  /*1a680*/  STL [R1+0x2338], R8 ;  /* 0x0023380801007387 */ /* 0x0001e80000100800 */
[----:B0-----:R-:W2:Y:S04]  /*1a690*/  LDL.LU R8, [R1+0x2388] ;  /* 0x0023880001087983 */ /* 0x001ea80000300800 */
[----:B------:R0:W-:Y:S02]  /*1a6a0*/  STL [R1+0x228c], R6 ;  /* 0x00228c0601007387 */ /* 0x0001e40000100800 */
[----:B0-----:R-:W-:-:S05]  /*1a6b0*/  LEA R6, P1, R9, R10, 0x1 ;  /* 0x0000000a09067211 */ /* 0x001fca00078208ff */
[----:B------:R0:W-:Y:S04]  /*1a6c0*/  STL [R1+0x22c0], R6 ;  /* 0x0022c00601007387 */ /* 0x0001e80000100800 */
[----:B0-----:R-:W2:Y:S01]  /*1a6d0*/  LDL.LU R6, [R1+0x2384] ;  /* 0x0023840001067983 */ /* 0x001ea20000300800 */
[----:B------:R-:W-:-:S05]  /*1a6e0*/  LEA.HI.X.SX32 R24, R24, R11, 0x1, P2 ;  /* 0x0000000b18187211 */ /* 0x000fca00010f0eff */
[----:B------:R2:W-:Y:S02]  /*1a6f0*/  STL [R1+0x2294], R24 ;  /* 0x0022941801007387 */ /* 0x0005e40000100800 */
[----:B--2---:R-:W-:-:S05]  /*1a700*/  LEA R24, P2, R6, R10, 0x1 ;  /* 0x0000000a06187211 */ /* 0x004fca00078408ff */
[----:B------:R0:W-:Y:S02]  /*1a710*/  STL [R1+0x22c8], R24 ;  /* 0x0022c81801007387 */ /* 0x0001e40000100800 */
[----:B0-----:R-:W-:Y:S02]  /*1a720*/  LEA.HI.X.SX32 R24, R2, R11, 0x1, P3 ;  /* 0x0000000b02187211 */ /* 0x001fe400018f0eff */
[----:B------:R-:W2:Y:S04]  /*1a730*/  LDL.LU R2, [R1+0x2380] ;  /* 0x0023800001027983 */ /* 0x000ea80000300800 */
[----:B------:R0:W-:Y:S02]  /*1a740*/  STL [R1+0x229c], R24 ;  /* 0x00229c1801007387 */ /* 0x0001e40000100800 */
[----:B0-----:R-:W-:-:S05]  /*1a750*/  LEA R24, P3, R8, R10, 0x1 ;  /* 0x0000000a08187211 */ /* 0x001fca00078608ff */
[----:B------:R0:W-:Y:S02]  /*1a760*/  STL [R1+0x22d0], R24 ;  /* 0x0022d01801007387 */ /* 0x0001e40000100800 */
[----:B0-----:R-:W-:Y:S02]  /*1a770*/  LEA.HI.X.SX32 R24, R27, R11, 0x1, P4 ;  /* 0x0000000b1b187211 */ /* 0x001fe400020f0eff */
[----:B---3--:R-:W-:-:S03]  /*1a780*/  LEA R27, P4, R14, R10, 0x1 ;  /* 0x0000000a0e1b7211 */ /* 0x008fc600078808ff */
[----:B------:R0:W-:Y:S04]  /*1a790*/  STL [R1+0x22a4], R24 ;  /* 0x0022a41801007387 */ /* 0x0001e80000100800 */
[----:B------:R1:W-:Y:S01]  /*1a7a0*/  STL [R1+0x22d8], R27 ;  /* 0x0022d81b01007387 */ /* 0x0003e20000100800 */
[-C--:B0-----:R-:W-:Y:S02]  /*1a7b0*/  LEA.HI.X.SX32 R24, R21, R11.reuse, 0x1, P5 ;  /* 0x0000000b15187211 */ /* 0x081fe400028f0eff */
[-C--:B------:R-:W-:Y:S02]  /*1a7c0*/  LEA.HI.X.SX32 R21, R12, R11.reuse, 0x1, P6 ;  /* 0x0000000b0c157211 */ /* 0x080fe400030f0eff */
[----:B-1----:R-:W-:Y:S01]  /*1a7d0*/  LEA R27, P5, R16, R10, 0x1 ;  /* 0x0000000a101b7211 */ /* 0x002fe200078a08ff */
[----:B------:R-:W-:Y:S01]  /*1a7e0*/  STL [R1+0x22ac], R24 ;  /* 0x0022ac1801007387 */ /* 0x000fe20000100800 */
[----:B------:R-:W-:-:S03]  /*1a7f0*/  LEA.HI.X.SX32 R12, R20, R11, 0x1, P0 ;  /* 0x0000000b140c7211 */ /* 0x000fc600000f0eff */
[----:B------:R-:W-:Y:S04]  /*1a800*/  STL [R1+0x22e0], R27 ;  /* 0x0022e01b01007387 */ /* 0x000fe80000100800 */
[----:B------:R0:W-:Y:S04]  /*1a810*/  STL [R1+0x22b4], R21 ;  /* 0x0022b41501007387 */ /* 0x0001e80000100800 */
[----:B0-----:R-:W3:Y:S01]  /*1a820*/  LDL.64 R20, [R1+0x1730] ;  /* 0x0017300001147983 */ /* 0x001ee20000100a00 */
[----:B------:R-:W-:-:S05]  /*1a830*/  LEA R24, P6, R17, R10, 0x1 ;  /* 0x0000000a11187211 */ /* 0x000fca00078c08ff */
[----:B------:R5:W-:Y:S01]  /*1a840*/  STL [R1+0x22e8], R24 ;  /* 0x0022e81801007387 */ /* 0x000be20000100800 */
[----:B------:R-:W-:-:S03]  /*1a850*/  LEA.HI.X.SX32 R6, R6, R11, 0x1, P2 ;  /* 0x0000000b06067211 */ /* 0x000fc600010f0eff */
[----:B------:R0:W-:Y:S01]  /*1a860*/  STL [R1+0x2334], R12 ;  /* 0x0023340c01007387 */ /* 0x0001e20000100800 */
[-C--:B-----5:R-:W-:Y:S02]  /*1a870*/  LEA R24, P0, R18, R10.reuse, 0x1 ;  /* 0x0000000a12187211 */ /* 0x0a0fe400078008ff */
[----:B0-----:R-:W-:Y:S02]  /*1a880*/  LEA.HI.X.SX32 R12, R9, R11, 0x1, P1 ;  /* 0x0000000b090c7211 */ /* 0x001fe400008f0eff */
[-C--:B------:R-:W-:Y:S01]  /*1a890*/  LEA R9, P1, R19, R10.reuse, 0x1 ;  /* 0x0000000a13097211 */ /* 0x080fe200078208ff */
[----:B------:R-:W-:Y:S04]  /*1a8a0*/  STL [R1+0x22f0], R24 ;  /* 0x0022f01801007387 */ /* 0x000fe80000100800 */
[----:B------:R0:W-:Y:S04]  /*1a8b0*/  STL [R1+0x22bc], R12 ;  /* 0x0022bc0c01007387 */ /* 0x0001e80000100800 */
[----:B------:R1:W-:Y:S04]  /*1a8c0*/  STL [R1+0x22f8], R9 ;  /* 0x0022f80901007387 */ /* 0x0003e80000100800 */
[----:B------:R5:W-:Y:S01]  /*1a8d0*/  STL [R1+0x22c4], R6 ;  /* 0x0022c40601007387 */ /* 0x000be20000100800 */
[----:B0-----:R-:W-:-:S02]  /*1a8e0*/  LEA R12, P2, R22, R10, 0x1 ;  /* 0x0000000a160c7211 */ /* 0x001fc400078408ff */
[-C--:B-1----:R-:W-:Y:S02]  /*1a8f0*/  LEA.HI.X.SX32 R9, R8, R11.reuse, 0x1, P3 ;  /* 0x0000000b08097211 */ /* 0x082fe400018f0eff */
[----:B------:R-:W-:Y:S02]  /*1a900*/  LEA.HI.X.SX32 R8, R14, R11, 0x1, P4 ;  /* 0x0000000b0e087211 */ /* 0x000fe400020f0eff */
[-C--:B-----5:R-:W-:Y:S01]  /*1a910*/  LEA R6, P3, R0, R10.reuse, 0x1 ;  /* 0x0000000a00067211 */ /* 0x0a0fe200078608ff */
[----:B------:R-:W-:Y:S04]  /*1a920*/  STL [R1+0x2300], R12 ;  /* 0x0023000c01007387 */ /* 0x000fe80000100800 */
[----:B------:R0:W-:Y:S04]  /*1a930*/  STL [R1+0x22cc], R9 ;  /* 0x0022cc0901007387 */ /* 0x0001e80000100800 */
[----:B------:R1:W-:Y:S04]  /*1a940*/  STL [R1+0x2308], R6 ;  /* 0x0023080601007387 */ /* 0x0003e80000100800 */
[----:B------:R5:W-:Y:S01]  /*1a950*/  STL [R1+0x22d4], R8 ;  /* 0x0022d40801007387 */ /* 0x000be20000100800 */
[----:B0-----:R-:W-:-:S02]  /*1a960*/  LEA R9, P4, R3, R10, 0x1 ;  /* 0x0000000a03097211 */ /* 0x001fc400078808ff */
[----:B-1----:R-:W-:-:S03]  /*1a970*/  LEA.HI.X.SX32 R6, R16, R11, 0x1, P5 ;  /* 0x0000000b10067211 */ /* 0x002fc600028f0eff */
[----:B------:R0:W-:Y:S01]  /*1a980*/  STL [R1+0x2310], R9 ;  /* 0x0023100901007387 */ /* 0x0001e20000100800 */
[----:B-----5:R-:W-:-:S03]  /*1a990*/  LEA R8, P5, R4, R10, 0x1 ;  /* 0x0000000a04087211 */ /* 0x020fc600078a08ff */
[----:B------:R1:W-:Y:S04]  /*1a9a0*/  STL [R1+0x22dc], R6 ;  /* 0x0022dc0601007387 */ /* 0x0003e80000100800 */
[----:B------:R5:W-:Y:S01]  /*1a9b0*/  STL [R1+0x2318], R8 ;  /* 0x0023180801007387 */ /* 0x000be20000100800 */
[----:B0-----:R-:W-:Y:S02]  /*1a9c0*/  LEA.HI.X.SX32 R9, R17, R11, 0x1, P6 ;  /* 0x0000000b11097211 */ /* 0x001fe400030f0eff */
[----:B-1----:R-:W-:-:S03]  /*1a9d0*/  LEA R6, P6, R5, R10, 0x1 ;  /* 0x0000000a05067211 */ /* 0x002fc600078c08ff */
[----:B------:R0:W-:Y:S01]  /*1a9e0*/  STL [R1+0x22e4], R9 ;  /* 0x0022e40901007387 */ /* 0x0001e20000100800 */
[----:B-----5:R-:W-:-:S03]  /*1a9f0*/  LEA.HI.X.SX32 R8, R18, R11, 0x1, P0 ;  /* 0x0000000b12087211 */ /* 0x020fc600000f0eff */
[----:B------:R1:W-:Y:S04]  /*1aa00*/  STL [R1+0x231c], R6 ;  /* 0x00231c0601007387 */ /* 0x0003e80000100800 */
[----:B------:R5:W-:Y:S01]  /*1aa10*/  STL [R1+0x22ec], R8 ;  /* 0x0022ec0801007387 */ /* 0x000be20000100800 */
[----:B0-----:R-:W-:Y:S02]  /*1aa20*/  LEA R9, P0, R7, R10, 0x1 ;  /* 0x0000000a07097211 */ /* 0x001fe400078008ff */
[----:B-1----:R-:W-:-:S03]  /*1aa30*/  LEA.HI.X.SX32 R6, R19, R11, 0x1, P1 ;  /* 0x0000000b13067211 */ /* 0x002fc600008f0eff */
[----:B------:R0:W-:Y:S01]  /*1aa40*/  STL [R1+0x2320], R9 ;  /* 0x0023200901007387 */ /* 0x0001e20000100800 */
[----:B-----5:R-:W-:-:S03]  /*1aa50*/  LEA R8, P1, R13, R10, 0x1 ;  /* 0x0000000a0d087211 */ /* 0x020fc600078208ff */
[----:B------:R1:W-:Y:S04]  /*1aa60*/  STL [R1+0x22f4], R6 ;  /* 0x0022f40601007387 */ /* 0x0003e80000100800 */
[----:B------:R5:W-:Y:S01]  /*1aa70*/  STL [R1+0x2324], R8 ;  /* 0x0023240801007387 */ /* 0x000be20000100800 */
[----:B0-----:R-:W-:Y:S02]  /*1aa80*/  LEA.HI.X.SX32 R9, R22, R11, 0x1, P2 ;  /* 0x0000000b16097211 */ /* 0x001fe400010f0eff */
[----:B-1----:R-:W-:-:S03]  /*1aa90*/  LEA R6, P2, R15, R10, 0x1 ;  /* 0x0000000a0f067211 */ /* 0x002fc600078408ff */
[----:B------:R-:W-:Y:S01]  /*1aaa0*/  STL [R1+0x22fc], R9 ;  /* 0x0022fc0901007387 */ /* 0x000fe20000100800 */
[----:B-----5:R-:W-:Y:S02]  /*1aab0*/  LEA.HI.X.SX32 R8, R0, R11, 0x1, P3 ;  /* 0x0000000b00087211 */ /* 0x020fe400018f0eff */
[----:B----4-:R-:W-:Y:S01]  /*1aac0*/  LEA R0, P3, R26, R10, 0x1 ;  /* 0x0000000a1a007211 */ /* 0x010fe200078608ff */
[----:B------:R0:W-:Y:S01]  /*1aad0*/  STL [R1+0x2328], R6 ;  /* 0x0023280601007387 */ /* 0x0001e20000100800 */
[----:B------:R-:W-:-:S03]  /*1aae0*/  IMAD R23, R23, c[0x0][0x190], RZ ;  /* 0x0000640017177a24 */ /* 0x000fc600078e02ff */
[----:B------:R-:W-:Y:S04]  /*1aaf0*/  STL [R1+0x2304], R8 ;  /* 0x0023040801007387 */ /* 0x000fe80000100800 */
[----:B------:R1:W-:Y:S01]  /*1ab00*/  STL [R1+0x232c], R0 ;  /* 0x00232c0001007387 */ /* 0x0003e20000100800 */
[----:B0-----:R-:W-:Y:S02]  /*1ab10*/  LEA.HI.X.SX32 R6, R3, R11, 0x1, P4 ;  /* 0x0000000b03067211 */ /* 0x001fe400020f0eff */
[----:B------:R-:W-:-:S03]  /*1ab20*/  LEA R3, P4, R25, R10, 0x1 ;  /* 0x0000000a19037211 */ /* 0x000fc600078808ff */
[----:B------:R-:W-:Y:S01]  /*1ab30*/  STL [R1+0x230c], R6 ;  /* 0x00230c0601007387 */ /* 0x000fe20000100800 */
[----:B-1----:R-:W-:-:S03]  /*1ab40*/  LEA.HI.X.SX32 R0, R4, R11, 0x1, P5 ;  /* 0x0000000b04007211 */ /* 0x002fc600028f0eff */
[----:B------:R0:W-:Y:S01]  /*1ab50*/  STL [R1+0x2330], R3 ;  /* 0x0023300301007387 */ /* 0x0001e20000100800 */
[----:B------:R-:W-:-:S03]  /*1ab60*/  LEA R4, P5, R23, R10, 0x1 ;  /* 0x0000000a17047211 */ /* 0x000fc600078a08ff */
[----:B------:R1:W-:Y:S01]  /*1ab70*/  STL [R1+0x2314], R0 ;  /* 0x0023140001007387 */ /* 0x0003e20000100800 */
[----:B0-----:R-:W-:-:S03]  /*1ab80*/  LEA.HI.X.SX32 R3, R5, R11, 0x1, P6 ;  /* 0x0000000b05037211 */ /* 0x001fc600030f0eff */
[----:B------:R0:W-:Y:S01]  /*1ab90*/  STL [R1+0x1b58], R4 ;  /* 0x001b580401007387 */ /* 0x0001e20000100800 */
[----:B-1----:R-:W-:-:S03]  /*1aba0*/  LEA.HI.X.SX32 R0, R7, R11, 0x1, P0 ;  /* 0x0000000b07007211 */ /* 0x002fc600000f0eff */
[----:B------:R1:W-:Y:S01]  /*1abb0*/  STL [R1+0x1b40], R3 ;  /* 0x001b400301007387 */ /* 0x0003e20000100800 */
[----:B------:R-:W-:-:S03]  /*1abc0*/  IMAD.MOV.U32 R24, RZ, RZ, c[0x0][0x188] ;  /* 0x00006200ff187624 */ /* 0x000fc600078e00ff */
[----:B------:R4:W-:Y:S01]  /*1abd0*/  STL [R1+0x1b44], R0 ;  /* 0x001b440001007387 */ /* 0x0009e20000100800 */
[-C--:B0-----:R-:W-:Y:S02]  /*1abe0*/  LEA.HI.X.SX32 R4, R13, R11.reuse, 0x1, P1 ;  /* 0x0000000b0d047211 */ /* 0x081fe400008f0eff */
[-C--:B-1----:R-:W-:Y:S01]  /*1abf0*/  LEA.HI.X.SX32 R3, R15, R11.reuse, 0x1, P2 ;  /* 0x0000000b0f037211 */ /* 0x082fe200010f0eff */
[----:B------:R-:W-:Y:S01]  /*1ac00*/  IMAD R27, R24, 0x3f, RZ ;  /* 0x0000003f181b7824 */ /* 0x000fe200078e02ff */
[-C--:B----4-:R-:W-:Y:S01]  /*1ac10*/  LEA.HI.X.SX32 R0, R26, R11.reuse, 0x1, P3 ;  /* 0x0000000b1a007211 */ /* 0x090fe200018f0eff */
[----:B------:R-:W-:Y:S04]  /*1ac20*/  STL [R1+0x1b48], R4 ;  /* 0x001b480401007387 */ /* 0x000fe80000100800 */
[----:B------:R0:W-:Y:S04]  /*1ac30*/  STL [R1+0x1b4c], R3 ;  /* 0x001b4c0301007387 */ /* 0x0001e80000100800 */
[----:B------:R1:W-:Y:S01]  /*1ac40*/  STL [R1+0x1b50], R0 ;  /* 0x001b500001007387 */ /* 0x0003e20000100800 */
[----:B------:R-:W-:Y:S01]  /*1ac50*/  IMAD.WIDE R6, R27, 0x2, R28 ;  /* 0x000000021b067825 */ /* 0x000fe200078e021c */
[----:B0-----:R-:W-:-:S02]  /*1ac60*/  LEA.HI.X.SX32 R3, R25, R11, 0x1, P4 ;  /* 0x0000000b19037211 */ /* 0x001fc400020f0eff */
[----:B-1----:R-:W-:-:S03]  /*1ac70*/  LEA.HI.X.SX32 R0, R23, R11, 0x1, P5 ;  /* 0x0000000b17007211 */ /* 0x002fc600028f0eff */
[----:B------:R-:W-:Y:S04]  /*1ac80*/  STL [R1+0x1b54], R3 ;  /* 0x001b540301007387 */ /* 0x000fe80000100800 */
[----:B------:R0:W-:Y:S01]  /*1ac90*/  STL [R1+0x174c], R0 ;  /* 0x00174c0001007387 */ /* 0x0001e20000100800 */
[C---:B------:R-:W-:Y:S02]  /*1aca0*/  IMAD R8, R24.reuse, 0x3d, RZ ;  /* 0x0000003d18087824 */ /* 0x040fe400078e02ff */
[----:B0-----:R-:W-:Y:S02]  /*1acb0*/  IMAD R0, R24, 0x3c, RZ ;  /* 0x0000003c18007824 */ /* 0x001fe400078e02ff */
[----:B---3--:R-:W-:-:S04]  /*1acc0*/  IMAD.WIDE R4, R27, 0x2, R20 ;  /* 0x000000021b047825 */ /* 0x008fc800078e0214 */
[----:B------:R-:W-:Y:S01]  /*1acd0*/  IMAD R27, R24, 0x3e, RZ ;  /* 0x0000003e181b7824 */ /* 0x000fe200078e02ff */
[----:B------:R-:W-:Y:S04]  /*1ace0*/  STL [R1+0x1754], R4 ;  /* 0x0017540401007387 */ /* 0x000fe80000100800 */
[----:B------:R0:W-:Y:S04]  /*1acf0*/  STL [R1+0x1750], R5 ;  /* 0x0017500501007387 */ /* 0x0001e80000100800 */
[----:B------:R-:W-:Y:S01]  /*1ad00*/  STL [R1+0x175c], R6 ;  /* 0x00175c0601007387 */ /* 0x000fe20000100800 */
[----:B0-----:R-:W-:-:S03]  /*1ad10*/  IMAD.WIDE R4, R27, 0x2, R20 ;  /* 0x000000021b047825 */ /* 0x001fc600078e0214 */
[----:B------:R0:W-:Y:S04]  /*1ad20*/  STL [R1+0x1758], R7 ;  /* 0x0017580701007387 */ /* 0x0001e80000100800 */
[----:B------:R-:W-:Y:S04]  /*1ad30*/  STL [R1+0x1764], R4 ;  /* 0x0017640401007387 */ /* 0x000fe80000100800 */
[----:B------:R1:W-:Y:S01]  /*1ad40*/  STL [R1+0x1760], R5 ;  /* 0x0017600501007387 */ /* 0x0003e20000100800 */
[----:B0-----:R-:W-:-:S05]  /*1ad50*/  IMAD.WIDE R6, R27, 0x2, R28 ;  /* 0x000000021b067825 */ /* 0x001fca00078e021c */
[----:B------:R-:W-:Y:S01]  /*1ad60*/  STL [R1+0x176c], R6 ;  /* 0x00176c0601007387 */ /* 0x000fe20000100800 */
[----:B-1----:R-:W-:-:S03]  /*1ad70*/  IMAD.WIDE R4, R8, 0x2, R20 ;  /* 0x0000000208047825 */ /* 0x002fc600078e0214 */
[----:B------:R0:W-:Y:S01]  /*1ad80*/  STL [R1+0x1768], R7 ;  /* 0x0017680701007387 */ /* 0x0001e20000100800 */
[----:B------:R-:W-:-:S03]  /*1ad90*/  IMAD.WIDE R8, R8, 0x2, R28 ;  /* 0x0000000208087825 */ /* 0x000fc600078e021c */
[----:B------:R-:W-:Y:S04]  /*1ada0*/  STL [R1+0x1774], R4 ;  /* 0x0017740401007387 */ /* 0x000fe80000100800 */
[----:B------:R1:W-:Y:S04]  /*1adb0*/  STL [R1+0x1770], R5 ;  /* 0x0017700501007387 */ /* 0x0003e80000100800 */
[----:B------:R3:W-:Y:S01]  /*1adc0*/  STL [R1+0x177c], R8 ;  /* 0x00177c0801007387 */ /* 0x0007e20000100800 */
[----:B0-----:R-:W-:-:S04]  /*1add0*/  IMAD.WIDE R6, R0, 0x2, R28 ;  /* 0x0000000200067825 */ /* 0x001fc800078e021c */
[----:B-1----:R-:W-:Y:S01]  /*1ade0*/  IMAD.WIDE R4, R0, 0x2, R20 ;  /* 0x0000000200047825 */ /* 0x002fe200078e0214 */
[----:B------:R-:W-:Y:S03]  /*1adf0*/  STL [R1+0x1778], R9 ;  /* 0x0017780901007387 */ /* 0x000fe60000100800 */
[C---:B---3--:R-:W-:Y:S01]  /*1ae00*/  IMAD R8, R24.reuse, 0x3b, RZ ;  /* 0x0000003b18087824 */ /* 0x048fe200078e02ff */
[----:B------:R-:W-:Y:S04]  /*1ae10*/  STL [R1+0x1784], R4 ;  /* 0x0017840401007387 */ /* 0x000fe80000100800 */
[----:B------:R0:W-:Y:S01]  /*1ae20*/  STL [R1+0x1780], R5 ;  /* 0x0017800501007387 */ /* 0x0001e20000100800 */
[----:B------:R-:W-:-:S03]  /*1ae30*/  IMAD R0, R24, 0x3a, RZ ;  /* 0x0000003a18007824 */ /* 0x000fc600078e02ff */
[----:B------:R-:W-:Y:S01]  /*1ae40*/  STL [R1+0x178c], R6 ;  /* 0x00178c0601007387 */ /* 0x000fe20000100800 */
[----:B0-----:R-:W-:-:S03]  /*1ae50*/  IMAD.WIDE R4, R8, 0x2, R20 ;  /* 0x0000000208047825 */ /* 0x001fc600078e0214 */
        /* <DEDUP_REMOVED lines=179> */
[----:B------:R-:W-:-:S03]  /*1b990*/  IMAD.SHL.U32 R0, R24, 0x20, RZ ;  /* 0x0000002018007824 */ /* 0x000fc600078e00ff */
        /* <DEDUP_REMOVED lines=215> */
[----:B------:R1:W-:Y:S01]  /*1c710*/  STL [R1+0x1b10], R5 ;  /* 0x001b100501007387 */ /* 0x0003e20000100800 */
[----:B0-----:R-:W-:-:S03]  /*1c720*/  IMAD.WIDE R6, R0, 0x2, R28 ;  /* 0x0000000200067825 */ /* 0x001fc600078e021c */
[----:B------:R-:W-:Y:S01]  /*1c730*/  STL [R1+0x1b1c], R8 ;  /* 0x001b1c0801007387 */ /* 0x000fe20000100800 */
[----:B-1----:R-:W-:-:S03]  /*1c740*/  IMAD.WIDE R4, R0, 0x2, R20 ;  /* 0x0000000200047825 */ /* 0x002fc600078e0214 */
[----:B------:R0:W-:Y:S04]  /*1c750*/  STL [R1+0x1b18], R9 ;  /* 0x001b180901007387 */ /* 0x0001e80000100800 */
[----:B------:R-:W-:Y:S04]  /*1c760*/  STL [R1+0x1b24], R4 ;  /* 0x001b240401007387 */ /* 0x000fe80000100800 */
[----:B------:R1:W-:Y:S01]  /*1c770*/  STL [R1+0x1b20], R5 ;  /* 0x001b200501007387 */ /* 0x0003e20000100800 */
[----:B0-----:R-:W-:-:S04]  /*1c780*/  IMAD.WIDE R8, R24, 0x2, R20 ;  /* 0x0000000218087825 */ /* 0x001fc800078e0214 */
[C---:B-1----:R-:W-:Y:S02]  /*1c790*/  IMAD.WIDE R4, R24.reuse, 0x2, R28 ;  /* 0x0000000218047825 */ /* 0x042fe400078e021c */
[----:B------:R-:W3:Y:S04]  /*1c7a0*/  LDL.LU.64 R28, [R1+0x2378] ;  /* 0x00237800011c7983 */ /* 0x000ee80000300a00 */
[----:B------:R-:W-:Y:S04]  /*1c7b0*/  STL [R1+0x1b2c], R6 ;  /* 0x001b2c0601007387 */ /* 0x000fe80000100800 */
[----:B------:R-:W-:Y:S04]  /*1c7c0*/  STL [R1+0x1b28], R7 ;  /* 0x001b280701007387 */ /* 0x000fe80000100800 */
[----:B------:R-:W-:Y:S04]  /*1c7d0*/  STL [R1+0x1b34], R8 ;  /* 0x001b340801007387 */ /* 0x000fe80000100800 */
[----:B------:R-:W-:Y:S04]  /*1c7e0*/  STL [R1+0x1b30], R9 ;  /* 0x001b300901007387 */ /* 0x000fe80000100800 */
[----:B------:R0:W-:Y:S04]  /*1c7f0*/  STL [R1+0x1b3c], R4 ;  /* 0x001b3c0401007387 */ /* 0x0001e80000100800 */
[----:B------:R1:W-:Y:S04]  /*1c800*/  STL [R1+0x1b38], R5 ;  /* 0x001b380501007387 */ /* 0x0003e80000100800 */
[----:B------:R-:W-:Y:S04]  /*1c810*/  STL [R1+0x1748], RZ ;  /* 0x001748ff01007387 */ /* 0x000fe80000100800 */
        /* <DEDUP_REMOVED lines=925> */
[----:B------:R-:W-:Y:S01]  /*201f0*/  STL [R1+0x1264], RZ ;  /* 0x001264ff01007387 */ /* 0x000fe20000100800 */
[----:B------:R-:W-:-:S03]  /*20200*/  IMAD.SHL.U32 R3, R24, 0x40, RZ ;  /* 0x0000004018037824 */ /* 0x000fc600078e00ff */
[----:B------:R-:W-:Y:S04]  /*20210*/  STL [R1+0x1268], RZ ;  /* 0x001268ff01007387 */ /* 0x000fe80000100800 */
[----:B------:R-:W-:Y:S04]  /*20220*/  STL [R1+0x126c], RZ ;  /* 0x00126cff01007387 */ /* 0x000fe80000100800 */
[----:B------:R-:W-:Y:S04]  /*20230*/  STL [R1+0x1250], RZ ;  /* 0x001250ff01007387 */ /* 0x000fe80000100800 */
[----:B------:R-:W-:Y:S04]  /*20240*/  STL [R1+0x1254], RZ ;  /* 0x001254ff01007387 */ /* 0x000fe80000100800 */
[----:B------:R-:W0:Y:S02]  /*20250*/  LDL.LU R24, [R1+0x994] ;  /* 0x0009940001187983 */ /* 0x000e240000300800 */
[----:B0-----:R-:W-:-:S05]  /*20260*/  SHF.R.S32.HI R4, RZ, 0x6, R24 ;  /* 0x00000006ff047819 */ /* 0x001fca0000011418 */
        /* <DEDUP_REMOVED lines=75> */
[----:B------:R-:W4:Y:S04]  /*20720*/  LDL R24, [R1+0x1740] ;  /* 0x0017400001187983 */ /* 0x000f280000100800 */
[----:B------:R-:W5:Y:S04]  /*20730*/  S2R R27, SR_TID.X ;  /* 0x00000000001b7919 */ /* 0x000f680000002100 */
[----:B------:R-:W-:Y:S04]  /*20740*/  STL [R1+0xee0], RZ ;  /* 0x000ee0ff01007387 */ /* 0x000fe80000100800 */
[----:B------:R-:W-:Y:S04]  /*20750*/  STL [R1+0xee4], RZ ;  /* 0x000ee4ff01007387 */ /* 0x000fe80000100800 */
[----:B------:R-:W-:Y:S04]  /*20760*/  STL [R1+0xee8], RZ ;  /* 0x000ee8ff01007387 */ /* 0x000fe80000100800 */
[----:B------:R-:W-:Y:S04]  /*20770*/  STL [R1+0xeec], RZ ;  /* 0x000eecff01007387 */ /* 0x000fe80000100800 */
[----:B------:R-:W-:Y:S01]  /*20780*/  STL [R1+0xed0], RZ ;  /* 0x000ed0ff01007387 */ /* 0x000fe20000100800 */
[----:B-----5:R-:W-:-:S03]  /*20790*/  LOP3.LUT R27, R27, 0x7f, RZ, 0xc0, !PT ;  /* 0x0000007f1b1b7812 */ /* 0x020fc600078ec0ff */
[----:B------:R-:W-:Y:S01]  /*207a0*/  STL [R1+0xed4], RZ ;  /* 0x000ed4ff01007387 */ /* 0x000fe20000100800 */
[----:B------:R-:W-:-:S03]  /*207b0*/  SHF.R.S32.HI R0, RZ, 0x1f, R3 ;  /* 0x0000001fff007819 */ /* 0x000fc60000011403 */
[----:B------:R-:W-:Y:S01]  /*207c0*/  STL [R1+0xed8], RZ ;  /* 0x000ed8ff01007387 */ /* 0x000fe20000100800 */
[----:B------:R-:W-:-:S03]  /*207d0*/  IMAD.SHL.U32 R6, R27, 0x2, RZ ;  /* 0x000000021b067824 */ /* 0x000fc600078e00ff */
[----:B------:R-:W-:Y:S04]  /*207e0*/  STL [R1+0xedc], RZ ;  /* 0x000edcff01007387 */ /* 0x000fe80000100800 */
[----:B------:R-:W-:Y:S01]  /*207f0*/  STL [R1+0xec0], RZ ;  /* 0x000ec0ff01007387 */ /* 0x000fe20000100800 */
[----:B------:R-:W-:-:S03]  /*20800*/  SHF.L.U64.HI R0, R3, 0x1, R0 ;  /* 0x0000000103007819 */ /* 0x000fc60000010200 */
[----:B------:R-:W-:Y:S01]  /*20810*/  STL [R1+0xec4], RZ ;  /* 0x000ec4ff01007387 */ /* 0x000fe20000100800 */
[----:B------:R-:W-:-:S03]  /*20820*/  LOP3.LUT R3, R6, 0x20, RZ, 0x3c, !PT ;  /* 0x0000002006037812 */ /* 0x000fc600078e3cff */
[----:B------:R-:W-:Y:S01]  /*20830*/  STL [R1+0xec8], RZ ;  /* 0x000ec8ff01007387 */ /* 0x000fe20000100800 */
[----:B------:R-:W-:-:S03]  /*20840*/  LOP3.LUT R3, R6, 0x50, RZ, 0x3c, !PT ;  /* 0x0000005006037812 */ /* 0x000fc600078e3cff */
[----:B------:R-:W-:Y:S01]  /*20850*/  STL [R1+0xecc], RZ ;  /* 0x000eccff01007387 */ /* 0x000fe20000100800 */
[----:B--2---:R-:W-:-:S03]  /*20860*/  LOP3.LUT R3, R2, 0x20, RZ, 0x3c, !PT ;  /* 0x0000002002037812 */ /* 0x004fc600078e3cff */
[----:B------:R-:W-:Y:S04]  /*20870*/  STL [R1+0xeb0], RZ ;  /* 0x000eb0ff01007387 */ /* 0x000fe80000100800 */
[----:B------:R-:W-:Y:S04]  /*20880*/  STL [R1+0xeb4], RZ ;  /* 0x000eb4ff01007387 */ /* 0x000fe80000100800 */
[----:B------:R-:W-:Y:S01]  /*20890*/  STL [R1+0xeb8], RZ ;  /* 0x000eb8ff01007387 */ /* 0x000fe20000100800 */
[----:B-1----:R-:W-:-:S03]  /*208a0*/  LOP3.LUT R5, R6, 0x30, RZ, 0x3c, !PT ;  /* 0x0000003006057812 */ /* 0x002fc600078e3cff */
[----:B------:R-:W-:Y:S01]  /*208b0*/  STL [R1+0xebc], RZ ;  /* 0x000ebcff01007387 */ /* 0x000fe20000100800 */
[----:B------:R-:W-:-:S03]  /*208c0*/  LOP3.LUT R5, R6, 0x60, RZ, 0x3c, !PT ;  /* 0x0000006006057812 */ /* 0x000fc600078e3cff */
[----:B------:R-:W-:Y:S01]  /*208d0*/  STL [R1+0xe90], RZ ;  /* 0x000e90ff01007387 */ /* 0x000fe20000100800 */
[----:B------:R-:W-:-:S03]  /*208e0*/  LOP3.LUT R5, R2, 0x40, RZ, 0x3c, !PT ;  /* 0x0000004002057812 */ /* 0x000fc600078e3cff */
[----:B------:R-:W-:Y:S04]  /*208f0*/  STL [R1+0xe94], RZ ;  /* 0x000e94ff01007387 */ /* 0x000fe80000100800 */
[----:B------:R-:W-:Y:S04]  /*20900*/  STL [R1+0xe98], RZ ;  /* 0x000e98ff01007387 */ /* 0x000fe80000100800 */
[----:B------:R-:W-:Y:S04]  /*20910*/  STL [R1+0xe9c], RZ ;  /* 0x000e9cff01007387 */ /* 0x000fe80000100800 */
[----:B------:R3:W-:Y:S01]  /*20920*/  STL [R1+0x2344], R3 ;  /* 0x0023440301007387 */ /* 0x0007e20000100800 */
[----:B0-----:R-:W-:-:S02]  /*20930*/  LOP3.LUT R4, R6, 0x10, RZ, 0x3c, !PT ;  /* 0x0000001006047812 */ /* 0x001fc400078e3cff */
[C---:B------:R-:W-:Y:S01]  /*20940*/  LOP3.LUT R4, R6.reuse, 0x40, RZ, 0x3c, !PT ;  /* 0x0000004006047812 */ /* 0x040fe200078e3cff */
[----:B------:R0:W-:Y:S01]  /*20950*/  STL [R1+0x2340], R5 ;  /* 0x0023400501007387 */ /* 0x0001e20000100800 */
[----:B------:R-:W-:Y:S02]  /*20960*/  LOP3.LUT R4, R6, 0x70, RZ, 0x3c, !PT ;  /* 0x0000007006047812 */ /* 0x000fe400078e3cff */
[C---:B---3--:R-:W-:Y:S02]  /*20970*/  LOP3.LUT R3, R29.reuse, 0x20, RZ, 0x3c, !PT ;  /* 0x000000201d037812 */ /* 0x048fe400078e3cff */
[----:B------:R-:W-:Y:S02]  /*20980*/  LOP3.LUT R4, R2, 0x60, RZ, 0x3c, !PT ;  /* 0x0000006002047812 */ /* 0x000fe400078e3cff */
[C---:B0-----:R-:W-:Y:S01]  /*20990*/  LOP3.LUT R5, R29.reuse, 0x40, RZ, 0x3c, !PT ;  /* 0x000000401d057812 */ /* 0x041fe200078e3cff */
[----:B------:R4:W-:Y:S01]  /*209a0*/  STL [R1+0x2354], R3 ;  /* 0x0023540301007387 */ /* 0x0009e20000100800 */
[----:B------:R-:W-:-:S03]  /*209b0*/  LOP3.LUT R4, R29, 0x60, RZ, 0x3c, !PT ;  /* 0x000000601d047812 */ /* 0x000fc600078e3cff */
[----:B------:R0:W-:Y:S01]  /*209c0*/  STL [R1+0x2350], R5 ;  /* 0x0023500501007387 */ /* 0x0001e20000100800 */
[----:B------:R-:W-:Y:S02]  /*209d0*/  ULDC UR4, c[0x0][0x18c] ;  /* 0x0000630000047ab9 */ /* 0x000fe40000000800 */
[----:B------:R-:W-:-:S04]  /*209e0*/  USHF.L.U32 UR4, UR4, 0x6, URZ ;  /* 0x0000000604047899 */ /* 0x000fc8000800063f */
[----:B------:R-:W-:Y:S02]  /*209f0*/  USHF.R.S32.HI UR5, URZ, 0x1f, UR4 ;  /* 0x0000001f3f057899 */ /* 0x000fe40008011404 */
[----:B------:R-:W-:Y:S02]  /*20a00*/  USHF.L.U32 UR8, UR4, 0x1, URZ ;  /* 0x0000000104087899 */ /* 0x000fe4000800063f */
[----:B------:R-:W-:Y:S01]  /*20a10*/  USHF.L.U64.HI UR5, UR4, 0x1, UR5 ;  /* 0x0000000104057899 */ /* 0x000fe20008010205 */
[----:B----4-:R-:W-:-:S05]  /*20a20*/  LOP3.LUT R3, R24, 0x40, RZ, 0x3c, !PT ;  /* 0x0000004018037812 */ /* 0x010fca00078e3cff */
[----:B------:R0:W-:Y:S04]  /*20a30*/  STL [R1+0x172c], R3 ;  /* 0x00172c0301007387 */ /* 0x0001e80000100800 */
[----:B------:R0:W-:Y:S02]  /*20a40*/  STL [R1+0x234c], R4 ;  /* 0x00234c0401007387 */ /* 0x0001e40000100800 */
.L_x_3:
[----:B------:R1:W-:Y:S04]  /*20a50*/  STL [R1+0x7200], R10 ;  /* 0x0072000a01007387 */ /* 0x0003e80000100800 */
[----:B0-----:R-:W2:Y:S04]  /*20a60*/  LDL.64 R4, [R1+0x1738] ;  /* 0x0017380001047983 */ /* 0x001ea80000100a00 */
[----:B-1----:R-:W3:Y:S04]  /*20a70*/  LDL R10, [R1+0x1748] ;  /* 0x00174800010a7983 */ /* 0x002ee80000100800 */
[----:B-----5:R-:W-:Y:S04]  /*20a80*/  STL [R1+0x71cc], R7 ;  /* 0x0071cc0701007387 */ /* 0x020fe80000100800 */
[----:B------:R-:W-:Y:S04]  /*20a90*/  STL [R1+0x71d4], R7 ;  /* 0x0071d40701007387 */ /* 0x000fe80000100800 */
[----:B------:R-:W-:Y:S04]  /*20aa0*/  STL [R1+0x71dc], R7 ;  /* 0x0071dc0701007387 */ /* 0x000fe80000100800 */
[----:B------:R-:W-:Y:S04]  /*20ab0*/  STL [R1+0x71e4], R7 ;  /* 0x0071e40701007387 */ /* 0x000fe80000100800 */
[----:B------:R-:W-:Y:S04]  /*20ac0*/  STL [R1+0x71ec], R7 ;  /* 0x0071ec0701007387 */ /* 0x000fe80000100800 */
[----:B------:R-:W-:Y:S04]  /*20ad0*/  STL [R1+0x71f4], R7 ;  /* 0x0071f40701007387 */ /* 0x000fe80000100800 */
[----:B------:R0:W-:Y:S04]  /*20ae0*/  STL [R1+0x71fc], R7 ;  /* 0x0071fc0701007387 */ /* 0x0001e80000100800 */
[----:B------:R-:W-:Y:S04]  /*20af0*/  STL [R1+0x71c8], R8 ;  /* 0x0071c80801007387 */ /* 0x000fe80000100800 */
        /* <DEDUP_REMOVED lines=256> */
[----:B------:R-:W-:Y:S01]  /*21b00*/  STL [R1+0x6e1c], R29 ;  /* 0x006e1c1d01007387 */ /* 0x000fe20000100800 */
[----:B------:R-:W-:-:S03]  /*21b10*/  IMAD.MOV.U32 R3, RZ, RZ, -0x40 ;  /* 0xffffffc0ff037424 */ /* 0x000fc600078e00ff */
[----:B------:R-:W-:Y:S04]  /*21b20*/  STL [R1+0x6e24], R29 ;  /* 0x006e241d01007387 */ /* 0x000fe80000100800 */
[----:B------:R-:W-:Y:S04]  /*21b30*/  STL [R1+0x6e2c], R29 ;  /* 0x006e2c1d01007387 */ /* 0x000fe80000100800 */
[----:B------:R-:W-:Y:S04]  /*21b40*/  STL [R1+0x6e34], R29 ;  /* 0x006e341d01007387 */ /* 0x000fe80000100800 */
[----:B------:R-:W-:Y:S01]  /*21b50*/  STL [R1+0x6e3c], R29 ;  /* 0x006e3c1d01007387 */ /* 0x000fe20000100800 */
[----:B---3--:R-:W-:-:S03]  /*21b60*/  IMAD R3, R10, R3, c[0x0][0x180] ;  /* 0x000060000a037624 */ /* 0x008fc600078e0203 */
[----:B------:R-:W-:Y:S04]  /*21b70*/  STL [R1+0x6e44], R29 ;  /* 0x006e441d01007387 */ /* 0x000fe80000100800 */
[----:B------:R-:W-:Y:S04]  /*21b80*/  STL [R1+0x6e4c], R29 ;  /* 0x006e4c1d01007387 */ /* 0x000fe80000100800 */
[----:B------:R-:W-:Y:S04]  /*21b90*/  STL [R1+0x6e54], R29 ;  /* 0x006e541d01007387 */ /* 0x000fe80000100800 */
[----:B------:R-:W-:Y:S04]  /*21ba0*/  STL [R1+0x6e5c], R29 ;  /* 0x006e5c1d01007387 */ /* 0x000fe80000100800 */
[----:B------:R-:W-:Y:S01]  /*21bb0*/  STL [R1+0x6e64], R29 ;  /* 0x006e641d01007387 */ /* 0x000fe20000100800 */
[----:B------:R-:W-:-:S03]  /*21bc0*/  ISETP.GT.AND P0, PT, R3, RZ, PT ;  /* 0x000000ff0300720c */ /* 0x000fc60003f04270 */
[----:B------:R-:W-:Y:S04]  /*21bd0*/  STL [R1+0x6e6c], R29 ;  /* 0x006e6c1d01007387 */ /* 0x000fe80000100800 */
[----:B------:R-:W-:Y:S04]  /*21be0*/  STL [R1+0x6e74], R29 ;  /* 0x006e741d01007387 */ /* 0x000fe80000100800 */
[----:B------:R-:W-:Y:S04]  /*21bf0*/  STL [R1+0x6e7c], R29 ;  /* 0x006e7c1d01007387 */ /* 0x000fe80000100800 */
[----:B------:R-:W-:Y:S04]  /*21c00*/  STL [R1+0x6e84], R29 ;  /* 0x006e841d01007387 */ /* 0x000fe80000100800 */
[----:B------:R-:W-:Y:S04]  /*21c10*/  STL [R1+0x6e8c], R29 ;  /* 0x006e8c1d01007387 */ /* 0x000fe80000100800 */
[----:B------:R-:W-:Y:S04]  /*21c20*/  STL [R1+0x6e94], R29 ;  /* 0x006e941d01007387 */ /* 0x000fe80000100800 */
[----:B------:R-:W-:Y:S01]  /*21c30*/  STL [R1+0x6e9c], R29 ;  /* 0x006e9c1d01007387 */ /* 0x000fe20000100800 */
[----:B------:R-:W-:-:S03]  /*21c40*/  PRMT R9, RZ, 0x7610, R9 ;  /* 0x00007610ff097816 */ /* 0x000fc60000000009 */
[----:B------:R-:W-:Y:S04]  /*21c50*/  STL [R1+0x6ea4], R29 ;  /* 0x006ea41d01007387 */ /* 0x000fe80000100800 */
[----:B------:R-:W-:Y:S04]  /*21c60*/  STL [R1+0x6eb0], R29 ;  /* 0x006eb01d01007387 */ /* 0x000fe80000100800 */
[----:B------:R-:W-:Y:S04]  /*21c70*/  STL [R1+0x25e0], R0 ;  /* 0x0025e00001007387 */ /* 0x000fe80000100800 */
[----:B------:R-:W-:Y:S04]  /*21c80*/  STL [R1+0x2378], R28 ;  /* 0x0023781c01007387 */ /* 0x000fe80000100800 */
[----:B------:R-:W3:Y:S04]  /*21c90*/  LDL.LU R10, [R1+0x7200] ;  /* 0x00720000010a7983 */ /* 0x000ee80000300800 */
[----:B--2---:R1:W2:Y:S04]  /*21ca0*/  @P0 LDG.E.U16 R9, [R4.64] ;  /* 0x0000000604090981 */ /* 0x0042a8000c1e1500 */
[----:B-1----:R-:W4:Y:S01]  /*21cb0*/  LDL.64 R4, [R1+0x1730] ;  /* 0x0017300001047983 */ /* 0x002f220000100a00 */
[----:B---3--:R-:W-:-:S06]  /*21cc0*/  PRMT R10, RZ, 0x7610, R10 ;  /* 0x00007610ff0a7816 */ /* 0x008fcc000000000a */
[----:B----4-:R1:W3:Y:S04]  /*21cd0*/  @P0 LDG.E.U16 R10, [R4.64] ;  /* 0x00000006040a0981 */ /* 0x0102e8000c1e1500 */
[----:B-1----:R-:W4:Y:S04]  /*21ce0*/  LDL R4, [R1+0x1b38] ;  /* 0x001b380001047983 */ /* 0x002f280000100800 */
[----:B------:R-:W4:Y:S01]  /*21cf0*/  LDL R5, [R1+0x1b3c] ;  /* 0x001b3c0001057983 */ /* 0x000f220000100800 */
[----:B------:R-:W-:Y:S02]  /*21d00*/  ISETP.GT.AND P1, PT, R3, 0x1, PT ;  /* 0x000000010300780c */ /* 0x000fe40003f24270 */
[----:B0-----:R-:W-:-:S11]  /*21d10*/  PRMT R7, RZ, 0x7610, R7 ;  /* 0x00007610ff077816 */ /* 0x001fd60000000007 */
[----:B----4-:R-:W-:-:S04]  /*21d20*/  @P1 LOP3.LUT R5, R5, R4, RZ, 0x3c, !PT ;  /* 0x0000000405051212 */ /* 0x010fc800078e3cff */
[----:B------:R-:W-:-:S04]  /*21d30*/  @P1 LOP3.LUT R4, R5, R4, RZ, 0x3c, !PT ;  /* 0x0000000405041212 */ /* 0x000fc800078e3cff */
[----:B------:R-:W-:-:S05]  /*21d40*/  @P1 LOP3.LUT R5, R5, R4, RZ, 0x3c, !PT ;  /* 0x0000000405051212 */ /* 0x000fca00078e3cff */
[----:B------:R-:W4:Y:S04]  /*21d50*/  @P1 LDG.E.U16 R7, [R4.64] ;  /* 0x0000000604071981 */ /* 0x000f28000c1e1500 */
[----:B----4-:R0:W-:Y:S04]  /*21d60*/  STL [R1+0xb68], R7 ;  /* 0x000b680701007387 */ /* 0x0101e80000100800 */
[----:B0-----:R-:W4:Y:S04]  /*21d70*/  LDL.LU R7, [R1+0x71fc] ;  /* 0x0071fc0001077983 */ /* 0x001f280000300800 */
[----:B------:R-:W2:Y:S04]  /*21d80*/  LDL R4, [R1+0x1b30] ;  /* 0x001b300001047983 */ /* 0x000ea80000100800 */
[----:B------:R-:W2:Y:S01]  /*21d90*/  LDL R5, [R1+0x1b34] ;  /* 0x001b340001057983 */ /* 0x000ea20000100800 */
[----:B------:R-:W-:-:S02]  /*21da0*/  PRMT R8, RZ, 0x7610, R8 ;  /* 0x00007610ff087816 */ /* 0x000fc40000000008 */
[----:B--2---:R-:W-:-:S04]  /*21db0*/  @P1 LOP3.LUT R5, R5, R4, RZ, 0x3c, !PT ;  /* 0x0000000405051212 */ /* 0x004fc800078e3cff */
[----:B------:R-:W-:-:S04]  /*21dc0*/  @P1 LOP3.LUT R4, R5, R4, RZ, 0x3c, !PT ;  /* 0x0000000405041212 */ /* 0x000fc800078e3cff */
[----:B------:R-:W-:-:S05]  /*21dd0*/  @P1 LOP3.LUT R5, R5, R4, RZ, 0x3c, !PT ;  /* 0x0000000405051212 */ /* 0x000fca00078e3cff */
[----:B------:R-:W2:Y:S01]  /*21de0*/  @P1 LDG.E.U16 R8, [R4.64] ;  /* 0x0000000604081981 */ /* 0x000ea2000c1e1500 */
[----:B------:R-:W-:-:S03]  /*21df0*/  ISETP.GT.AND P2, PT, R3, 0x2, PT ;  /* 0x000000020300780c */ /* 0x000fc60003f44270 */
[----:B--2---:R0:W-:Y:S04]  /*21e00*/  STL [R1+0xb64], R8 ;  /* 0x000b640801007387 */ /* 0x0041e80000100800 */
[----:B0-----:R-:W2:Y:S04]  /*21e10*/  LDL.LU R8, [R1+0x71f8] ;  /* 0x0071f80001087983 */ /* 0x001ea80000300800 */
[----:B------:R-:W2:Y:S04]  /*21e20*/  LDL R4, [R1+0x1b28] ;  /* 0x001b280001047983 */ /* 0x000ea80000100800 */
[----:B------:R-:W2:Y:S01]  /*21e30*/  LDL R5, [R1+0x1b2c] ;  /* 0x001b2c0001057983 */ /* 0x000ea20000100800 */
[----:B----4-:R-:W-:-:S02]  /*21e40*/  PRMT R7, RZ, 0x7610, R7 ;  /* 0x00007610ff077816 */ /* 0x010fc40000000007 */
[----:B--2---:R-:W-:-:S04]  /*21e50*/  @P2 LOP3.LUT R5, R5, R4, RZ, 0x3c, !PT ;  /* 0x0000000405052212 */ /* 0x004fc800078e3cff */
[----:B------:R-:W-:-:S04]  /*21e60*/  @P2 LOP3.LUT R4, R5, R4, RZ, 0x3c, !PT ;  /* 0x0000000405042212 */ /* 0x000fc800078e3cff */
[----:B------:R-:W-:-:S05]  /*21e70*/  @P2 LOP3.LUT R5, R5, R4, RZ, 0x3c, !PT ;  /* 0x0000000405052212 */ /* 0x000fca00078e3cff */
[----:B------:R-:W2:Y:S04]  /*21e80*/  @P2 LDG.E.U16 R7, [R4.64] ;  /* 0x0000000604072981 */ /* 0x000ea8000c1e1500 */
[----:B--2---:R0:W-:Y:S04]  /*21e90*/  STL [R1+0xb60], R7 ;  /* 0x000b600701007387 */ /* 0x0041e80000100800 */
[----:B0-----:R-:W2:Y:S04]  /*21ea0*/  LDL.LU R7, [R1+0x71f4] ;  /* 0x0071f40001077983 */ /* 0x001ea80000300800 */
[----:B------:R-:W4:Y:S04]  /*21eb0*/  LDL R4, [R1+0x1b20] ;  /* 0x001b200001047983 */ /* 0x000f280000100800 */
[----:B------:R-:W4:Y:S01]  /*21ec0*/  LDL R5, [R1+0x1b24] ;  /* 0x001b240001057983 */ /* 0x000f220000100800 */
[----:B------:R-:W-:-:S02]  /*21ed0*/  PRMT R8, RZ, 0x7610, R8 ;  /* 0x00007610ff087816 */ /* 0x000fc40000000008 */
[----:B----4-:R-:W-:-:S04]  /*21ee0*/  @P2 LOP3.LUT R5, R5, R4, RZ, 0x3c, !PT ;  /* 0x0000000405052212 */ /* 0x010fc800078e3cff */
[----:B------:R-:W-:-:S04]  /*21ef0*/  @P2 LOP3.LUT R4, R5, R4, RZ, 0x3c, !PT ;  /* 0x0000000405042212 */ /* 0x000fc800078e3cff */
[----:B------:R-:W-:-:S05]  /*21f00*/  @P2 LOP3.LUT R5, R5, R4, RZ, 0x3c, !PT ;  /* 0x0000000405052212 */ /* 0x000fca00078e3cff */
[----:B------:R-:W4:Y:S01]  /*21f10*/  @P2 LDG.E.U16 R8, [R4.64] ;  /* 0x0000000604082981 */ /* 0x000f22000c1e1500 */
[----:B------:R-:W-:-:S03]  /*21f20*/  ISETP.GT.AND P0, PT, R3, 0x3, PT ;  /* 0x000000030300780c */ /* 0x000fc60003f04270 */
[----:B----4-:R0:W-:Y:S04]  /*21f30*/  STL [R1+0xb5c], R8 ;  /* 0x000b5c0801007387 */ /* 0x0101e80000100800 */
[----:B0-----:R-:W4:Y:S04]  /*21f40*/  LDL.LU R8, [R1+0x71f0] ;  /* 0x0071f00001087983 */ /* 0x001f280000300800 */
[----:B------:R-:W3:Y:S04]  /*21f50*/  LDL R4, [R1+0x1b18] ;  /* 0x001b180001047983 */ /* 0x000ee80000100800 */
[----:B------:R-:W3:Y:S01]  /*21f60*/  LDL R5, [R1+0x1b1c] ;  /* 0x001b1c0001057983 */ /* 0x000ee20000100800 */
[----:B--2---:R-:W-:-:S02]  /*21f70*/  PRMT R7, RZ, 0x7610, R7 ;  /* 0x00007610ff077816 */ /* 0x004fc40000000007 */
[----:B---3--:R-:W-:-:S04]  /*21f80*/  @P0 LOP3.LUT R5, R5, R4, RZ, 0x3c, !PT ;  /* 0x0000000405050212 */ /* 0x008fc800078e3cff */
[----:B------:R-:W-:-:S04]  /*21f90*/  @P0 LOP3.LUT R4, R5, R4, RZ, 0x3c, !PT ;  /* 0x0000000405040212 */ /* 0x000fc800078e3cff */
[----:B------:R-:W-:-:S05]  /*21fa0*/  @P0 LOP3.LUT R5, R5, R4, RZ, 0x3c, !PT ;  /* 0x0000000405050212 */ /* 0x000fca00078e3cff */
[----:B------:R-:W2:Y:S04]  /*21fb0*/  @P0 LDG.E.U16 R7, [R4.64] ;  /* 0x0000000604070981 */ /* 0x000ea8000c1e1500 */
[----:B--2---:R0:W-:Y:S04]  /*21fc0*/  STL [R1+0xb58], R7 ;  /* 0x000b580701007387 */ /* 0x0041e80000100800 */
[----:B0-----:R-:W2:Y:S04]  /*21fd0*/  LDL.LU R7, [R1+0x71ec] ;  /* 0x0071ec0001077983 */ /* 0x001ea80000300800 */
[----:B------:R-:W3:Y:S04]  /*21fe0*/  LDL R4, [R1+0x1b10] ;  /* 0x001b100001047983 */ /* 0x000ee80000100800 */
[----:B------:R-:W3:Y:S01]  /*21ff0*/  LDL R5, [R1+0x1b14] ;  /* 0x001b140001057983 */ /* 0x000ee20000100800 */
[----:B----4-:R-:W-:-:S02]  /*22000*/  PRMT R8, RZ, 0x7610, R8 ;  /* 0x00007610ff087816 */ /* 0x010fc40000000008 */
[----:B---3--:R-:W-:-:S04]  /*22010*/  @P0 LOP3.LUT R5, R5, R4, RZ, 0x3c, !PT ;  /* 0x0000000405050212 */ /* 0x008fc800078e3cff */
[----:B------:R-:W-:-:S04]  /*22020*/  @P0 LOP3.LUT R4, R5, R4, RZ, 0x3c, !PT ;  /* 0x0000000405040212 */ /* 0x000fc800078e3cff */
[----:B------:R-:W-:-:S05]  /*22030*/  @P0 LOP3.LUT R5, R5, R4, RZ, 0x3c, !PT ;  /* 0x0000000405050212 */ /* 0x000fca00078e3cff */
[----:B------:R-:W3:Y:S01]  /*22040*/  @P0 LDG.E.U16 R8, [R4.64] ;  /* 0x0000000604080981 */ /* 0x000ee2000c1e1500 */
[----:B------:R-:W-:-:S03]  /*22050*/  ISETP.GT.AND P1, PT, R3, 0x4, PT ;  /* 0x000000040300780c */ /* 0x000fc60003f24270 */
[----:B---3--:R0:W-:Y:S04]  /*22060*/  STL [R1+0xb54], R8 ;  /* 0x000b540801007387 */ /* 0x0081e80000100800 */
[----:B0-----:R-:W3:Y:S04]  /*22070*/  LDL.LU R8, [R1+0x71e8] ;  /* 0x0071e80001087983 */ /* 0x001ee80000300800 */
[----:B------:R-:W4:Y:S04]  /*22080*/  LDL R4, [R1+0x1b08] ;  /* 0x001b080001047983 */ /* 0x000f280000100800 */
[----:B------:R-:W4:Y:S01]  /*22090*/  LDL R5, [R1+0x1b0c] ;  /* 0x001b0c0001057983 */ /* 0x000f220000100800 */
[----:B--2---:R-:W-:-:S02]  /*220a0*/  PRMT R7, RZ, 0x7610, R7 ;  /* 0x00007610ff077816 */ /* 0x004fc40000000007 */
[----:B----4-:R-:W-:-:S04]  /*220b0*/  @P1 LOP3.LUT R5, R5, R4, RZ, 0x3c, !PT ;  /* 0x0000000405051212 */ /* 0x010fc800078e3cff */
[----:B------:R-:W-:-:S04]  /*220c0*/  @P1 LOP3.LUT R4, R5, R4, RZ, 0x3c, !PT ;  /* 0x0000000405041212 */ /* 0x000fc800078e3cff */
[----:B------:R-:W-:-:S05]  /*220d0*/  @P1 LOP3.LUT R5, R5, R4, RZ, 0x3c, !PT ;  /* 0x0000000405051212 */ /* 0x000fca00078e3cff */
[----:B------:R-:W2:Y:S04]  /*220e0*/  @P1 LDG.E.U16 R7, [R4.64] ;  /* 0x0000000604071981 */ /* 0x000ea8000c1e1500 */
[----:B--2---:R0:W-:Y:S04]  /*220f0*/  STL [R1+0xb50], R7 ;  /* 0x000b500701007387 */ /* 0x0041e80000100800 */
[----:B0-----:R-:W2:Y:S04]  /*22100*/  LDL.LU R7, [R1+0x71e4] ;  /* 0x0071e40001077983 */ /* 0x001ea80000300800 */
[----:B------:R-:W4:Y:S04]  /*22110*/  LDL R4, [R1+0x1b00] ;  /* 0x001b000001047983 */ /* 0x000f280000100800 */
[----:B------:R-:W4:Y:S01]  /*22120*/  LDL R5, [R1+0x1b04] ;  /* 0x001b040001057983 */ /* 0x000f220000100800 */
[----:B---3--:R-:W-:-:S02]  /*22130*/  PRMT R8, RZ, 0x7610, R8 ;  /* 0x00007610ff087816 */ /* 0x008fc40000000008 */
[----:B----4-:R-:W-:-:S04]  /*22140*/  @P1 LOP3.LUT R5, R5, R4, RZ, 0x3c, !PT ;  /* 0x0000000405051212 */ /* 0x010fc800078e3cff */
        /* <DEDUP_REMOVED lines=69> */
[----:B------:R0:W2:Y:S04]  /*225a0*/  @P2 LDG.E.U16 R7, [R4.64] ;  /* 0x0000000604072981 */ /* 0x0000a8000c1e1500 */
[----:B0-----:R-:W4:Y:S04]  /*225b0*/  LDL R4, [R1+0x1ac0] ;  /* 0x001ac00001047983 */ /* 0x001f280000100800 */
[----:B------:R-:W4:Y:S01]  /*225c0*/  LDL R5, [R1+0x1ac4] ;  /* 0x001ac40001057983 */ /* 0x000f220000100800 */
[----:B---3--:R-:W-:Y:S02]  /*225d0*/  PRMT R8, RZ, 0x7610, R8 ;  /* 0x00007610ff087816 */ /* 0x008fe40000000008 */
[----:B----4-:R-:W-:-:S04]  /*225e0*/  @P2 LOP3.LUT R5, R5, R4, RZ, 0x3c, !PT ;  /* 0x0000000405052212 */ /* 0x010fc800078e3cff */
[----:B------:R-:W-:-:S04]  /*225f0*/  @P2 LOP3.LUT R4, R5, R4, RZ, 0x3c, !PT ;  /* 0x0000000405042212 */ /* 0x000fc800078e3cff */
[----:B------:R-:W-:-:S05]  /*22600*/  @P2 LOP3.LUT R5, R5, R4, RZ, 0x3c, !PT ;  /* 0x0000000405052212 */ /* 0x000fca00078e3cff */
[----:B------:R0:W3:Y:S04]  /*22610*/  @P2 LDG.E.U16 R8, [R4.64] ;  /* 0x0000000604082981 */ /* 0x0000e8000c1e1500 */
[----:B0-----:R-:W4:Y:S04]  /*22620*/  LDL R4, [R1+0x1ab8] ;  /* 0x001ab80001047983 */ /* 0x001f280000100800 */
[----:B------:R-:W4:Y:S01]  /*22630*/  LDL R5, [R1+0x1abc] ;  /* 0x001abc0001057983 */ /* 0x000f220000100800 */
[----:B------:R-:W-:Y:S02]  /*22640*/  ISETP.GT.AND P0, PT, R3, 0x9, PT ;  /* 0x000000090300780c */ /* 0x000fe40003f04270 */
[----:B------:R-:W-:-:S11]  /*22650*/  PRMT R6, RZ, 0x7610, R6 ;  /* 0x00007610ff067816 */ /* 0x000fd60000000006 */
        /* <DEDUP_REMOVED lines=139> */
[----:B------:R-:W-:Y:S02]  /*22f10*/  PRMT R26, RZ, 0x7610, R26 ;  /* 0x00007610ff1a7816 */ /* 0x000fe4000000001a */
[----:B----4-:R-:W-:-:S04]  /*22f20*/  @P1 LOP3.LUT R5, R5, R4, RZ, 0x3c, !PT ;  /* 0x0000000405051212 */ /* 0x010fc800078e3cff */
[----:B------:R-:W-:-:S04]  /*22f30*/  @P1 LOP3.LUT R4, R5, R4, RZ, 0x3c, !PT ;  /* 0x0000000405041212 */ /* 0x000fc800078e3cff */
[----:B------:R-:W-:-:S05]  /*22f40*/  @P1 LOP3.LUT R5, R5, R4, RZ, 0x3c, !PT ;  /* 0x0000000405051212 */ /* 0x000fca00078e3cff */
[----:B------:R-:W4:Y:S01]  /*22f50*/  @P1 LDG.E.U16 R26, [R4.64] ;  /* 0x00000006041a1981 */ /* 0x000f22000c1e1500 */
[----:B------:R-:W-:-:S03]  /*22f60*/  ISETP.GT.AND P2, PT, R3, 0x11, PT ;  /* 0x000000110300780c */ /* 0x000fc60003f44270 */
[----:B----4-:R0:W-:Y:S04]  /*22f70*/  STL [R1+0xaf0], R26 ;  /* 0x000af01a01007387 */ /* 0x0101e80000100800 */
[----:B0-----:R-:W4:Y:S04]  /*22f80*/  LDL.LU R26, [R1+0x718c] ;  /* 0x00718c00011a7983 */ /* 0x001f280000300800 */
[----:B------:R-:W2:Y:S04]  /*22f90*/  LDL R4, [R1+0x1a38] ;  /* 0x001a380001047983 */ /* 0x000ea80000100800 */
[----:B------:R-:W2:Y:S01]  /*22fa0*/  LDL R5, [R1+0x1a3c] ;  /* 0x001a3c0001057983 */ /* 0x000ea20000100800 */
[----:B---3--:R-:W-:-:S02]  /*22fb0*/  PRMT R27, RZ, 0x7610, R27 ;  /* 0x00007610ff1b7816 */ /* 0x008fc4000000001b */
[----:B--2---:R-:W-:-:S04]  /*22fc0*/  @P2 LOP3.LUT R5, R5, R4, RZ, 0x3c, !PT ;  /* 0x0000000405052212 */ /* 0x004fc800078e3cff */
        /* <DEDUP_REMOVED lines=125> */
[----:B------:R0:W4:Y:S04]  /*237a0*/  @P2 LDG.E.U16 R2, [R4.64] ;  /* 0x0000000604022981 */ /* 0x000128000c1e1500 */
[----:B0-----:R-:W2:Y:S04]  /*237b0*/  LDL R4, [R1+0x19c8] ;  /* 0x0019c80001047983 */ /* 0x001ea80000100800 */
[----:B------:R-:W2:Y:S01]  /*237c0*/  LDL R5, [R1+0x19cc] ;  /* 0x0019cc0001057983 */ /* 0x000ea20000100800 */
[----:B------:R-:W-:Y:S02]  /*237d0*/  ISETP.GT.AND P0, PT, R3, 0x18, PT ;  /* 0x000000180300780c */ /* 0x000fe40003f04270 */
[----:B---3--:R-:W-:-:S11]  /*237e0*/  PRMT R26, RZ, 0x7610, R26 ;  /* 0x00007610ff1a7816 */ /* 0x008fd6000000001a */
[----:B--2---:R-:W-:-:S04]  /*237f0*/  @P0 LOP3.LUT R5, R5, R4, RZ, 0x3c, !PT ;  /* 0x0000000405050212 */ /* 0x004fc800078e3cff */
[----:B------:R-:W-:-:S04]  /*23800*/  @P0 LOP3.LUT R4, R5, R4, RZ, 0x3c, !PT ;  /* 0x0000000405040212 */ /* 0x000fc800078e3cff */
[----:B------:R-:W-:-:S05]  /*23810*/  @P0 LOP3.LUT R5, R5, R4, RZ, 0x3c, !PT ;  /* 0x0000000405050212 */ /* 0x000fca00078e3cff */
[----:B------:R-:W2:Y:S04]  /*23820*/  @P0 LDG.E.U16 R26, [R4.64] ;  /* 0x00000006041a0981 */ /* 0x000ea8000c1e1500 */
[----:B----4-:R-:W-:Y:S04]  /*23830*/  STL [R1+0x6f30], R2 ;  /* 0x006f300201007387 */ /* 0x010fe80000100800 */
[----:B--2---:R0:W-:Y:S04]  /*23840*/  STL [R1+0xab8], R26 ;  /* 0x000ab81a01007387 */ /* 0x0041e80000100800 */
[----:B0-----:R-:W2:Y:S04]  /*23850*/  LDL.LU R26, [R1+0x7154] ;  /* 0x00715400011a7983 */ /* 0x001ea80000300800 */
[----:B------:R-:W3:Y:S04]  /*23860*/  LDL R4, [R1+0x19c0] ;  /* 0x0019c00001047983 */ /* 0x000ee80000100800 */
[----:B------:R-:W3:Y:S01]  /*23870*/  LDL R5, [R1+0x19c4] ;  /* 0x0019c40001057983 */ /* 0x000ee20000100800 */
[----:B------:R-:W-:-:S02]  /*23880*/  PRMT R27, RZ, 0x7610, R27 ;  /* 0x00007610ff1b7816 */ /* 0x000fc4000000001b */
        /* <DEDUP_REMOVED lines=161> */
[----:B---3--:R-:W-:-:S02]  /*242a0*/  PRMT R27, RZ, 0x7610, R27 ;  /* 0x00007610ff1b7816 */ /* 0x008fc4000000001b */
[----:B----4-:R-:W-:-:S04]  /*242b0*/  @P0 LOP3.LUT R5, R5, R4, RZ, 0x3c, !PT ;  /* 0x0000000405050212 */ /* 0x010fc800078e3cff */
[----:B------:R-:W-:-:S04]  /*242c0*/  @P0 LOP3.LUT R4, R5, R4, RZ, 0x3c, !PT ;  /* 0x0000000405040212 */ /* 0x000fc800078e3cff */
[----:B------:R-:W-:-:S05]  /*242d0*/  @P0 LOP3.LUT R5, R5, R4, RZ, 0x3c, !PT ;  /* 0x0000000405050212 */ /* 0x000fca00078e3cff */
[----:B------:R-:W3:Y:S04]  /*242e0*/  @P0 LDG.E.U16 R27, [R4.64] ;  /* 0x00000006041b0981 */ /* 0x000ee8000c1e1500 */
        /* <DEDUP_REMOVED lines=458> */
[----:B---3--:R-:W-:Y:S02]  /*25f90*/  PRMT R27, RZ, 0x7610, R27 ;  /* 0x00007610ff1b7816 */ /* 0x008fe4000000001b */
[----:B--2---:R-:W-:-:S04]  /*25fa0*/  @P0 LOP3.LUT R5, R5, R4, RZ, 0x3c, !PT ;  /* 0x0000000405050212 */ /* 0x004fc800078e3cff */
[----:B------:R-:W-:-:S04]  /*25fb0*/  @P0 LOP3.LUT R4, R5, R4, RZ, 0x3c, !PT ;  /* 0x0000000405040212 */ /* 0x000fc800078e3cff */
[----:B------:R-:W-:-:S05]  /*25fc0*/  @P0 LOP3.LUT R5, R5, R4, RZ, 0x3c, !PT ;  /* 0x0000000405050212 */ /* 0x000fca00078e3cff */
[----:B------:R-:W2:Y:S04]  /*25fd0*/  @P0 LDG.E.U16 R27, [R4.64] ;  /* 0x00000006041b0981 */ /* 0x000ea8000c1e1500 */
[----:B----4-:R0:W-:Y:S04]  /*25fe0*/  STL [R1+0xf4], R0 ;  /* 0x0000f40001007387 */ /* 0x0101e80000100800 */
[----:B0-----:R-:W3:Y:S04]  /*25ff0*/  LDL R0, [R1+0x1794] ;  /* 0x0017940001007983 */ /* 0x001ee80000100800 */
[----:B--2---:R0:W-:Y:S04]  /*26000*/  STL [R1+0xf0], R27 ;  /* 0x0000f01b01007387 */ /* 0x0041e80000100800 */
[----:B0-----:R-:W2:Y:S04]  /*26010*/  LDL.LU R27, [R1+0x704c] ;  /* 0x00704c00011b7983 */ /* 0x001ea80000300800 */
[----:B------:R-:W4:Y:S04]  /*26020*/  LDL R4, [R1+0x17a8] ;  /* 0x0017a80001047983 */ /* 0x000f280000100800 */
[----:B------:R-:W4:Y:S01]  /*26030*/  LDL R5, [R1+0x17ac] ;  /* 0x0017ac0001057983 */ /* 0x000f220000100800 */
[----:B------:R-:W-:-:S02]  /*26040*/  ISETP.GT.AND P1, PT, R3, 0x3a, PT ;  /* 0x0000003a0300780c */ /* 0x000fc40003f24270 */
[----:B--2---:R-:W-:-:S11]  /*26050*/  PRMT R27, RZ, 0x7610, R27 ;  /* 0x00007610ff1b7816 */ /* 0x004fd6000000001b */
        /* <DEDUP_REMOVED lines=8> */
[----:B--2---:R-:W-:-:S02]  /*260e0*/  PRMT R27, RZ, 0x7610, R27 ;  /* 0x00007610ff1b7816 */ /* 0x004fc4000000001b */
[----:B----4-:R-:W-:-:S04]  /*260f0*/  @P1 LOP3.LUT R5, R5, R4, RZ, 0x3c, !PT ;  /* 0x0000000405051212 */ /* 0x010fc800078e3cff */
[----:B------:R-:W-:-:S04]  /*26100*/  @P1 LOP3.LUT R4, R5, R4, RZ, 0x3c, !PT ;  /* 0x0000000405041212 */ /* 0x000fc800078e3cff */
[----:B------:R-:W-:-:S05]  /*26110*/  @P1 LOP3.LUT R5, R5, R4, RZ, 0x3c, !PT ;  /* 0x0000000405051212 */ /* 0x000fca00078e3cff */
[----:B------:R-:W2:Y:S01]  /*26120*/  @P1 LDG.E.U16 R27, [R4.64] ;  /* 0x00000006041b1981 */ /* 0x000ea2000c1e1500 */
[----:B------:R-:W-:-:S03]  /*26130*/  ISETP.GT.AND P0, PT, R3, 0x3b, PT ;  /* 0x0000003b0300780c */ /* 0x000fc60003f04270 */
        /* <DEDUP_REMOVED lines=11> */
[----:B------:R-:W4:Y:S01]  /*261f0*/  LDL R5, [R1+0x1790] ;  /* 0x0017900001057983 */ /* 0x000f220000100800 */
[----:B---3--:R-:W-:-:S03]  /*26200*/  @P0 IMAD.MOV.U32 R4, RZ, RZ, R0 ;  /* 0x000000ffff040224 */ /* 0x008fc600078e0000 */
[----:B------:R-:W3:Y:S01]  /*26210*/  LDL R0, [R1+0x176c] ;  /* 0x00176c0001007983 */ /* 0x000ee20000100800 */
[----:B--2---:R-:W-:-:S06]  /*26220*/  PRMT R27, RZ, 0x7610, R27 ;  /* 0x00007610ff1b7816 */ /* 0x004fcc000000001b */
[----:B----4-:R-:W2:Y:S01]  /*26230*/  @P0 LDG.E.U16 R27, [R4.64] ;  /* 0x00000006041b0981 */ /* 0x010ea2000c1e1500 */
        /* <DEDUP_REMOVED lines=38> */
[----:B------:R-:W-:Y:S02]  /*264a0*/  ISETP.GT.AND P1, PT, R3, 0x3e, PT ;  /* 0x0000003e0300780c */ /* 0x000fe40003f24270 */
[----:B------:R-:W-:Y:S01]  /*264b0*/  PRMT R2, RZ, 0x7610, R2 ;  /* 0x00007610ff027816 */ /* 0x000fe20000000002 */
[----:B--2---:R0:W-:Y:S04]  /*264c0*/  STL [R1+0xd0], R27 ;  /* 0x0000d01b01007387 */ /* 0x0041e80000100800 */
[----:B0-----:R-:W2:Y:S04]  /*264d0*/  LDL.LU R27, [R1+0x702c] ;  /* 0x00702c00011b7983 */ /* 0x001ea80000300800 */
[----:B------:R-:W4:Y:S02]  /*264e0*/  LDL R5, [R1+0x1768] ;  /* 0x0017680001057983 */ /* 0x000f240000100800 */
[----:B---3--:R-:W-:-:S05]  /*264f0*/  @P1 IMAD.MOV.U32 R4, RZ, RZ, R0 ;  /* 0x000000ffff041224 */ /* 0x008fca00078e0000 */
[----:B----4-:R0:W3:Y:S04]  /*26500*/  @P1 LDG.E.U16 R2, [R4.64] ;  /* 0x0000000604021981 */ /* 0x0100e8000c1e1500 */
[----:B0-----:R-:W4:Y:S04]  /*26510*/  LDL R4, [R1+0x1760] ;  /* 0x0017600001047983 */ /* 0x001f280000100800 */
[----:B------:R-:W4:Y:S01]  /*26520*/  LDL R5, [R1+0x1764] ;  /* 0x0017640001057983 */ /* 0x000f220000100800 */
[----:B--2---:R-:W-:Y:S02]  /*26530*/  PRMT R27, RZ, 0x7610, R27 ;  /* 0x00007610ff1b7816 */ /* 0x004fe4000000001b */
[----:B----4-:R-:W-:-:S04]  /*26540*/  @P1 LOP3.LUT R5, R5, R4, RZ, 0x3c, !PT ;  /* 0x0000000405051212 */ /* 0x010fc800078e3cff */
[----:B------:R-:W-:-:S04]  /*26550*/  @P1 LOP3.LUT R4, R5, R4, RZ, 0x3c, !PT ;  /* 0x0000000405041212 */ /* 0x000fc800078e3cff */
[----:B------:R-:W-:-:S05]  /*26560*/  @P1 LOP3.LUT R5, R5, R4, RZ, 0x3c, !PT ;  /* 0x0000000405051212 */ /* 0x000fca00078e3cff */
[----:B------:R-:W2:Y:S04]  /*26570*/  @P1 LDG.E.U16 R27, [R4.64] ;  /* 0x00000006041b1981 */ /* 0x000ea8000c1e1500 */
[----:B---3--:R-:W-:Y:S01]  /*26580*/  STL [R1+0x6f40], R2 ;  /* 0x006f400201007387 */ /* 0x008fe20000100800 */
[----:B------:R-:W-:-:S03]  /*26590*/  ISETP.GT.AND P0, PT, R3, 0x3f, PT ;  /* 0x0000003f0300780c */ /* 0x000fc60003f04270 */
[----:B--2---:R0:W-:Y:S04]  /*265a0*/  STL [R1+0xc8], R27 ;  /* 0x0000c81b01007387 */ /* 0x0041e80000100800 */
[----:B0-----:R-:W2:Y:S04]  /*265b0*/  LDL.LU R27, [R1+0x7028] ;  /* 0x00702800011b7983 */ /* 0x001ea80000300800 */
[----:B------:R-:W3:Y:S04]  /*265c0*/  LDL R4, [R1+0x1758] ;  /* 0x0017580001047983 */ /* 0x000ee80000100800 */
[----:B------:R-:W3:Y:S04]  /*265d0*/  LDL R5, [R1+0x175c] ;  /* 0x00175c0001057983 */ /* 0x000ee80000100800 */
[----:B------:R-:W0:Y:S01]  /*265e0*/  S2R R0, SR_TID.X ;  /* 0x0000000000007919 */ /* 0x000e220000002100 */
[----:B--2---:R-:W-:-:S02]  /*265f0*/  PRMT R27, RZ, 0x7610, R27 ;  /* 0x00007610ff1b7816 */ /* 0x004fc4000000001b */
[----:B---3--:R-:W-:-:S04]  /*26600*/  @P0 LOP3.LUT R5, R5, R4, RZ, 0x3c, !PT ;  /* 0x0000000405050212 */ /* 0x008fc800078e3cff */
[----:B------:R-:W-:-:S04]  /*26610*/  @P0 LOP3.LUT R4, R5, R4, RZ, 0x3c, !PT ;  /* 0x0000000405040212 */ /* 0x000fc800078e3cff */
[----:B------:R-:W-:-:S05]  /*26620*/  @P0 LOP3.LUT R5, R5, R4, RZ, 0x3c, !PT ;  /* 0x0000000405050212 */ /* 0x000fca00078e3cff */
[----:B------:R-:W2:Y:S01]  /*26630*/  @P0 LDG.E.U16 R27, [R4.64] ;  /* 0x00000006041b0981 */ /* 0x000ea2000c1e1500 */
[----:B0-----:R-:W-:-:S05]  /*26640*/  LOP3.LUT R0, R0, 0x3f, RZ, 0xc0, !PT ;  /* 0x0000003f00007812 */ /* 0x001fca00078ec0ff */
        /* <DEDUP_REMOVED lines=35> */
[----:B--2---:R0:W-:Y:S04]  /*26880*/  STL [R1+0xc4], R27 ;  /* 0x0000c41b01007387 */ /* 0x0041e80000100800 */
[----:B0-----:R-:W2:Y:S04]  /*26890*/  LDL.LU R27, [R1+0x7024] ;  /* 0x00702400011b7983 */ /* 0x001ea80000300800 */
[----:B------:R-:W3:Y:S04]  /*268a0*/  LDL R4, [R1+0x1750] ;  /* 0x0017500001047983 */ /* 0x000ee80000100800 */
[----:B------:R-:W3:Y:S01]  /*268b0*/  LDL R5, [R1+0x1754] ;  /* 0x0017540001057983 */ /* 0x000ee20000100800 */
[----:B--2---:R-:W-:-:S02]  /*268c0*/  PRMT R27, RZ, 0x7610, R27 ;  /* 0x00007610ff1b7816 */ /* 0x004fc4000000001b */
[----:B---3--:R-:W-:-:S04]  /*268d0*/  @P0 LOP3.LUT R5, R5, R4, RZ, 0x3c, !PT ;  /* 0x0000000405050212 */ /* 0x008fc800078e3cff */
[----:B------:R-:W-:-:S04]  /*268e0*/  @P0 LOP3.LUT R4, R5, R4, RZ, 0x3c, !PT ;  /* 0x0000000405040212 */ /* 0x000fc800078e3cff */
[----:B------:R-:W-:-:S05]  /*268f0*/  @P0 LOP3.LUT R5, R5, R4, RZ, 0x3c, !PT ;  /* 0x0000000405050212 */ /* 0x000fca00078e3cff */
[----:B------:R-:W2:Y:S01]  /*26900*/  @P0 LDG.E.U16 R27, [R4.64] ;  /* 0x00000006041b0981 */ /* 0x000ea2000c1e1500 */
[----:B------:R-:W-:-:S03]  /*26910*/  ISETP.GE.AND P1, PT, R0, R3, PT ;  /* 0x000000030000720c */ /* 0x000fc60003f26270 */
[----:B------:R-:W-:Y:S06]  /*26920*/  BAR.SYNC.DEFER_BLOCKING 0x0 ;  /* 0x0000000000007b1d */ /* 0x000fec0000010000 */
[----:B--2---:R0:W-:Y:S04]  /*26930*/  STL [R1+0xc0], R27 ;  /* 0x0000c01b01007387 */ /* 0x0041e80000100800 */
[----:B0-----:R-:W2:Y:S04]  /*26940*/  LDL.LU R27, [R1+0x7020] ;  /* 0x00702000011b7983 */ /* 0x001ea80000300800 */
[----:B------:R-:W3:Y:S04]  /*26950*/  LDL R4, [R1+0x2334] ;  /* 0x0023340001047983 */ /* 0x000ee80000100800 */
[----:B------:R-:W3:Y:S01]  /*26960*/  LDL R5, [R1+0x2338] ;  /* 0x0023380001057983 */ /* 0x000ee20000100800 */
[----:B--2---:R-:W-:-:S02]  /*26970*/  PRMT R27, RZ, 0x7610, R27 ;  /* 0x00007610ff1b7816 */ /* 0x004fc4000000001b */
[----:B---3--:R-:W-:-:S04]  /*26980*/  @!P1 LOP3.LUT R5, R5, R4, RZ, 0x3c, !PT ;  /* 0x0000000405059212 */ /* 0x008fc800078e3cff */
[----:B------:R-:W-:-:S04]  /*26990*/  @!P1 LOP3.LUT R4, R5, R4, RZ, 0x3c, !PT ;  /* 0x0000000405049212 */ /* 0x000fc800078e3cff */
[----:B------:R-:W-:-:S05]  /*269a0*/  @!P1 LOP3.LUT R5, R5, R4, RZ, 0x3c, !PT ;  /* 0x0000000405059212 */ /* 0x000fca00078e3cff */
[----:B------:R-:W2:Y:S04]  /*269b0*/  @!P1 LDG.E.U16 R27, [R4.64] ;  /* 0x00000006041b9981 */ /* 0x000ea8000c1e1500 */
        /* <DEDUP_REMOVED lines=247> */
[----:B------:R-:W-:-:S02]  /*27930*/  PRMT R26, RZ, 0x7610, R26 ;  /* 0x00007610ff1a7816 */ /* 0x000fc4000000001a */
[----:B---3--:R-:W-:-:S04]  /*27940*/  @!P1 LOP3.LUT R5, R5, R4, RZ, 0x3c, !PT ;  /* 0x0000000405059212 */ /* 0x008fc800078e3cff */
[----:B------:R-:W-:-:S04]  /*27950*/  @!P1 LOP3.LUT R4, R5, R4, RZ, 0x3c, !PT ;  /* 0x0000000405049212 */ /* 0x000fc800078e3cff */
[----:B------:R-:W-:-:S05]  /*27960*/  @!P1 LOP3.LUT R5, R5, R4, RZ, 0x3c, !PT ;  /* 0x0000000405059212 */ /* 0x000fca00078e3cff */
[----:B------:R-:W3:Y:S04]  /*27970*/  @!P1 LDG.E.U16 R26, [R4.64] ;  /* 0x00000006041a9981 */ /* 0x000ee8000c1e1500 */
[----:B---3--:R0:W-:Y:S04]  /*27980*/  STL [R1+0x4c], R26 ;  /* 0x00004c1a01007387 */ /* 0x0081e80000100800 */
[----:B0-----:R-:W3:Y:S04]  /*27990*/  LDL.LU R26, [R1+0x6fac] ;  /* 0x006fac00011a7983 */ /* 0x001ee80000300800 */
[----:B------:R-:W4:Y:S04]  /*279a0*/  LDL R4, [R1+0x1fb4] ;  /* 0x001fb40001047983 */ /* 0x000f280000100800 */
[----:B------:R-:W4:Y:S01]  /*279b0*/  LDL R5, [R1+0x1fb8] ;  /* 0x001fb80001057983 */ /* 0x000f220000100800 */
[----:B------:R-:W-:-:S02]  /*279c0*/  PRMT R25, RZ, 0x7610, R25 ;  /* 0x00007610ff197816 */ /* 0x000fc40000000019 */
[----:B----4-:R-:W-:-:S04]  /*279d0*/  @!P1 LOP3.LUT R5, R5, R4, RZ, 0x3c, !PT ;  /* 0x0000000405059212 */ /* 0x010fc800078e3cff */
[----:B------:R-:W-:-:S04]  /*279e0*/  @!P1 LOP3.LUT R4, R5, R4, RZ, 0x3c, !PT ;  /* 0x0000000405049212 */ /* 0x000fc800078e3cff */
[----:B------:R-:W-:-:S05]  /*279f0*/  @!P1 LOP3.LUT R5, R5, R4, RZ, 0x3c, !PT ;  /* 0x0000000405059212 */ /* 0x000fca00078e3cff */
[----:B------:R-:W4:Y:S04]  /*27a00*/  @!P1 LDG.E.U16 R25, [R4.64] ;  /* 0x0000000604199981 */ /* 0x000f28000c1e1500 */
[----:B----4-:R0:W-:Y:S04]  /*27a10*/  STL [R1+0x48], R25 ;  /* 0x0000481901007387 */ /* 0x0101e80000100800 */
[----:B0-----:R-:W4:Y:S04]  /*27a20*/  LDL.LU R25, [R1+0x6fa8] ;  /* 0x006fa80001197983 */ /* 0x001f280000300800 */
[----:B------:R-:W2:Y:S04]  /*27a30*/  LDL R4, [R1+0x1f94] ;  /* 0x001f940001047983 */ /* 0x000ea80000100800 */
[----:B------:R-:W2:Y:S01]  /*27a40*/  LDL R5, [R1+0x1f98] ;  /* 0x001f980001057983 */ /* 0x000ea20000100800 */
[----:B------:R-:W-:-:S02]  /*27a50*/  PRMT R24, RZ, 0x7610, R24 ;  /* 0x00007610ff187816 */ /* 0x000fc40000000018 */
[----:B--2---:R-:W-:-:S04]  /*27a60*/  @!P1 LOP3.LUT R5, R5, R4, RZ, 0x3c, !PT ;  /* 0x0000000405059212 */ /* 0x004fc800078e3cff */
[----:B------:R-:W-:-:S04]  /*27a70*/  @!P1 LOP3.LUT R4, R5, R4, RZ, 0x3c, !PT ;  /* 0x0000000405049212 */ /* 0x000fc800078e3cff */
[----:B------:R-:W-:-:S05]  /*27a80*/  @!P1 LOP3.LUT R5, R5, R4, RZ, 0x3c, !PT ;  /* 0x0000000405059212 */ /* 0x000fca00078e3cff */
[----:B------:R-:W2:Y:S04]  /*27a90*/  @!P1 LDG.E.U16 R24, [R4.64] ;  /* 0x0000000604189981 */ /* 0x000ea8000c1e1500 */
[----:B--2---:R0:W-:Y:S04]  /*27aa0*/  STL [R1+0x44], R24 ;  /* 0x0000441801007387 */ /* 0x0041e80000100800 */
[----:B0-----:R-:W2:Y:S04]  /*27ab0*/  LDL.LU R24, [R1+0x6fa4] ;  /* 0x006fa40001187983 */ /* 0x001ea80000300800 */
        /* <DEDUP_REMOVED lines=26> */
[----:B0-----:R-:W2:Y:S01]  /*27c60*/  LDL.LU R21, [R1+0x6f98] ;  /* 0x006f980001157983 */ /* 0x001ea20000300800 */
[----:B------:R-:W2:Y:S02]  /*27c70*/  LDL R4, [R1+0x1f14] ;  /* 0x001f140001047983 */ /* 0x000ea40000100800 */
        /* <DEDUP_REMOVED lines=14> */
[----:B------:R0:W2:Y:S04]  /*27d60*/  @!P1 LDG.E.U16 R2, [R4.64] ;  /* 0x0000000604029981 */ /* 0x0000a8000c1e1500 */
[----:B0-----:R-:W2:Y:S04]  /*27d70*/  LDL R4, [R1+0x1ed4] ;  /* 0x001ed40001047983 */ /* 0x001ea80000100800 */
[----:B------:R-:W2:Y:S01]  /*27d80*/  LDL R5, [R1+0x1ed8] ;  /* 0x001ed80001057983 */ /* 0x000ea20000100800 */
[----:B------:R-:W-:Y:S02]  /*27d90*/  PRMT R19, RZ, 0x7610, R19 ;  /* 0x00007610ff137816 */ /* 0x000fe40000000013 */
[----:B--2---:R-:W-:-:S04]  /*27da0*/  @!P1 LOP3.LUT R5, R5, R4, RZ, 0x3c, !PT ;  /* 0x0000000405059212 */ /* 0x004fc800078e3cff */
[----:B------:R-:W-:-:S04]  /*27db0*/  @!P1 LOP3.LUT R4, R5, R4, RZ, 0x3c, !PT ;  /* 0x0000000405049212 */ /* 0x000fc800078e3cff */
[----:B------:R-:W-:-:S05]  /*27dc0*/  @!P1 LOP3.LUT R5, R5, R4, RZ, 0x3c, !PT ;  /* 0x0000000405059212 */ /* 0x000fca00078e3cff */
[----:B------:R-:W2:Y:S04]  /*27dd0*/  @!P1 LDG.E.U16 R19, [R4.64] ;  /* 0x0000000604139981 */ /* 0x000ea8000c1e1500 */
[----:B------:R0:W-:Y:S04]  /*27de0*/  STL [R1+0x30], R2 ;  /* 0x0000300201007387 */ /* 0x0001e80000100800 */
[----:B0-----:R-:W3:Y:S04]  /*27df0*/  LDL R2, [R1+0x1e38] ;  /* 0x001e380001027983 */ /* 0x001ee80000100800 */
        /* <DEDUP_REMOVED lines=35> */
[----:B------:R-:W2:Y:S01]  /*28030*/  @!P1 LDG.E.U16 R15, [R4.64] ;  /* 0x00000006040f9981 */ /* 0x000ea2000c1e1500 */
[----:B------:R-:W-:-:S03]  /*28040*/  PRMT R14, RZ, 0x7610, R14 ;  /* 0x00007610ff0e7816 */ /* 0x000fc6000000000e */
[----:B--2---:R0:W-:Y:S04]  /*28050*/  STL [R1+0x1c], R15 ;  /* 0x00001c0f01007387 */ /* 0x0041e80000100800 */
[----:B0-----:R-:W2:Y:S01]  /*28060*/  LDL.LU R15, [R1+0x6f80] ;  /* 0x006f8000010f7983 */ /* 0x001ea20000300800 */
[----:B------:R-:W2:Y:S02]  /*28070*/  LDL R5, [R1+0x1e34] ;  /* 0x001e340001057983 */ /* 0x000ea40000100800 */
[----:B---3--:R-:W-:Y:S02]  /*28080*/  @!P1 IMAD.MOV.U32 R4, RZ, RZ, R2 ;  /* 0x000000ffff049224 */ /* 0x008fe400078e0002 */
[----:B------:R-:W3:Y:S04]  /*28090*/  LDL R2, [R1+0x1d98] ;  /* 0x001d980001027983 */ /* 0x000ee80000100800 */
[----:B--2---:R-:W2:Y:S04]  /*280a0*/  @!P1 LDG.E.U16 R14, [R4.64] ;  /* 0x00000006040e9981 */ /* 0x004ea8000c1e1500 */
        /* <DEDUP_REMOVED lines=36> */
[----:B0-----:R-:W4:Y:S01]  /*282f0*/  LDL R5, [R1+0x1d94] ;  /* 0x001d940001057983 */ /* 0x001f220000100800 */
[----:B------:R-:W-:Y:S01]  /*28300*/  PRMT R29, RZ, 0x7610, R29 ;  /* 0x00007610ff1d7816 */ /* 0x000fe2000000001d */
[----:B---3--:R-:W-:Y:S02]  /*28310*/  @!P1 IMAD.MOV.U32 R4, RZ, RZ, R2 ;  /* 0x000000ffff049224 */ /* 0x008fe400078e0002 */
[----:B--2---:R0:W-:Y:S01]  /*28320*/  STL [R1+0x6eb8], R0 ;  /* 0x006eb80001007387 */ /* 0x0041e20000100800 */
[----:B------:R-:W-:Y:S01]  /*28330*/  PRMT R28, RZ, 0x7610, R28 ;  /* 0x00007610ff1c7816 */ /* 0x000fe2000000001c */
[----:B------:R-:W2:Y:S02]  /*28340*/  LDL R2, [R1+0x1d18] ;  /* 0x001d180001027983 */ /* 0x000ea40000100800 */
[----:B----4-:R1:W3:Y:S04]  /*28350*/  @!P1 LDG.E.U16 R29, [R4.64] ;  /* 0x00000006041d9981 */ /* 0x0102e8000c1e1500 */
[----:B0-----:R-:W4:Y:S04]  /*28360*/  LDL R0, [R1+0x1d58] ;  /* 0x001d580001007983 */ /* 0x001f280000100800 */
[----:B-1----:R-:W2:Y:S04]  /*28370*/  LDL R4, [R1+0x1d74] ;  /* 0x001d740001047983 */ /* 0x002ea80000100800 */
[----:B------:R-:W2:Y:S02]  /*28380*/  LDL R5, [R1+0x1d78] ;  /* 0x001d780001057983 */ /* 0x000ea40000100800 */
[----:B--2---:R-:W-:-:S04]  /*28390*/  @!P1 LOP3.LUT R5, R5, R4, RZ, 0x3c, !PT ;  /* 0x0000000405059212 */ /* 0x004fc800078e3cff */
[----:B------:R-:W-:-:S04]  /*283a0*/  @!P1 LOP3.LUT R4, R5, R4, RZ, 0x3c, !PT ;  /* 0x0000000405049212 */ /* 0x000fc800078e3cff */
[----:B------:R-:W-:-:S05]  /*283b0*/  @!P1 LOP3.LUT R5, R5, R4, RZ, 0x3c, !PT ;  /* 0x0000000405059212 */ /* 0x000fca00078e3cff */
[----:B------:R0:W2:Y:S04]  /*283c0*/  @!P1 LDG.E.U16 R28, [R4.64] ;  /* 0x00000006041c9981 */ /* 0x0000a8000c1e1500 */
[----:B---3--:R1:W-:Y:S04]  /*283d0*/  STL [R1+0x6ebc], R29 ;  /* 0x006ebc1d01007387 */ /* 0x0083e80000100800 */
[----:B0-----:R-:W3:Y:S04]  /*283e0*/  LDL R5, [R1+0x1d54] ;  /* 0x001d540001057983 */ /* 0x001ee80000100800 */
[----:B-1----:R-:W3:Y:S01]  /*283f0*/  LDL R29, [R1+0x1d38] ;  /* 0x001d3800011d7983 */ /* 0x002ee20000100800 */
[----:B------:R-:W-:Y:S01]  /*28400*/  PRMT R27, RZ, 0x7610, R27 ;  /* 0x00007610ff1b7816 */ /* 0x000fe2000000001b */
[----:B----4-:R-:W-:-:S02]  /*28410*/  @!P1 IMAD.MOV.U32 R4, RZ, RZ, R0 ;  /* 0x000000ffff049224 */ /* 0x010fc400078e0000 */
[----:B--2---:R0:W-:Y:S01]  /*28420*/  STL [R1+0x6ec0], R28 ;  /* 0x006ec01c01007387 */ /* 0x0041e20000100800 */
[----:B------:R-:W-:Y:S01]  /*28430*/  PRMT R26, RZ, 0x7610, R26 ;  /* 0x00007610ff1a7816 */ /* 0x000fe2000000001a */
[----:B------:R-:W2:Y:S02]  /*28440*/  LDL R0, [R1+0x1cf8] ;  /* 0x001cf80001007983 */ /* 0x000ea40000100800 */
[----:B0-----:R-:W4:Y:S04]  /*28450*/  LDL R28, [R1+0x1d34] ;  /* 0x001d3400011c7983 */ /* 0x001f280000100800 */
[----:B---3--:R0:W3:Y:S02]  /*28460*/  @!P1 LDG.E.U16 R27, [R4.64] ;  /* 0x00000006041b9981 */ /* 0x0080e4000c1e1500 */
[----:B0-----:R-:W-:-:S02]  /*28470*/  @!P1 IMAD.MOV.U32 R4, RZ, RZ, R29 ;  /* 0x000000ffff049224 */ /* 0x001fc400078e001d */
[----:B----4-:R-:W-:Y:S01]  /*28480*/  @!P1 IMAD.MOV.U32 R5, RZ, RZ, R28 ;  /* 0x000000ffff059224 */ /* 0x010fe200078e001c */
[----:B---3--:R0:W-:Y:S01]  /*28490*/  STL [R1+0x6ec4], R27 ;  /* 0x006ec41b01007387 */ /* 0x0081e20000100800 */
[----:B------:R-:W-:Y:S01]  /*284a0*/  PRMT R25, RZ, 0x7610, R25 ;  /* 0x00007610ff197816 */ /* 0x000fe20000000019 */
[----:B------:R-:W3:Y:S02]  /*284b0*/  LDL R29, [R1+0x1cd8] ;  /* 0x001cd800011d7983 */ /* 0x000ee40000100800 */
[----:B------:R-:W4:Y:S01]  /*284c0*/  LDL R28, [R1+0x1cb4] ;  /* 0x001cb400011c7983 */ /* 0x000f220000100800 */
[----:B------:R1:W2:Y:S04]  /*284d0*/  @!P1 LDG.E.U16 R26, [R4.64] ;  /* 0x00000006041a9981 */ /* 0x0002a8000c1e1500 */
[----:B0-----:R-:W3:Y:S04]  /*284e0*/  LDL R27, [R1+0x1cb8] ;  /* 0x001cb800011b7983 */ /* 0x001ee80000100800 */
[----:B-1----:R-:W3:Y:S01]  /*284f0*/  LDL R5, [R1+0x1d14] ;  /* 0x001d140001057983 */ /* 0x002ee20000100800 */
[----:B------:R-:W-:-:S03]  /*28500*/  @!P1 IMAD.MOV.U32 R4, RZ, RZ, R2 ;  /* 0x000000ffff049224 */ /* 0x000fc600078e0002 */
[----:B--2---:R0:W-:Y:S01]  /*28510*/  STL [R1+0x6ec8], R26 ;  /* 0x006ec81a01007387 */ /* 0x0041e20000100800 */
[----:B------:R-:W-:Y:S01]  /*28520*/  PRMT R24, RZ, 0x7610, R24 ;  /* 0x00007610ff187816 */ /* 0x000fe20000000018 */
[----:B------:R-:W2:Y:S02]  /*28530*/  LDL R2, [R1+0x1c98] ;  /* 0x001c980001027983 */ /* 0x000ea40000100800 */
[----:B---3--:R1:W3:Y:S04]  /*28540*/  @!P1 LDG.E.U16 R25, [R4.64] ;  /* 0x0000000604199981 */ /* 0x0082e8000c1e1500 */
[----:B0-----:R-:W2:Y:S04]  /*28550*/  LDL R26, [R1+0x1c94] ;  /* 0x001c9400011a7983 */ /* 0x001ea80000100800 */
[----:B-1----:R-:W2:Y:S01]  /*28560*/  LDL R5, [R1+0x1cf4] ;  /* 0x001cf40001057983 */ /* 0x002ea20000100800 */
[----:B------:R-:W-:-:S03]  /*28570*/  @!P1 IMAD.MOV.U32 R4, RZ, RZ, R0 ;  /* 0x000000ffff049224 */ /* 0x000fc600078e0000 */
[----:B---3--:R0:W-:Y:S01]  /*28580*/  STL [R1+0x6ecc], R25 ;  /* 0x006ecc1901007387 */ /* 0x0081e20000100800 */
[----:B------:R-:W-:Y:S01]  /*28590*/  PRMT R23, RZ, 0x7610, R23 ;  /* 0x00007610ff177816 */ /* 0x000fe20000000017 */
[----:B------:R-:W3:Y:S02]  /*285a0*/  LDL R0, [R1+0x1c78] ;  /* 0x001c780001007983 */ /* 0x000ee40000100800 */
[----:B--2---:R1:W2:Y:S04]  /*285b0*/  @!P1 LDG.E.U16 R24, [R4.64] ;  /* 0x0000000604189981 */ /* 0x0042a8000c1e1500 */
[----:B0-----:R-:W2:Y:S04]  /*285c0*/  LDL R25, [R1+0x1c74] ;  /* 0x001c740001197983 */ /* 0x001ea80000100800 */
[----:B-1----:R-:W2:Y:S01]  /*285d0*/  LDL R5, [R1+0x1cd4] ;  /* 0x001cd40001057983 */ /* 0x002ea20000100800 */
[----:B------:R-:W-:Y:S01]  /*285e0*/  @!P1 IMAD.MOV.U32 R4, RZ, RZ, R29 ;  /* 0x000000ffff049224 */ /* 0x000fe200078e001d */
[----:B------:R-:W-:-:S02]  /*285f0*/  PRMT R22, RZ, 0x7610, R22 ;  /* 0x00007610ff167816 */ /* 0x000fc40000000016 */
[----:B------:R-:W-:Y:S02]  /*28600*/  PRMT R21, RZ, 0x7610, R21 ;  /* 0x00007610ff157816 */ /* 0x000fe40000000015 */
[----:B--2---:R0:W2:Y:S02]  /*28610*/  @!P1 LDG.E.U16 R23, [R4.64] ;  /* 0x0000000604179981 */ /* 0x0040a4000c1e1500 */
[----:B0-----:R-:W-:Y:S02]  /*28620*/  @!P1 IMAD.MOV.U32 R4, RZ, RZ, R27 ;  /* 0x000000ffff049224 */ /* 0x001fe400078e001b */
[----:B----4-:R-:W-:-:S05]  /*28630*/  @!P1 IMAD.MOV.U32 R5, RZ, RZ, R28 ;  /* 0x000000ffff059224 */ /* 0x010fca00078e001c */
[----:B------:R0:W4:Y:S04]  /*28640*/  @!P1 LDG.E.U16 R22, [R4.64] ;  /* 0x0000000604169981 */ /* 0x000128000c1e1500 */
[----:B------:R1:W-:Y:S01]  /*28650*/  STL [R1+0x6ed0], R24 ;  /* 0x006ed01801007387 */ /* 0x0003e20000100800 */
[----:B0-----:R-:W-:Y:S02]  /*28660*/  @!P1 IMAD.MOV.U32 R4, RZ, RZ, R2 ;  /* 0x000000ffff049224 */ /* 0x001fe400078e0002 */
[----:B------:R-:W-:-:S05]  /*28670*/  @!P1 IMAD.MOV.U32 R5, RZ, RZ, R26 ;  /* 0x000000ffff059224 */ /* 0x000fca00078e001a */
[----:B------:R3:W4:Y:S01]  /*28680*/  @!P1 LDG.E.U16 R21, [R4.64] ;  /* 0x0000000604159981 */ /* 0x000722000c1e1500 */
[----:B------:R-:W-:Y:S01]  /*28690*/  PRMT R20, RZ, 0x7610, R20 ;  /* 0x00007610ff147816 */ /* 0x000fe20000000014 */
[----:B---3--:R-:W-:Y:S02]  /*286a0*/  @!P1 IMAD.MOV.U32 R4, RZ, RZ, R0 ;  /* 0x000000ffff049224 */ /* 0x008fe400078e0000 */
[----:B------:R-:W-:-:S05]  /*286b0*/  @!P1 IMAD.MOV.U32 R5, RZ, RZ, R25 ;  /* 0x000000ffff059224 */ /* 0x000fca00078e0019 */
[----:B------:R-:W3:Y:S04]  /*286c0*/  @!P1 LDG.E.U16 R20, [R4.64] ;  /* 0x0000000604149981 */ /* 0x000ee8000c1e1500 */
[----:B--2---:R0:W-:Y:S01]  /*286d0*/  STL [R1+0x6ed4], R23 ;  /* 0x006ed41701007387 */ /* 0x0041e20000100800 */
[----:B------:R-:W2:Y:S02]  /*286e0*/  LDL R28, [R1+0x1c54] ;  /* 0x001c5400011c7983 */ /* 0x000ea40000100800 */
[----:B------:R-:W2:Y:S01]  /*286f0*/  LDL R27, [R1+0x1c58] ;  /* 0x001c5800011b7983 */ /* 0x000ea20000100800 */
[----:B------:R-:W-:Y:S01]  /*28700*/  PRMT R19, RZ, 0x7610, R19 ;  /* 0x00007610ff137816 */ /* 0x000fe20000000013 */
[----:B----4-:R4:W-:Y:S01]  /*28710*/  STL [R1+0x6ed8], R22 ;  /* 0x006ed81601007387 */ /* 0x0109e20000100800 */
[----:B------:R-:W2:Y:S02]  /*28720*/  LDL R26, [R1+0x1c34] ;  /* 0x001c3400011a7983 */ /* 0x000ea40000100800 */
[----:B------:R-:W2:Y:S01]  /*28730*/  LDL R2, [R1+0x1c38] ;  /* 0x001c380001027983 */ /* 0x000ea20000100800 */
[----:B------:R3:W-:Y:S01]  /*28740*/  STL [R1+0x6edc], R21 ;  /* 0x006edc1501007387 */ /* 0x0007e20000100800 */
[----:B------:R-:W2:Y:S02]  /*28750*/  LDL R25, [R1+0x1c14] ;  /* 0x001c140001197983 */ /* 0x000ea40000100800 */
[----:B-1----:R-:W2:Y:S02]  /*28760*/  LDL R24, [R1+0x1c18] ;  /* 0x001c180001187983 */ /* 0x002ea40000100800 */
[----:B0-----:R-:W2:Y:S01]  /*28770*/  LDL R23, [R1+0x1bf4] ;  /* 0x001bf40001177983 */ /* 0x001ea20000100800 */
[----:B------:R-:W2:Y:S04]  /*28780*/  LDL R0, [R1+0x1bf8] ;  /* 0x001bf80001007983 */ /* 0x000ea80000100800 */
[----:B---3--:R0:W-:Y:S01]  /*28790*/  STL [R1+0x6ee0], R20 ;  /* 0x006ee01401007387 */ /* 0x0081e20000100800 */
[----:B----4-:R-:W3:Y:S02]  /*287a0*/  LDL R22, [R1+0x1bd4] ;  /* 0x001bd40001167983 */ /* 0x010ee40000100800 */
[----:B------:R-:W4:Y:S02]  /*287b0*/  LDL R21, [R1+0x1bd8] ;  /* 0x001bd80001157983 */ /* 0x000f240000100800 */
[----:B--2---:R-:W-:-:S02]  /*287c0*/  @!P1 IMAD.MOV.U32 R5, RZ, RZ, R28 ;  /* 0x000000ffff059224 */ /* 0x004fc400078e001c */
[----:B------:R-:W-:-:S05]  /*287d0*/  @!P1 IMAD.MOV.U32 R4, RZ, RZ, R27 ;  /* 0x000000ffff049224 */ /* 0x000fca00078e001b */
[----:B------:R1:W2:Y:S01]  /*287e0*/  @!P1 LDG.E.U16 R19, [R4.64] ;  /* 0x0000000604139981 */ /* 0x0002a2000c1e1500 */
[----:B------:R-:W-:Y:S02]  /*287f0*/  PRMT R18, RZ, 0x7610, R18 ;  /* 0x00007610ff127816 */ /* 0x000fe40000000012 */
[----:B------:R-:W-:Y:S01]  /*28800*/  PRMT R17, RZ, 0x7610, R17 ;  /* 0x00007610ff117816 */ /* 0x000fe20000000011 */
[----:B-1----:R-:W-:Y:S02]  /*28810*/  @!P1 IMAD.MOV.U32 R5, RZ, RZ, R26 ;  /* 0x000000ffff059224 */ /* 0x002fe400078e001a */
[----:B------:R-:W-:-:S05]  /*28820*/  @!P1 IMAD.MOV.U32 R4, RZ, RZ, R2 ;  /* 0x000000ffff049224 */ /* 0x000fca00078e0002 */
[----:B------:R1:W2:Y:S01]  /*28830*/  @!P1 LDG.E.U16 R18, [R4.64] ;  /* 0x0000000604129981 */ /* 0x0002a2000c1e1500 */
[----:B------:R-:W-:Y:S01]  /*28840*/  PRMT R16, RZ, 0x7610, R16 ;  /* 0x00007610ff107816 */ /* 0x000fe20000000010 */
[----:B-1----:R-:W-:Y:S02]  /*28850*/  @!P1 IMAD.MOV.U32 R5, RZ, RZ, R25 ;  /* 0x000000ffff059224 */ /* 0x002fe400078e0019 */
[----:B------:R-:W-:-:S05]  /*28860*/  @!P1 IMAD.MOV.U32 R4, RZ, RZ, R24 ;  /* 0x000000ffff049224 */ /* 0x000fca00078e0018 */
[----:B------:R1:W2:Y:S01]  /*28870*/  @!P1 LDG.E.U16 R17, [R4.64] ;  /* 0x0000000604119981 */ /* 0x0002a2000c1e1500 */
[----:B------:R-:W-:Y:S01]  /*28880*/  PRMT R15, RZ, 0x7610, R15 ;  /* 0x00007610ff0f7816 */ /* 0x000fe2000000000f */
[----:B-1----:R-:W-:Y:S02]  /*28890*/  @!P1 IMAD.MOV.U32 R4, RZ, RZ, R0 ;  /* 0x000000ffff049224 */ /* 0x002fe400078e0000 */
[----:B------:R-:W-:-:S05]  /*288a0*/  @!P1 IMAD.MOV.U32 R5, RZ, RZ, R23 ;  /* 0x000000ffff059224 */ /* 0x000fca00078e0017 */
[----:B------:R4:W2:Y:S02]  /*288b0*/  @!P1 LDG.E.U16 R16, [R4.64] ;  /* 0x0000000604109981 */ /* 0x0008a4000c1e1500 */
[----:B----4-:R-:W-:Y:S02]  /*288c0*/  @!P1 IMAD.MOV.U32 R4, RZ, RZ, R21 ;  /* 0x000000ffff049224 */ /* 0x010fe400078e0015 */
[----:B---3--:R-:W-:-:S05]  /*288d0*/  @!P1 IMAD.MOV.U32 R5, RZ, RZ, R22 ;  /* 0x000000ffff059224 */ /* 0x008fca00078e0016 */
[----:B------:R-:W3:Y:S04]  /*288e0*/  @!P1 LDG.E.U16 R15, [R4.64] ;  /* 0x00000006040f9981 */ /* 0x000ee8000c1e1500 */
[----:B--2---:R-:W-:Y:S01]  /*288f0*/  STL [R1+0x6ee4], R19 ;  /* 0x006ee41301007387 */ /* 0x004fe20000100800 */
[----:B0-----:R-:W2:Y:S02]  /*28900*/  LDL R20, [R1+0x1bb4] ;  /* 0x001bb40001147983 */ /* 0x001ea40000100800 */
[----:B------:R-:W4:Y:S01]  /*28910*/  LDL R2, [R1+0x1bb8] ;  /* 0x001bb80001027983 */ /* 0x000f220000100800 */
[----:B------:R-:W-:Y:S01]  /*28920*/  PRMT R14, RZ, 0x7610, R14 ;  /* 0x00007610ff0e7816 */ /* 0x000fe2000000000e */
[----:B------:R-:W-:Y:S04]  /*28930*/  STL [R1+0x6ee8], R18 ;  /* 0x006ee81201007387 */ /* 0x000fe80000100800 */
[----:B------:R0:W-:Y:S01]  /*28940*/  STL [R1+0x6eec], R17 ;  /* 0x006eec1101007387 */ /* 0x0001e20000100800 */
[----:B------:R-:W4:Y:S03]  /*28950*/  LDL R0, [R1+0x1b98] ;  /* 0x001b980001007983 */ /* 0x000f260000100800 */
[----:B0-----:R-:W4:Y:S04]  /*28960*/  LDL R17, [R1+0x1b94] ;  /* 0x001b940001117983 */ /* 0x001f280000100800 */
[----:B------:R0:W-:Y:S01]  /*28970*/  STL [R1+0x6ef0], R16 ;  /* 0x006ef01001007387 */ /* 0x0001e20000100800 */
[----:B------:R-:W4:Y:S03]  /*28980*/  LDL R19, [R1+0x1b78] ;  /* 0x001b780001137983 */ /* 0x000f260000100800 */
[----:B---3--:R1:W-:Y:S01]  /*28990*/  STL [R1+0x6ef4], R15 ;  /* 0x006ef40f01007387 */ /* 0x0083e20000100800 */
[----:B------:R-:W3:Y:S02]  /*289a0*/  LDL R18, [R1+0x174c] ;  /* 0x00174c0001127983 */ /* 0x000ee40000100800 */
[----:B--2---:R-:W-:-:S02]  /*289b0*/  @!P1 IMAD.MOV.U32 R5, RZ, RZ, R20 ;  /* 0x000000ffff059224 */ /* 0x004fc400078e0014 */
[----:B----4-:R-:W-:Y:S01]  /*289c0*/  @!P1 IMAD.MOV.U32 R4, RZ, RZ, R2 ;  /* 0x000000ffff049224 */ /* 0x010fe200078e0002 */
[----:B------:R-:W2:Y:S04]  /*289d0*/  LDL R20, [R1+0x1b74] ;  /* 0x001b740001147983 */ /* 0x000ea80000100800 */
[----:B------:R-:W4:Y:S04]  /*289e0*/  LDL R2, [R1+0x1b58] ;  /* 0x001b580001027983 */ /* 0x000f280000100800 */
[----:B------:R0:W2:Y:S01]  /*289f0*/  @!P1 LDG.E.U16 R14, [R4.64] ;  /* 0x00000006040e9981 */ /* 0x0000a2000c1e1500 */
[----:B------:R-:W-:-:S02]  /*28a00*/  PRMT R13, RZ, 0x7610, R13 ;  /* 0x00007610ff0d7816 */ /* 0x000fc4000000000d */
[----:B------:R-:W-:Y:S01]  /*28a10*/  PRMT R12, RZ, 0x7610, R12 ;  /* 0x00007610ff0c7816 */ /* 0x000fe2000000000c */
[----:B0-----:R-:W-:Y:S02]  /*28a20*/  @!P1 IMAD.MOV.U32 R4, RZ, RZ, R0 ;  /* 0x000000ffff049224 */ /* 0x001fe400078e0000 */
[----:B------:R-:W-:-:S05]  /*28a30*/  @!P1 IMAD.MOV.U32 R5, RZ, RZ, R17 ;  /* 0x000000ffff059224 */ /* 0x000fca00078e0011 */
[----:B------:R0:W3:Y:S02]  /*28a40*/  @!P1 LDG.E.U16 R13, [R4.64] ;  /* 0x00000006040d9981 */ /* 0x0000e4000c1e1500 */
[----:B0-----:R-:W-:Y:S02]  /*28a50*/  @!P1 IMAD.MOV.U32 R4, RZ, RZ, R19 ;  /* 0x000000ffff049224 */ /* 0x001fe400078e0013 */
[----:B--2---:R0:W-:Y:S01]  /*28a60*/  STL [R1+0x6ef8], R14 ;  /* 0x006ef80e01007387 */ /* 0x0041e20000100800 */
[----:B------:R-:W2:Y:S02]  /*28a70*/  LDL R17, [R1+0x1b48] ;  /* 0x001b480001117983 */ /* 0x000ea40000100800 */
[----:B------:R-:W2:Y:S02]  /*28a80*/  LDL R16, [R1+0x2324] ;  /* 0x0023240001107983 */ /* 0x000ea40000100800 */
[----:B------:R-:W-:Y:S01]  /*28a90*/  @!P1 IMAD.MOV.U32 R5, RZ, RZ, R20 ;  /* 0x000000ffff059224 */ /* 0x000fe200078e0014 */
[----:B-1----:R-:W2:Y:S04]  /*28aa0*/  LDL R15, [R1+0x230c] ;  /* 0x00230c00010f7983 */ /* 0x002ea80000100800 */
[----:B------:R4:W2:Y:S04]  /*28ab0*/  @!P1 LDG.E.U16 R12, [R4.64] ;  /* 0x00000006040c9981 */ /* 0x0008a8000c1e1500 */
[----:B0-----:R-:W2:Y:S04]  /*28ac0*/  LDL R14, [R1+0x2310] ;  /* 0x00231000010e7983 */ /* 0x001ea80000100800 */
[----:B------:R-:W0:Y:S01]  /*28ad0*/  S2R R22, SR_TID.X ;  /* 0x0000000000167919 */ /* 0x000e220000002100 */
[----:B------:R-:W-:Y:S01]  /*28ae0*/  PRMT R11, RZ, 0x7610, R11 ;  /* 0x00007610ff0b7816 */ /* 0x000fe2000000000b */
[----:B----4-:R-:W-:-:S02]  /*28af0*/  @!P1 IMAD.MOV.U32 R4, RZ, RZ, R2 ;  /* 0x000000ffff049224 */ /* 0x010fc400078e0002 */
[----:B---3--:R-:W-:-:S05]  /*28b00*/  @!P1 IMAD.MOV.U32 R5, RZ, RZ, R18 ;  /* 0x000000ffff059224 */ /* 0x008fca00078e0012 */
[----:B------:R2:W3:Y:S01]  /*28b10*/  @!P1 LDG.E.U16 R11, [R4.64] ;  /* 0x00000006040b9981 */ /* 0x0004e2000c1e1500 */
[----:B0-----:R-:W-:-:S05]  /*28b20*/  LOP3.LUT R29, R22, 0x7f, RZ, 0xc0, !PT ;  /* 0x0000007f161d7812 */ /* 0x001fca00078ec0ff */
[----:B------:R-:W-:-:S05]  /*28b30*/  IMAD.SHL.U32 R0, R29, 0x2, RZ ;  /* 0x000000021d007824 */ /* 0x000fca00078e00ff */
[----:B------:R-:W-:Y:S01]  /*28b40*/  STS.U16 [R0+0x10000], R9 ;  /* 0x0100000900007388 */ /* 0x000fe20000000400 */
[----:B------:R0:W-:Y:S03]  /*28b50*/  STS.U16 [R0+0x10100], R10 ;  /* 0x0101000a00007388 */ /* 0x0001e60000000400 */
[----:B------:R-:W-:Y:S01]  /*28b60*/  STL [R1+0x6f68], R22 ;  /* 0x006f681601007387 */ /* 0x000fe20000100800 */
[----:B0-----:R-:W-:Y:S02]  /*28b70*/  PRMT R10, RZ, 0x7610, R10 ;  /* 0x00007610ff0a7816 */ /* 0x001fe4000000000a */
[----:B------:R-:W-:Y:S01]  /*28b80*/  PRMT R9, RZ, 0x7610, R9 ;  /* 0x00007610ff097816 */ /* 0x000fe20000000009 */
[----:B------:R-:W-:Y:S01]  /*28b90*/  STL [R1+0x6efc], R13 ;  /* 0x006efc0d01007387 */ /* 0x000fe20000100800 */
[----:B------:R-:W-:Y:S02]  /*28ba0*/  STL [R1+0x6f54], R29 ;  /* 0x006f541d01007387 */ /* 0x000fe40000100800 */
[----:B--2---:R-:W-:-:S02]  /*28bb0*/  @!P1 IMAD.MOV.U32 R5, RZ, RZ, R17 ;  /* 0x000000ffff059224 */ /* 0x004fc400078e0011 */
[----:B------:R-:W-:-:S05]  /*28bc0*/  @!P1 IMAD.MOV.U32 R4, RZ, RZ, R16 ;  /* 0x000000ffff049224 */ /* 0x000fca00078e0010 */
[----:B------:R0:W2:Y:S04]  /*28bd0*/  @!P1 LDG.E.U16 R10, [R4.64] ;  /* 0x00000006040a9981 */ /* 0x0000a8000c1e1500 */
[----:B------:R1:W-:Y:S01]  /*28be0*/  STL [R1+0x6f00], R12 ;  /* 0x006f000c01007387 */ /* 0x0003e20000100800 */
[----:B------:R-:W4:Y:S02]  /*28bf0*/  LDL R2, [R1+0x22f0] ;  /* 0x0022f00001027983 */ /* 0x000f240000100800 */
[----:B0-----:R-:W-:Y:S02]  /*28c00*/  @!P1 IMAD.MOV.U32 R4, RZ, RZ, R14 ;  /* 0x000000ffff049224 */ /* 0x001fe400078e000e */
[----:B------:R-:W-:Y:S01]  /*28c10*/  @!P1 IMAD.MOV.U32 R5, RZ, RZ, R15 ;  /* 0x000000ffff059224 */ /* 0x000fe200078e000f */
[----:B-1----:R-:W4:Y:S04]  /*28c20*/  LDL R12, [R1+0x22ec] ;  /* 0x0022ec00010c7983 */ /* 0x002f280000100800 */
[----:B------:R4:W4:Y:S04]  /*28c30*/  @!P1 LDG.E.U16 R9, [R4.64] ;  /* 0x0000000604099981 */ /* 0x000928000c1e1500 */
[----:B---3--:R0:W-:Y:S01]  /*28c40*/  STL [R1+0x6f04], R11 ;  /* 0x006f040b01007387 */ /* 0x0081e20000100800 */
[----:B------:R-:W3:Y:S03]  /*28c50*/  LDL.LU R27, [R1+0xaf0] ;  /* 0x000af000011b7983 */ /* 0x000ee60000300800 */
[----:B--2---:R1:W-:Y:S01]  /*28c60*/  STL [R1+0x6f08], R10 ;  /* 0x006f080a01007387 */ /* 0x0043e20000100800 */
[----:B------:R-:W2:Y:S02]  /*28c70*/  LDL R14, [R1+0x22cc] ;  /* 0x0022cc00010e7983 */ /* 0x000ea40000100800 */
[----:B------:R-:W2:Y:S02]  /*28c80*/  LDL R13, [R1+0x22d0] ;  /* 0x0022d000010d7983 */ /* 0x000ea40000100800 */
[----:B------:R-:W2:Y:S01]  /*28c90*/  LDL.LU R28, [R1+0xab8] ;  /* 0x000ab800011c7983 */ /* 0x000ea20000300800 */
[----:B------:R-:W2:Y:S01]  /*28ca0*/  LDL.LU R16, [R1+0xabc] ;  /* 0x000abc0001107983 */ /* 0x000ea20000300800 */
[----:B------:R-:W2:Y:S02]  /*28cb0*/  LDL.LU R17, [R1+0xa7c] ;  /* 0x000a7c0001117983 */ /* 0x000ea40000300800 */
[----:B------:R-:W2:Y:S02]  /*28cc0*/  LDL.LU R18, [R1+0xa78] ;  /* 0x000a780001127983 */ /* 0x000ea40000300800 */
[----:B------:R-:W2:Y:S02]  /*28cd0*/  LDL.LU R19, [R1+0xa3c] ;  /* 0x000a3c0001137983 */ /* 0x000ea40000300800 */
[----:B----4-:R-:W-:Y:S01]  /*28ce0*/  @!P1 IMAD.MOV.U32 R5, RZ, RZ, R12 ;  /* 0x000000ffff059224 */ /* 0x010fe200078e000c */
[----:B------:R4:W-:Y:S01]  /*28cf0*/  STL [R1+0x6f0c], R9 ;  /* 0x006f0c0901007387 */ /* 0x0009e20000100800 */
[----:B------:R-:W2:Y:S02]  /*28d00*/  LDL R12, [R1+0x22ac] ;  /* 0x0022ac00010c7983 */ /* 0x000ea40000100800 */
[----:B0-----:R-:W2:Y:S02]  /*28d10*/  LDL R11, [R1+0x22b0] ;  /* 0x0022b000010b7983 */ /* 0x001ea40000100800 */
[----:B-1----:R-:W2:Y:S01]  /*28d20*/  LDL R10, [R1+0x228c] ;  /* 0x00228c00010a7983 */ /* 0x002ea20000100800 */
[----:B----4-:R-:W4:Y:S04]  /*28d30*/  LDL R9, [R1+0x2290] ;  /* 0x0022900001097983 */ /* 0x010f280000100800 */
[----:B------:R-:W-:Y:S01]  /*28d40*/  STS.U16 [R0+0x11000], R7 ;  /* 0x0110000700007388 */ /* 0x000fe20000000400 */
[----:B------:R0:W-:Y:S02]  /*28d50*/  STS.U16 [R0+0x11100], R8 ;  /* 0x0111000800007388 */ /* 0x0001e40000000400 */
[----:B------:R-:W-:Y:S01]  /*28d60*/  @!P1 IMAD.MOV.U32 R4, RZ, RZ, R2 ;  /* 0x000000ffff049224 */ /* 0x000fe200078e0002 */
[----:B------:R-:W-:Y:S01]  /*28d70*/  PRMT R3, RZ, 0x7610, R3 ;  /* 0x00007610ff037816 */ /* 0x000fe20000000003 */
[----:B------:R-:W4:Y:S01]  /*28d80*/  LDL.LU R20, [R1+0xa38] ;  /* 0x000a380001147983 */ /* 0x000f220000300800 */
[----:B0-----:R-:W-:-:S02]  /*28d90*/  PRMT R8, RZ, 0x7610, R8 ;  /* 0x00007610ff087816 */ /* 0x001fc40000000008 */
[----:B------:R-:W-:Y:S01]  /*28da0*/  PRMT R7, RZ, 0x7610, R7 ;  /* 0x00007610ff077816 */ /* 0x000fe20000000007 */
[----:B------:R0:W-:Y:S04]  /*28db0*/  STS.U16 [R0+0x12000], R6 ;  /* 0x0120000600007388 */ /* 0x0001e80000000400 */
[----:B------:R-:W4:Y:S04]  /*28dc0*/  LDL.LU R21, [R1+0x9cc] ;  /* 0x0009cc0001157983 */ /* 0x000f280000300800 */
[----:B------:R2:W4:Y:S01]  /*28dd0*/  @!P1 LDG.E.U16 R8, [R4.64] ;  /* 0x0000000604089981 */ /* 0x000522000c1e1500 */
[----:B------:R-:W4:Y:S02]  /*28de0*/  LDL.LU R23, [R1+0x9c8] ;  /* 0x0009c80001177983 */ /* 0x000f240000300800 */
[----:B------:R-:W4:Y:S01]  /*28df0*/  LDL.LU R2, [R1+0xfc] ;  /* 0x0000fc0001027983 */ /* 0x000f220000300800 */
[----:B0-----:R-:W-:Y:S01]  /*28e00*/  PRMT R6, RZ, 0x7610, R6 ;  /* 0x00007610ff067816 */ /* 0x001fe20000000006 */
[----:B---3--:R-:W-:Y:S04]  /*28e10*/  STS.U16 [R0+0x12100], R27 ;  /* 0x0121001b00007388 */ /* 0x008fe80000000400 */
[----:B------:R-:W3:Y:S01]  /*28e20*/  LDL.LU R24, [R1+0xf8] ;  /* 0x0000f80001187983 */ /* 0x000ee20000300800 */
[----:B------:R-:W3:Y:S02]  /*28e30*/  LDL.LU R25, [R1+0xb68] ;  /* 0x000b680001197983 */ /* 0x000ee40000300800 */
[----:B------:R-:W3:Y:S02]  /*28e40*/  LDL.LU R26, [R1+0xb64] ;  /* 0x000b6400011a7983 */ /* 0x000ee40000300800 */
[----:B--2---:R-:W-:-:S02]  /*28e50*/  @!P1 IMAD.MOV.U32 R5, RZ, RZ, R14 ;  /* 0x000000ffff059224 */ /* 0x004fc400078e000e */
[----:B------:R-:W-:-:S05]  /*28e60*/  @!P1 IMAD.MOV.U32 R4, RZ, RZ, R13 ;  /* 0x000000ffff049224 */ /* 0x000fca00078e000d */
[----:B------:R0:W2:Y:S02]  /*28e70*/  @!P1 LDG.E.U16 R7, [R4.64] ;  /* 0x0000000604079981 */ /* 0x0000a4000c1e1500 */
[----:B0-----:R-:W-:Y:S02]  /*28e80*/  @!P1 IMAD.MOV.U32 R5, RZ, RZ, R12 ;  /* 0x000000ffff059224 */ /* 0x001fe400078e000c */
[----:B------:R-:W-:-:S05]  /*28e90*/  @!P1 IMAD.MOV.U32 R4, RZ, RZ, R11 ;  /* 0x000000ffff049224 */ /* 0x000fca00078e000b */
[----:B------:R4:W3:Y:S02]  /*28ea0*/  @!P1 LDG.E.U16 R6, [R4.64] ;  /* 0x0000000604069981 */ /* 0x0008e4000c1e1500 */
[----:B----4-:R-:W-:Y:S02]  /*28eb0*/  @!P1 IMAD.MOV.U32 R4, RZ, RZ, R9 ;  /* 0x000000ffff049224 */ /* 0x010fe400078e0009 */
[----:B------:R-:W-:-:S05]  /*28ec0*/  @!P1 IMAD.MOV.U32 R5, RZ, RZ, R10 ;  /* 0x000000ffff059224 */ /* 0x000fca00078e000a */
[----:B------:R-:W4:Y:S04]  /*28ed0*/  @!P1 LDG.E.U16 R3, [R4.64] ;  /* 0x0000000604039981 */ /* 0x000f28000c1e1500 */
[----:B------:R0:W-:Y:S04]  /*28ee0*/  STS.U16 [R0+0x13000], R28 ;  /* 0x0130001c00007388 */ /* 0x0001e80000000400 */
[----:B0-----:R-:W0:Y:S01]  /*28ef0*/  S2R R28, SR_TID.X ;  /* 0x00000000001c7919 */ /* 0x001e220000002100 */
[----:B------:R-:W-:Y:S03]  /*28f00*/  STS.U16 [R0+0x13100], R16 ;  /* 0x0131001000007388 */ /* 0x000fe60000000400 */
[----:B------:R-:W-:Y:S01]  /*28f10*/  STL [R1+0x6f10], R8 ;  /* 0x006f100801007387 */ /* 0x000fe20000100800 */
[----:B------:R-:W-:Y:S02]  /*28f20*/  STS.U16 [R0+0x14000], R17 ;  /* 0x0140001100007388 */ /* 0x000fe40000000400 */
[----:B------:R-:W-:Y:S02]  /*28f30*/  STS.U16 [R0+0x14100], R18 ;  /* 0x0141001200007388 */ /* 0x000fe40000000400 */
[----:B------:R-:W-:Y:S01]  /*28f40*/  STS.U16 [R0+0x15000], R19 ;  /* 0x0150001300007388 */ /* 0x000fe20000000400 */
[----:B------:R-:W-:Y:S01]  /*28f50*/  STS.U16 [R0+0x15100], R20 ;  /* 0x0151001400007388 */ /* 0x000fe20000000400 */
[----:B------:R-:W-:Y:S02]  /*28f60*/  STS.U16 [R0+0x16000], R21 ;  /* 0x0160001500007388 */ /* 0x000fe40000000400 */
[----:B------:R-:W-:Y:S02]  /*28f70*/  STS.U16 [R0+0x16100], R23 ;  /* 0x0161001700007388 */ /* 0x000fe40000000400 */
[----:B------:R-:W-:Y:S01]  /*28f80*/  STS.U16 [R0+0x17000], R2 ;  /* 0x0170000200007388 */ /* 0x000fe20000000400 */
[----:B0-----:R-:W-:-:S05]  /*28f90*/  LOP3.LUT R28, R28, 0x7f, RZ, 0xc0, !PT ;  /* 0x0000007f1c1c7812 */ /* 0x001fca00078ec0ff */
[----:B------:R-:W-:Y:S01]  /*28fa0*/  IMAD.SHL.U32 R9, R28, 0x2, RZ ;  /* 0x000000021c097824 */ /* 0x000fe200078e00ff */
[----:B--2---:R0:W-:Y:S01]  /*28fb0*/  STL [R1+0x6f14], R7 ;  /* 0x006f140701007387 */ /* 0x0041e20000100800 */
[----:B------:R-:W2:Y:S03]  /*28fc0*/  LDL.LU R27, [R1+0xb30] ;  /* 0x000b3000011b7983 */ /* 0x000ea60000300800 */
[----:B0-----:R-:W-:Y:S01]  /*28fd0*/  LOP3.LUT R7, R9, 0x10, RZ, 0x3c, !PT ;  /* 0x0000001009077812 */ /* 0x001fe200078e3cff */
[----:B---3--:R-:W-:Y:S04]  /*28fe0*/  STL [R1+0x6f18], R6 ;  /* 0x006f180601007387 */ /* 0x008fe80000100800 */
[----:B----4-:R-:W-:Y:S01]  /*28ff0*/  STL [R1+0x6f1c], R3 ;  /* 0x006f1c0301007387 */ /* 0x010fe20000100800 */
[----:B------:R-:W3:Y:S02]  /*29000*/  LDL.LU R28, [R1+0xb2c] ;  /* 0x000b2c00011c7983 */ /* 0x000ee40000300800 */
[----:B------:R0:W-:Y:S02]  /*29010*/  STL [R1+0x6f6c], R9 ;  /* 0x006f6c0901007387 */ /* 0x0001e40000100800 */
[----:B------:R-:W4:Y:S01]  /*29020*/  LDL.LU R2, [R1+0xaf8] ;  /* 0x000af80001027983 */ /* 0x000f220000300800 */
[----:B------:R-:W-:Y:S04]  /*29030*/  STL [R1+0x6f44], R0 ;  /* 0x006f440001007387 */ /* 0x000fe80000100800 */
[----:B0-----:R-:W4:Y:S01]  /*29040*/  LDL.LU R9, [R1+0xaf4] ;  /* 0x000af40001097983 */ /* 0x001f220000300800 */
[----:B------:R-:W4:Y:S03]  /*29050*/  LDL.LU R22, [R1+0xab4] ;  /* 0x000ab40001167983 */ /* 0x000f260000300800 */
[----:B------:R0:W-:Y:S04]  /*29060*/  STS.U16 [R0+0x17100], R24 ;  /* 0x0171001800007388 */ /* 0x0001e80000000400 */
[----:B0-----:R-:W4:Y:S01]  /*29070*/  LDL.LU R0, [R1+0xab0] ;  /* 0x000ab00001007983 */ /* 0x001f220000300800 */
[----:B------:R-:W4:Y:S02]  /*29080*/  LDL.LU R3, [R1+0xa74] ;  /* 0x000a740001037983 */ /* 0x000f240000300800 */
[----:B------:R-:W4:Y:S02]  /*29090*/  LDL.LU R4, [R1+0xa70] ;  /* 0x000a700001047983 */ /* 0x000f240000300800 */
[----:B------:R-:W4:Y:S01]  /*290a0*/  LDL.LU R5, [R1+0xa34] ;  /* 0x000a340001057983 */ /* 0x000f220000300800 */
[----:B------:R-:W4:Y:S01]  /*290b0*/  LDL.LU R6, [R1+0xa30] ;  /* 0x000a300001067983 */ /* 0x000f220000300800 */
        /* <DEDUP_REMOVED lines=15> */
[----:B------:R0:W-:Y:S04]  /*291b0*/  STS.U16 [R7+0x10200], R25 ;  /* 0x0102001907007388 */ /* 0x0001e80000000400 */
[----:B------:R-:W4:Y:S01]  /*291c0*/  LDL.LU R24, [R1+0xa28] ;  /* 0x000a280001187983 */ /* 0x000f220000300800 */
[----:B------:R1:W-:Y:S03]  /*291d0*/  STS.U16 [R7+0x10300], R26 ;  /* 0x0103001a07007388 */ /* 0x0003e60000000400 */
[----:B0-----:R-:W4:Y:S01]  /*291e0*/  LDL.LU R25, [R1+0x9bc] ;  /* 0x0009bc0001197983 */ /* 0x001f220000300800 */
[----:B-1----:R-:W4:Y:S03]  /*291f0*/  LDL.LU R26, [R1+0x9b8] ;  /* 0x0009b800011a7983 */ /* 0x002f260000300800 */
[----:B--2---:R0:W-:Y:S04]  /*29200*/  STS.U16 [R7+0x11200], R27 ;  /* 0x0112001b07007388 */ /* 0x0041e80000000400 */
[----:B0-----:R-:W2:Y:S04]  /*29210*/  LDL.LU R27, [R1+0xec] ;  /* 0x0000ec00011b7983 */ /* 0x001ea80000300800 */
[----:B---3--:R0:W-:Y:S01]  /*29220*/  STS.U16 [R7+0x11300], R28 ;  /* 0x0113001c07007388 */ /* 0x0081e20000000400 */
[----:B----4-:R1:W-:Y:S03]  /*29230*/  STS.U16 [R7+0x12200], R2 ;  /* 0x0122000207007388 */ /* 0x0103e60000000400 */
[----:B0-----:R-:W3:Y:S04]  /*29240*/  LDL.LU R28, [R1+0xe8] ;  /* 0x0000e800011c7983 */ /* 0x001ee80000300800 */
[----:B-1----:R-:W4:Y:S04]  /*29250*/  LDL.LU R2, [R1+0xb58] ;  /* 0x000b580001027983 */ /* 0x002f280000300800 */
[----:B------:R0:W-:Y:S01]  /*29260*/  STS.U16 [R7+0x12300], R9 ;  /* 0x0123000907007388 */ /* 0x0001e20000000400 */
[----:B------:R1:W-:Y:S03]  /*29270*/  STS.U16 [R7+0x13200], R22 ;  /* 0x0132001607007388 */ /* 0x0003e60000000400 */
[----:B0-----:R-:W2:Y:S01]  /*29280*/  LDL.LU R9, [R1+0x6f6c] ;  /* 0x006f6c0001097983 */ /* 0x001ea20000300800 */
[----:B-1----:R-:W2:Y:S03]  /*29290*/  LDL.LU R22, [R1+0x6f68] ;  /* 0x006f680001167983 */ /* 0x002ea60000300800 */
[----:B------:R-:W-:Y:S01]  /*292a0*/  STS.U16 [R7+0x13300], R0 ;  /* 0x0133000007007388 */ /* 0x000fe20000000400 */
[----:B------:R-:W-:Y:S02]  /*292b0*/  STS.U16 [R7+0x14200], R3 ;  /* 0x0142000307007388 */ /* 0x000fe40000000400 */
[----:B------:R-:W-:Y:S02]  /*292c0*/  STS.U16 [R7+0x14300], R4 ;  /* 0x0143000407007388 */ /* 0x000fe40000000400 */
[----:B------:R-:W-:Y:S01]  /*292d0*/  STS.U16 [R7+0x15200], R5 ;  /* 0x0152000507007388 */ /* 0x000fe20000000400 */
[----:B------:R-:W-:Y:S01]  /*292e0*/  STS.U16 [R7+0x15300], R6 ;  /* 0x0153000607007388 */ /* 0x000fe20000000400 */
[----:B------:R-:W-:Y:S02]  /*292f0*/  STS.U16 [R7+0x16200], R8 ;  /* 0x0162000807007388 */ /* 0x000fe40000000400 */
[----:B------:R0:W-:Y:S01]  /*29300*/  STS.U16 [R7+0x16300], R10 ;  /* 0x0163000a07007388 */ /* 0x0001e20000000400 */
[----:B--2---:R-:W-:-:S05]  /*29310*/  LOP3.LUT R22, R22, 0x7f, RZ, 0xc0, !PT ;  /* 0x0000007f16167812 */ /* 0x004fca00078ec0ff */
[----:B0-----:R-:W-:-:S05]  /*29320*/  IMAD.SHL.U32 R10, R22, 0x2, RZ ;  /* 0x00000002160a7824 */ /* 0x001fca00078e00ff */
[----:B------:R-:W-:Y:S01]  /*29330*/  LOP3.LUT R3, R10, 0x30, RZ, 0x3c, !PT ;  /* 0x000000300a037812 */ /* 0x000fe200078e3cff */
[----:B------:R0:W-:Y:S04]  /*29340*/  STL [R1+0x6f58], R10 ;  /* 0x006f580a01007387 */ /* 0x0001e80000100800 */
[----:B0-----:R-:W2:Y:S04]  /*29350*/  LDL.LU R10, [R1+0xae4] ;  /* 0x000ae400010a7983 */ /* 0x001ea80000300800 */
[----:B--2---:R0:W-:Y:S04]  /*29360*/  STL [R1+0x6f5c], R10 ;  /* 0x006f5c0a01007387 */ /* 0x0041e80000100800 */
[----:B0-----:R-:W2:Y:S04]  /*29370*/  LDL.LU R10, [R1+0xb1c] ;  /* 0x000b1c00010a7983 */ /* 0x001ea80000300800 */
[----:B--2---:R0:W-:Y:S04]  /*29380*/  STL [R1+0x6f60], R10 ;  /* 0x006f600a01007387 */ /* 0x0041e80000100800 */
[----:B0-----:R-:W2:Y:S01]  /*29390*/  LDL.LU R10, [R1+0xb20] ;  /* 0x000b2000010a7983 */ /* 0x001ea20000300800 */
[----:B------:R-:W-:-:S03]  /*293a0*/  LOP3.LUT R0, R9, 0x20, RZ, 0x3c, !PT ;  /* 0x0000002009007812 */ /* 0x000fc600078e3cff */
[----:B------:R-:W-:Y:S01]  /*293b0*/  STS.U16 [R7+0x17200], R11 ;  /* 0x0172000b07007388 */ /* 0x000fe20000000400 */
[----:B------:R-:W-:Y:S03]  /*293c0*/  STS.U16 [R7+0x17300], R12 ;  /* 0x0173000c07007388 */ /* 0x000fe60000000400 */
[----:B------:R-:W-:Y:S01]  /*293d0*/  STS.U16 [R0+0x10400], R29 ;  /* 0x0104001d00007388 */ /* 0x000fe20000000400 */
[----:B------:R-:W-:Y:S02]  /*293e0*/  STS.U16 [R0+0x10500], R13 ;  /* 0x0105000d00007388 */ /* 0x000fe40000000400 */
[----:B------:R-:W-:Y:S02]  /*293f0*/  STS.U16 [R0+0x11400], R14 ;  /* 0x0114000e00007388 */ /* 0x000fe40000000400 */
[----:B------:R-:W-:Y:S01]  /*29400*/  STS.U16 [R0+0x11500], R15 ;  /* 0x0115000f00007388 */ /* 0x000fe20000000400 */
        /* <DEDUP_REMOVED lines=11> */
[----:B---3--:R-:W-:Y:S01]  /*294c0*/  STS.U16 [R0+0x17500], R28 ;  /* 0x0175001c00007388 */ /* 0x008fe20000000400 */
[----:B--2---:R0:W-:Y:S04]  /*294d0*/  STL [R1+0x6f64], R10 ;  /* 0x006f640a01007387 */ /* 0x0041e80000100800 */
[----:B0-----:R-:W2:Y:S01]  /*294e0*/  LDL.LU R10, [R1+0xb54] ;  /* 0x000b5400010a7983 */ /* 0x001ea20000300800 */
[----:B------:R-:W3:Y:S02]  /*294f0*/  LDL.LU R29, [R1+0xae0] ;  /* 0x000ae000011d7983 */ /* 0x000ee40000300800 */
[----:B------:R-:W3:Y:S02]  /*29500*/  LDL.LU R0, [R1+0xaa4] ;  /* 0x000aa40001007983 */ /* 0x000ee40000300800 */
[----:B------:R-:W3:Y:S01]  /*29510*/  LDL.LU R4, [R1+0xaa0] ;  /* 0x000aa00001047983 */ /* 0x000ee20000300800 */
[----:B------:R-:W3:Y:S01]  /*29520*/  LDL.LU R5, [R1+0xa64] ;  /* 0x000a640001057983 */ /* 0x000ee20000300800 */
        /* <DEDUP_REMOVED lines=20> */
[----:B------:R-:W3:Y:S03]  /*29670*/  LDL.LU R27, [R1+0x998] ;  /* 0x00099800011b7983 */ /* 0x000ee60000300800 */
[----:B----4-:R0:W-:Y:S01]  /*29680*/  STS.U16 [R3+0x10600], R2 ;  /* 0x0106000203007388 */ /* 0x0101e20000000400 */
[----:B------:R-:W4:Y:S03]  /*29690*/  LDL.LU R28, [R1+0xdc] ;  /* 0x0000dc00011c7983 */ /* 0x000f260000300800 */
[----:B0-----:R-:W3:Y:S04]  /*296a0*/  LDL.LU R2, [R1+0xd8] ;  /* 0x0000d80001027983 */ /* 0x001ee80000300800 */
[----:B--2---:R0:W-:Y:S04]  /*296b0*/  STS.U16 [R3+0x10700], R10 ;  /* 0x0107000a03007388 */ /* 0x0041e80000000400 */
[----:B0-----:R-:W2:Y:S04]  /*296c0*/  LDL.LU R10, [R1+0x6f64] ;  /* 0x006f6400010a7983 */ /* 0x001ea80000300800 */
[----:B--2---:R0:W-:Y:S04]  /*296d0*/  STS.U16 [R3+0x11600], R10 ;  /* 0x0116000a03007388 */ /* 0x0041e80000000400 */
[----:B0-----:R-:W2:Y:S04]  /*296e0*/  LDL.LU R10, [R1+0x6f60] ;  /* 0x006f6000010a7983 */ /* 0x001ea80000300800 */
[----:B--2---:R0:W-:Y:S04]  /*296f0*/  STS.U16 [R3+0x11700], R10 ;  /* 0x0117000a03007388 */ /* 0x0041e80000000400 */
[----:B0-----:R-:W2:Y:S04]  /*29700*/  LDL.LU R10, [R1+0x6f5c] ;  /* 0x006f5c00010a7983 */ /* 0x001ea80000300800 */
[----:B--2---:R0:W-:Y:S04]  /*29710*/  STS.U16 [R3+0x12600], R10 ;  /* 0x0126000a03007388 */ /* 0x0041e80000000400 */
[----:B0-----:R-:W2:Y:S01]  /*29720*/  LDL.LU R10, [R1+0x6f58] ;  /* 0x006f5800010a7983 */ /* 0x001ea20000300800 */
[----:B---3--:R0:W-:Y:S02]  /*29730*/  STS.U16 [R3+0x12700], R29 ;  /* 0x0127001d03007388 */ /* 0x0081e40000000400 */
[----:B------:R2:W-:Y:S02]  /*29740*/  STS.U16 [R3+0x13600], R0 ;  /* 0x0136000003007388 */ /* 0x0005e40000000400 */
        /* <DEDUP_REMOVED lines=9> */
[----:B0-----:R-:W3:Y:S01]  /*297e0*/  LDL.LU R29, [R1+0x6f54] ;  /* 0x006f5400011d7983 */ /* 0x001ee20000300800 */
[----:B--2---:R-:W-:-:S05]  /*297f0*/  LOP3.LUT R0, R10, 0x40, RZ, 0x3c, !PT ;  /* 0x000000400a007812 */ /* 0x004fca00078e3cff */
        /* <DEDUP_REMOVED lines=14> */
[----:B----4-:R-:W-:Y:S02]  /*298e0*/  STS.U16 [R0+0x17800], R28 ;  /* 0x0178001c00007388 */ /* 0x010fe40000000400 */
[----:B------:R0:W-:Y:S02]  /*298f0*/  STS.U16 [R0+0x17900], R2 ;  /* 0x0179000200007388 */ /* 0x0001e40000000400 */
[----:B0-----:R-:W2:Y:S04]  /*29900*/  LDL.LU R0, [R1+0xb0c] ;  /* 0x000b0c0001007983 */ /* 0x001ea80000300800 */
[----:B--2---:R0:W-:Y:S04]  /*29910*/  STL [R1+0x6f48], R0 ;  /* 0x006f480001007387 */ /* 0x0041e80000100800 */
[----:B0-----:R-:W2:Y:S04]  /*29920*/  LDL.LU R0, [R1+0xb10] ;  /* 0x000b100001007983 */ /* 0x001ea80000300800 */
[----:B--2---:R0:W-:Y:S04]  /*29930*/  STL [R1+0x6f4c], R0 ;  /* 0x006f4c0001007387 */ /* 0x0041e80000100800 */
[----:B0-----:R-:W2:Y:S01]  /*29940*/  LDL.LU R0, [R1+0xb44] ;  /* 0x000b440001007983 */ /* 0x001ea20000300800 */
[----:B---3--:R-:W-:-:S03]  /*29950*/  IMAD.SHL.U32 R12, R29, 0x2, RZ ;  /* 0x000000021d0c7824 */ /* 0x008fc600078e00ff */
[----:B--2---:R0:W-:Y:S04]  /*29960*/  STL [R1+0x6f50], R0 ;  /* 0x006f500001007387 */ /* 0x0041e80000100800 */
[----:B0-----:R-:W2:Y:S01]  /*29970*/  LDL.LU R0, [R1+0xb48] ;  /* 0x000b480001007983 */ /* 0x001ea20000300800 */
[----:B------:R-:W3:Y:S02]  /*29980*/  LDL.LU R2, [R1+0xad4] ;  /* 0x000ad40001027983 */ /* 0x000ee40000300800 */
[----:B------:R-:W4:Y:S02]  /*29990*/  LDL.LU R3, [R1+0xad0] ;  /* 0x000ad00001037983 */ /* 0x000f240000300800 */
        /* <DEDUP_REMOVED lines=18> */
[----:B------:R-:W3:Y:S01]  /*29ac0*/  LDL.LU R24, [R1+0xa4c] ;  /* 0x000a4c0001187983 */ /* 0x000ee20000300800 */
[C---:B------:R-:W-:Y:S01]  /*29ad0*/  LOP3.LUT R4, R12.reuse, 0x50, RZ, 0x3c, !PT ;  /* 0x000000500c047812 */ /* 0x040fe200078e3cff */
[----:B------:R-:W3:Y:S01]  /*29ae0*/  LDL.LU R25, [R1+0xa48] ;  /* 0x000a480001197983 */ /* 0x000ee20000300800 */
[----:B------:R-:W3:Y:S01]  /*29af0*/  LDL.LU R26, [R1+0x9fc] ;  /* 0x0009fc00011a7983 */ /* 0x000ee20000300800 */
[----:B------:R-:W3:Y:S02]  /*29b00*/  LDL.LU R27, [R1+0x9f8] ;  /* 0x0009f800011b7983 */ /* 0x000ee40000300800 */
[----:B------:R-:W3:Y:S02]  /*29b10*/  LDL.LU R28, [R1+0x10c] ;  /* 0x00010c00011c7983 */ /* 0x000ee40000300800 */
[----:B------:R-:W3:Y:S01]  /*29b20*/  LDL.LU R29, [R1+0x108] ;  /* 0x00010800011d7983 */ /* 0x000ee20000300800 */
[----:B--2---:R0:W-:Y:S04]  /*29b30*/  STS.U16 [R4+0x10a00], R0 ;  /* 0x010a000004007388 */ /* 0x0041e80000000400 */
[----:B0-----:R-:W2:Y:S04]  /*29b40*/  LDL.LU R0, [R1+0x6f50] ;  /* 0x006f500001007983 */ /* 0x001ea80000300800 */
[----:B--2---:R0:W-:Y:S04]  /*29b50*/  STS.U16 [R4+0x10b00], R0 ;  /* 0x010b000004007388 */ /* 0x0041e80000000400 */
[----:B0-----:R-:W2:Y:S04]  /*29b60*/  LDL.LU R0, [R1+0x6f4c] ;  /* 0x006f4c0001007983 */ /* 0x001ea80000300800 */
[----:B--2---:R0:W-:Y:S04]  /*29b70*/  STS.U16 [R4+0x11a00], R0 ;  /* 0x011a000004007388 */ /* 0x0041e80000000400 */
[----:B0-----:R-:W2:Y:S04]  /*29b80*/  LDL.LU R0, [R1+0x6f48] ;  /* 0x006f480001007983 */ /* 0x001ea80000300800 */
[----:B--2---:R0:W-:Y:S01]  /*29b90*/  STS.U16 [R4+0x11b00], R0 ;  /* 0x011b000004007388 */ /* 0x0041e20000000400 */
[----:B---3--:R1:W-:Y:S03]  /*29ba0*/  STS.U16 [R4+0x12a00], R2 ;  /* 0x012a000204007388 */ /* 0x0083e60000000400 */
[----:B0-----:R-:W2:Y:S01]  /*29bb0*/  LDL.LU R0, [R1+0x6f44] ;  /* 0x006f440001007983 */ /* 0x001ea20000300800 */
[----:B-1----:R-:W3:Y:S02]  /*29bc0*/  LDL.LU R2, [R1+0x6f40] ;  /* 0x006f400001027983 */ /* 0x002ee40000300800 */
[----:B----4-:R0:W-:Y:S02]  /*29bd0*/  STS.U16 [R4+0x12b00], R3 ;  /* 0x012b000304007388 */ /* 0x0101e40000000400 */
[----:B------:R-:W-:Y:S01]  /*29be0*/  STS.U16 [R4+0x13a00], R5 ;  /* 0x013a000504007388 */ /* 0x000fe20000000400 */
[----:B------:R-:W-:Y:S01]  /*29bf0*/  STS.U16 [R4+0x13b00], R6 ;  /* 0x013b000604007388 */ /* 0x000fe20000000400 */
[----:B------:R-:W-:Y:S02]  /*29c00*/  STS.U16 [R4+0x14a00], R7 ;  /* 0x014a000704007388 */ /* 0x000fe40000000400 */
[----:B------:R-:W-:Y:S02]  /*29c10*/  STS.U16 [R4+0x14b00], R8 ;  /* 0x014b000804007388 */ /* 0x000fe40000000400 */
[----:B------:R-:W-:Y:S01]  /*29c20*/  STS.U16 [R4+0x15a00], R9 ;  /* 0x015a000904007388 */ /* 0x000fe20000000400 */
[----:B------:R-:W-:Y:S01]  /*29c30*/  STS.U16 [R4+0x15b00], R10 ;  /* 0x015b000a04007388 */ /* 0x000fe20000000400 */
[----:B------:R-:W-:Y:S02]  /*29c40*/  STS.U16 [R4+0x16a00], R11 ;  /* 0x016a000b04007388 */ /* 0x000fe40000000400 */
[----:B------:R-:W-:Y:S01]  /*29c50*/  STS.U16 [R4+0x16b00], R13 ;  /* 0x016b000d04007388 */ /* 0x000fe20000000400 */
[----:B0-----:R-:W-:Y:S01]  /*29c60*/  LOP3.LUT R3, R12, 0x60, RZ, 0x3c, !PT ;  /* 0x000000600c037812 */ /* 0x001fe200078e3cff */
        /* <DEDUP_REMOVED lines=15> */
[----:B------:R-:W-:Y:S03]  /*29d60*/  STS.U16 [R3+0x16d00], R29 ;  /* 0x016d001d03007388 */ /* 0x000fe60000000400 */
[----:B---3--:R0:W-:Y:S04]  /*29d70*/  STS.U16 [R3+0x17c00], R2 ;  /* 0x017c000203007388 */ /* 0x0081e80000000400 */
[----:B0-----:R-:W3:Y:S04]  /*29d80*/  LDL.LU R2, [R1+0xb34] ;  /* 0x000b340001027983 */ /* 0x001ee80000300800 */
[----:B---3--:R0:W-:Y:S04]  /*29d90*/  STL [R1+0x6f34], R2 ;  /* 0x006f340201007387 */ /* 0x0081e80000100800 */
[----:B0-----:R-:W3:Y:S04]  /*29da0*/  LDL.LU R2, [R1+0xb38] ;  /* 0x000b380001027983 */ /* 0x001ee80000300800 */
[----:B---3--:R0:W-:Y:S04]  /*29db0*/  STL [R1+0x6f38], R2 ;  /* 0x006f380201007387 */ /* 0x0081e80000100800 */
[----:B0-----:R-:W3:Y:S01]  /*29dc0*/  LDL.LU R2, [R1+0xc8] ;  /* 0x0000c80001027983 */ /* 0x001ee20000300800 */
[----:B------:R-:W4:Y:S01]  /*29dd0*/  LDL.LU R4, [R1+0xb00] ;  /* 0x000b000001047983 */ /* 0x000f220000300800 */
[----:B--2---:R-:W-:-:S02]  /*29de0*/  LOP3.LUT R3, R0, 0x70, RZ, 0x3c, !PT ;  /* 0x0000007000037812 */ /* 0x004fc400078e3cff */
[----:B----4-:R0:W-:Y:S01]  /*29df0*/  STL [R1+0x6f3c], R4 ;  /* 0x006f3c0401007387 */ /* 0x0101e20000100800 */
[----:B------:R-:W2:Y:S02]  /*29e00*/  LDL.LU R5, [R1+0xafc] ;  /* 0x000afc0001057983 */ /* 0x000ea40000300800 */
[----:B------:R-:W4:Y:S02]  /*29e10*/  LDL.LU R6, [R1+0xac4] ;  /* 0x000ac40001067983 */ /* 0x000f240000300800 */
[----:B------:R-:W2:Y:S01]  /*29e20*/  LDL.LU R7, [R1+0xa84] ;  /* 0x000a840001077983 */ /* 0x000ea20000300800 */
[----:B------:R-:W2:Y:S01]  /*29e30*/  LDL.LU R8, [R1+0xa80] ;  /* 0x000a800001087983 */ /* 0x000ea20000300800 */
[----:B------:R-:W2:Y:S02]  /*29e40*/  LDL.LU R9, [R1+0xa44] ;  /* 0x000a440001097983 */ /* 0x000ea40000300800 */
[----:B------:R-:W2:Y:S02]  /*29e50*/  LDL.LU R10, [R1+0xa40] ;  /* 0x000a4000010a7983 */ /* 0x000ea40000300800 */
        /* <DEDUP_REMOVED lines=14> */
[----:B------:R-:W2:Y:S01]  /*29f40*/  LDL.LU R25, [R1+0x9c] ;  /* 0x00009c0001197983 */ /* 0x000ea20000300800 */
[----:B0-----:R-:W-:Y:S01]  /*29f50*/  LOP3.LUT R4, R0, 0x60, RZ, 0x3c, !PT ;  /* 0x0000006000047812 */ /* 0x001fe200078e3cff */
[----:B------:R-:W2:Y:S01]  /*29f60*/  LDL.LU R26, [R1+0x98] ;  /* 0x00009800011a7983 */ /* 0x000ea20000300800 */
[----:B------:R-:W2:Y:S01]  /*29f70*/  LDL.LU R27, [R1+0x94] ;  /* 0x00009400011b7983 */ /* 0x000ea20000300800 */
[----:B------:R-:W2:Y:S02]  /*29f80*/  LDL.LU R28, [R1+0x90] ;  /* 0x00009000011c7983 */ /* 0x000ea40000300800 */
[----:B------:R-:W2:Y:S02]  /*29f90*/  LDL.LU R29, [R1+0x8c] ;  /* 0x00008c00011d7983 */ /* 0x000ea40000300800 */
[----:B------:R-:W2:Y:S01]  /*29fa0*/  LDL.LU R0, [R1+0x88] ;  /* 0x0000880001007983 */ /* 0x000ea20000300800 */
[----:B---3--:R0:W-:Y:S04]  /*29fb0*/  STS.U16 [R4+0x17d00], R2 ;  /* 0x017d000204007388 */ /* 0x0081e80000000400 */
[----:B0-----:R-:W3:Y:S01]  /*29fc0*/  LDL.LU R4, [R1+0x6f3c] ;  /* 0x006f3c0001047983 */ /* 0x001ee20000300800 */
[----:B------:R-:W2:Y:S03]  /*29fd0*/  LDL.LU R2, [R1+0x6f38] ;  /* 0x006f380001027983 */ /* 0x000ea60000300800 */
[----:B--2---:R0:W-:Y:S04]  /*29fe0*/  STS.U16 [R3+0x10e00], R2 ;  /* 0x010e000203007388 */ /* 0x0041e80000000400 */
[----:B0-----:R-:W2:Y:S04]  /*29ff0*/  LDL.LU R2, [R1+0x6f34] ;  /* 0x006f340001027983 */ /* 0x001ea80000300800 */
[----:B--2---:R0:W-:Y:S04]  /*2a000*/  STS.U16 [R3+0x10f00], R2 ;  /* 0x010f000203007388 */ /* 0x0041e80000000400 */
[----:B0-----:R-:W2:Y:S01]  /*2a010*/  LDL.LU R2, [R1+0x6f30] ;  /* 0x006f300001027983 */ /* 0x001ea20000300800 */
[----:B---3--:R-:W-:Y:S02]  /*2a020*/  STS.U16 [R3+0x11e00], R4 ;  /* 0x011e000403007388 */ /* 0x008fe40000000400 */
[----:B------:R-:W-:Y:S02]  /*2a030*/  STS.U16 [R3+0x11f00], R5 ;  /* 0x011f000503007388 */ /* 0x000fe40000000400 */
[----:B----4-:R-:W-:Y:S01]  /*2a040*/  STS.U16 [R3+0x12e00], R6 ;  /* 0x012e000603007388 */ /* 0x010fe20000000400 */
[----:B--2---:R0:W-:Y:S01]  /*2a050*/  STS.U16 [R3+0x12f00], R2 ;  /* 0x012f000203007388 */ /* 0x0041e20000000400 */
        /* <DEDUP_REMOVED lines=9> */
[----:B0-----:R-:W2:Y:S01]  /*2a0f0*/  LDL.LU R2, [R1+0x6f2c] ;  /* 0x006f2c0001027983 */ /* 0x001ea20000300800 */
[----:B------:R0:W-:Y:S03]  /*2a100*/  STS.U16 [R3+0x17f00], R16 ;  /* 0x017f001003007388 */ /* 0x0001e60000000400 */
[----:B0-----:R-:W3:Y:S04]  /*2a110*/  LDL.LU R3, [R1+0x78] ;  /* 0x0000780001037983 */ /* 0x001ee80000300800 */
[----:B---3--:R0:W-:Y:S04]  /*2a120*/  STL [R1+0x6f20], R3 ;  /* 0x006f200301007387 */ /* 0x0081e80000100800 */
[----:B0-----:R-:W3:Y:S04]  /*2a130*/  LDL.LU R3, [R1+0x7c] ;  /* 0x00007c0001037983 */ /* 0x001ee80000300800 */
[----:B---3--:R0:W-:Y:S04]  /*2a140*/  STL [R1+0x6f24], R3 ;  /* 0x006f240301007387 */ /* 0x0081e80000100800 */
[----:B0-----:R-:W3:Y:S04]  /*2a150*/  LDL.LU R3, [R1+0x80] ;  /* 0x0000800001037983 */ /* 0x001ee80000300800 */
[----:B--2---:R-:W-:Y:S04]  /*2a160*/  STS.U16 [R2], R17 ;  /* 0x0000001102007388 */ /* 0x004fe80000000400 */
[----:B------:R-:W-:Y:S04]  /*2a170*/  STS.U16 [R2+0x400], R18 ;  /* 0x0004001202007388 */ /* 0x000fe80000000400 */
[----:B------:R-:W-:Y:S04]  /*2a180*/  STS.U16 [R2+0x800], R19 ;  /* 0x0008001302007388 */ /* 0x000fe80000000400 */
[----:B------:R-:W-:Y:S04]  /*2a190*/  STS.U16 [R2+0xc00], R20 ;  /* 0x000c001402007388 */ /* 0x000fe80000000400 */
[----:B------:R-:W-:Y:S04]  /*2a1a0*/  STS.U16 [R2+0x1000], R21 ;  /* 0x0010001502007388 */ /* 0x000fe80000000400 */
[----:B------:R-:W-:Y:S04]  /*2a1b0*/  STS.U16 [R2+0x1400], R22 ;  /* 0x0014001602007388 */ /* 0x000fe80000000400 */
[----:B------:R-:W-:Y:S04]  /*2a1c0*/  STS.U16 [R2+0x1800], R23 ;  /* 0x0018001702007388 */ /* 0x000fe80000000400 */
[----:B------:R-:W-:Y:S04]  /*2a1d0*/  STS.U16 [R2+0x1c00], R24 ;  /* 0x001c001802007388 */ /* 0x000fe80000000400 */
[----:B---3--:R0:W-:Y:S04]  /*2a1e0*/  STL [R1+0x6f28], R3 ;  /* 0x006f280301007387 */ /* 0x0081e80000100800 */
        /* <DEDUP_REMOVED lines=18> */
[----:B------:R-:W3:Y:S01]  /*2a310*/  LDL.LU R23, [R1+0x30] ;  /* 0x0000300001177983 */ /* 0x000ee20000300800 */
[----:B------:R0:W-:Y:S01]  /*2a320*/  STS.U16 [R2+0x2000], R25 ;  /* 0x0020001902007388 */ /* 0x0001e20000000400 */
[----:B------:R-:W3:Y:S03]  /*2a330*/  LDL.LU R24, [R1+0x2c] ;  /* 0x00002c0001187983 */ /* 0x000ee60000300800 */
[----:B------:R1:W-:Y:S04]  /*2a340*/  STS.U16 [R2+0x2400], R26 ;  /* 0x0024001a02007388 */ /* 0x0003e80000000400 */
[----:B------:R1:W-:Y:S04]  /*2a350*/  STS.U16 [R2+0x2800], R27 ;  /* 0x0028001b02007388 */ /* 0x0003e80000000400 */
[----:B------:R1:W-:Y:S04]  /*2a360*/  STS.U16 [R2+0x2c00], R28 ;  /* 0x002c001c02007388 */ /* 0x0003e80000000400 */
[----:B------:R1:W-:Y:S04]  /*2a370*/  STS.U16 [R2+0x3000], R29 ;  /* 0x0030001d02007388 */ /* 0x0003e80000000400 */
[----:B------:R1:W-:Y:S04]  /*2a380*/  STS.U16 [R2+0x3400], R0 ;  /* 0x0034000002007388 */ /* 0x0003e80000000400 */
[----:B0-----:R-:W3:Y:S01]  /*2a390*/  LDL.LU R25, [R1+0x28] ;  /* 0x0000280001197983 */ /* 0x001ee20000300800 */
[----:B-1----:R-:W3:Y:S02]  /*2a3a0*/  LDL.LU R26, [R1+0x24] ;  /* 0x00002400011a7983 */ /* 0x002ee40000300800 */
[----:B------:R-:W3:Y:S01]  /*2a3b0*/  LDL.LU R27, [R1+0x20] ;  /* 0x00002000011b7983 */ /* 0x000ee20000300800 */
[----:B------:R-:W3:Y:S01]  /*2a3c0*/  LDL.LU R28, [R1+0x1c] ;  /* 0x00001c00011c7983 */ /* 0x000ee20000300800 */
[----:B------:R-:W3:Y:S02]  /*2a3d0*/  LDL.LU R29, [R1+0x18] ;  /* 0x00001800011d7983 */ /* 0x000ee40000300800 */
[----:B------:R-:W3:Y:S02]  /*2a3e0*/  LDL.LU R0, [R1+0x14] ;  /* 0x0000140001007983 */ /* 0x000ee40000300800 */
[----:B------:R-:W3:Y:S01]  /*2a3f0*/  LDL.LU R4, [R1+0x10] ;  /* 0x0000100001047983 */ /* 0x000ee20000300800 */
[----:B------:R-:W3:Y:S04]  /*2a400*/  LDL.LU R5, [R1+0xc] ;  /* 0x00000c0001057983 */ /* 0x000ee80000300800 */
[----:B--2---:R0:W-:Y:S04]  /*2a410*/  STS.U16 [R2+0x3800], R3 ;  /* 0x0038000302007388 */ /* 0x0041e80000000400 */
[----:B0-----:R-:W2:Y:S04]  /*2a420*/  LDL.LU R3, [R1+0x6f28] ;  /* 0x006f280001037983 */ /* 0x001ea80000300800 */
[----:B--2---:R0:W-:Y:S04]  /*2a430*/  STS.U16 [R2+0x3c00], R3 ;  /* 0x003c000302007388 */ /* 0x0041e80000000400 */
[----:B0-----:R-:W2:Y:S04]  /*2a440*/  LDL.LU R3, [R1+0x6f24] ;  /* 0x006f240001037983 */ /* 0x001ea80000300800 */
[----:B--2---:R0:W-:Y:S04]  /*2a450*/  STS.U16 [R2+0x4000], R3 ;  /* 0x0040000302007388 */ /* 0x0041e80000000400 */
[----:B0-----:R-:W2:Y:S04]  /*2a460*/  LDL.LU R3, [R1+0x6f20] ;  /* 0x006f200001037983 */ /* 0x001ea80000300800 */
[----:B---3--:R-:W-:Y:S04]  /*2a470*/  STS.U16 [R2+0x4800], R6 ;  /* 0x0048000602007388 */ /* 0x008fe80000000400 */
[----:B----4-:R-:W-:Y:S04]  /*2a480*/  STS.U16 [R2+0x4c00], R7 ;  /* 0x004c000702007388 */ /* 0x010fe80000000400 */
[----:B------:R-:W-:Y:S04]  /*2a490*/  STS.U16 [R2+0x5000], R8 ;  /* 0x0050000802007388 */ /* 0x000fe80000000400 */
        /* <DEDUP_REMOVED lines=22> */
[----:B--2---:R0:W-:Y:S04]  /*2a600*/  STS.U16 [R2+0x4400], R3 ;  /* 0x0044000302007388 */ /* 0x0041e80000000400 */
[----:B0-----:R-:W2:Y:S01]  /*2a610*/  LDL.LU R3, [R1+0x6f1c] ;  /* 0x006f1c0001037983 */ /* 0x001ea20000300800 */
[----:B------:R-:W3:Y:S02]  /*2a620*/  LDL.LU R6, [R1+0x6f18] ;  /* 0x006f180001067983 */ /* 0x000ee40000300800 */
        /* <DEDUP_REMOVED lines=22> */
[----:B------:R-:W3:Y:S01]  /*2a790*/  LDL.LU R29, [R1+0x6ebc] ;  /* 0x006ebc00011d7983 */ /* 0x000ee20000300800 */
[----:B------:R-:W3:Y:S03]  /*2a7a0*/  LDL.LU R0, [R1+0x6eb8] ;  /* 0x006eb80001007983 */ /* 0x000ee60000300800 */
[----:B------:R-:W-:Y:S04]  /*2a7b0*/  STS.U16 [R2+0xac00], R4 ;  /* 0x00ac000402007388 */ /* 0x000fe80000000400 */
[----:B------:R-:W-:Y:S04]  /*2a7c0*/  STS.U16 [R2+0xb000], R5 ;  /* 0x00b0000502007388 */ /* 0x000fe80000000400 */
[----:B--2---:R-:W-:Y:S04]  /*2a7d0*/  STS.U16 [R2+0xbc00], R28 ;  /* 0x00bc001c02007388 */ /* 0x004fe80000000400 */
[----:B---3--:R0:W-:Y:S04]  /*2a7e0*/  STS.U16 [R2+0xb400], R0 ;  /* 0x00b4000002007388 */ /* 0x0081e80000000400 */
[----:B0-----:R-:W2:Y:S01]  /*2a7f0*/  LDL.LU R0, [R1+0x6eb4] ;  /* 0x006eb40001007983 */ /* 0x001ea20000300800 */
[----:B------:R-:W3:Y:S02]  /*2a800*/  LDL R5, [R1+0x1b54] ;  /* 0x001b540001057983 */ /* 0x000ee40000100800 */
[----:B------:R-:W3:Y:S02]  /*2a810*/  LDL R4, [R1+0x2330] ;  /* 0x0023300001047983 */ /* 0x000ee40000100800 */
[----:B------:R-:W2:Y:S02]  /*2a820*/  LDL.LU R28, [R1+0x1b5c] ;  /* 0x001b5c00011c7983 */ /* 0x000ea40000300800 */
[----:B--2---:R-:W-:Y:S01]  /*2a830*/  STL [R1+0x6c3c], R28 ;  /* 0x006c3c1c01007387 */ /* 0x004fe20000100800 */
[----:B------:R-:W-:Y:S02]  /*2a840*/  STL [R1+0x6c40], R28 ;  /* 0x006c401c01007387 */ /* 0x000fe40000100800 */
[----:B------:R-:W-:Y:S02]  /*2a850*/  STL [R1+0x6c44], R28 ;  /* 0x006c441c01007387 */ /* 0x000fe40000100800 */
[----:B------:R-:W-:Y:S01]  /*2a860*/  STL [R1+0x6c48], R28 ;  /* 0x006c481c01007387 */ /* 0x000fe20000100800 */
[----:B------:R-:W-:Y:S01]  /*2a870*/  STL [R1+0x6c4c], R28 ;  /* 0x006c4c1c01007387 */ /* 0x000fe20000100800 */
[----:B------:R-:W-:Y:S02]  /*2a880*/  STL [R1+0x6c50], R28 ;  /* 0x006c501c01007387 */ /* 0x000fe40000100800 */
[----:B------:R-:W-:Y:S02]  /*2a890*/  STL [R1+0x6c54], R28 ;  /* 0x006c541c01007387 */ /* 0x000fe40000100800 */
[----:B------:R0:W-:Y:S02]  /*2a8a0*/  STL [R1+0x6eac], R28 ;  /* 0x006eac1c01007387 */ /* 0x0001e40000100800 */
[----:B0-----:R-:W-:-:S06]  /*2a8b0*/  PRMT R28, RZ, 0x7610, R28 ;  /* 0x00007610ff1c7816 */ /* 0x001fcc000000001c */
[----:B---3--:R-:W2:Y:S04]  /*2a8c0*/  @!P1 LDG.E.U16 R28, [R4.64] ;  /* 0x00000006041c9981 */ /* 0x008ea8000c1e1500 */
[----:B------:R0:W-:Y:S04]  /*2a8d0*/  STS.U16 [R2+0xb800], R29 ;  /* 0x00b8001d02007388 */ /* 0x0001e80000000400 */
[----:B------:R-:W-:Y:S04]  /*2a8e0*/  STS.U16 [R2+0xc000], R27 ;  /* 0x00c0001b02007388 */ /* 0x000fe80000000400 */
[----:B------:R-:W-:Y:S04]  /*2a8f0*/  STS.U16 [R2+0xc400], R26 ;  /* 0x00c4001a02007388 */ /* 0x000fe80000000400 */
[----:B------:R-:W-:Y:S04]  /*2a900*/  STS.U16 [R2+0xc800], R25 ;  /* 0x00c8001902007388 */ /* 0x000fe80000000400 */
[----:B------:R-:W-:Y:S04]  /*2a910*/  STS.U16 [R2+0xcc00], R24 ;  /* 0x00cc001802007388 */ /* 0x000fe80000000400 */
[----:B------:R-:W-:Y:S04]  /*2a920*/  STS.U16 [R2+0xd000], R23 ;  /* 0x00d0001702007388 */ /* 0x000fe80000000400 */
[----:B------:R-:W-:Y:S01]  /*2a930*/  STS.U16 [R2+0xd400], R22 ;  /* 0x00d4001602007388 */ /* 0x000fe20000000400 */
[----:B0-----:R-:W-:-:S03]  /*2a940*/  LOP3.LUT R29, R2, 0x20, RZ, 0x3c, !PT ;  /* 0x00000020021d7812 */ /* 0x001fc600078e3cff */
        /* <DEDUP_REMOVED lines=9> */
[----:B------:R-:W-:Y:S01]  /*2a9e0*/  STS.U16 [R2+0xfc00], R12 ;  /* 0x00fc000c02007388 */ /* 0x000fe20000000400 */
[----:B------:R-:W-:Y:S02]  /*2a9f0*/  STS.U16 [R29+0x100], R11 ;  /* 0x0001000b1d007388 */ /* 0x000fe40000000400 */
[----:B------:R-:W-:Y:S02]  /*2aa00*/  STS.U16 [R29+0x500], R10 ;  /* 0x0005000a1d007388 */ /* 0x000fe40000000400 */
[----:B------:R-:W-:Y:S01]  /*2aa10*/  STS.U16 [R29+0x900], R9 ;  /* 0x000900091d007388 */ /* 0x000fe20000000400 */
[----:B------:R-:W-:Y:S01]  /*2aa20*/  STS.U16 [R29+0xd00], R8 ;  /* 0x000d00081d007388 */ /* 0x000fe20000000400 */
[----:B----4-:R-:W-:Y:S03]  /*2aa30*/  STS.U16 [R29+0x1100], R7 ;  /* 0x001100071d007388 */ /* 0x010fe60000000400 */
[----:B------:R0:W-:Y:S01]  /*2aa40*/  STL [R1+0x237c], R2 ;  /* 0x00237c0201007387 */ /* 0x0001e20000100800 */
[----:B------:R-:W-:Y:S02]  /*2aa50*/  STS.U16 [R29+0x1500], R6 ;  /* 0x001500061d007388 */ /* 0x000fe40000000400 */
[----:B------:R1:W-:Y:S01]  /*2aa60*/  STS.U16 [R29+0x1900], R3 ;  /* 0x001900031d007388 */ /* 0x0003e20000000400 */
[----:B0-----:R-:W3:Y:S01]  /*2aa70*/  LDL.LU R2, [R1+0x1b64] ;  /* 0x001b640001027983 */ /* 0x001ee20000300800 */
[----:B-1----:R-:W4:Y:S03]  /*2aa80*/  LDL.LU R29, [R1+0x6eb0] ;  /* 0x006eb000011d7983 */ /* 0x002f260000300800 */
        /* <DEDUP_REMOVED lines=13> */
[----:B----4-:R-:W-:-:S02]  /*2ab60*/  PRMT R29, RZ, 0x7610, R29 ;  /* 0x00007610ff1d7816 */ /* 0x010fc4000000001d */
[----:B--2---:R-:W-:-:S04]  /*2ab70*/  @!P1 LOP3.LUT R5, R5, R4, RZ, 0x3c, !PT ;  /* 0x0000000405059212 */ /* 0x004fc800078e3cff */
[----:B------:R-:W-:-:S04]  /*2ab80*/  @!P1 LOP3.LUT R4, R5, R4, RZ, 0x3c, !PT ;  /* 0x0000000405049212 */ /* 0x000fc800078e3cff */
[----:B------:R-:W-:-:S05]  /*2ab90*/  @!P1 LOP3.LUT R5, R5, R4, RZ, 0x3c, !PT ;  /* 0x0000000405059212 */ /* 0x000fca00078e3cff */
[----:B------:R-:W2:Y:S04]  /*2aba0*/  @!P1 LDG.E.U16 R29, [R4.64] ;  /* 0x00000006041d9981 */ /* 0x000ea8000c1e1500 */
[----:B--2---:R0:W-:Y:S04]  /*2abb0*/  STL [R1+0xb3c], R29 ;  /* 0x000b3c1d01007387 */ /* 0x0041e80000100800 */
[----:B0-----:R-:W2:Y:S01]  /*2abc0*/  LDL.LU R29, [R1+0x6ea4] ;  /* 0x006ea400011d7983 */ /* 0x001ea20000300800 */
[----:B------:R-:W4:Y:S02]  /*2abd0*/  LDL R4, [R1+0x1b40] ;  /* 0x001b400001047983 */ /* 0x000f240000100800 */
[----:B------:R-:W4:Y:S01]  /*2abe0*/  LDL R5, [R1+0x231c] ;  /* 0x00231c0001057983 */ /* 0x000f220000100800 */
[----:B------:R-:W-:-:S02]  /*2abf0*/  PRMT R0, RZ, 0x7610, R0 ;  /* 0x00007610ff007816 */ /* 0x000fc40000000000 */
[----:B----4-:R-:W-:-:S04]  /*2ac00*/  @!P1 LOP3.LUT R5, R5, R4, RZ, 0x3c, !PT ;  /* 0x0000000405059212 */ /* 0x010fc800078e3cff */
[----:B------:R-:W-:-:S04]  /*2ac10*/  @!P1 LOP3.LUT R4, R5, R4, RZ, 0x3c, !PT ;  /* 0x0000000405049212 */ /* 0x000fc800078e3cff */
[----:B------:R-:W-:-:S05]  /*2ac20*/  @!P1 LOP3.LUT R5, R5, R4, RZ, 0x3c, !PT ;  /* 0x0000000405059212 */ /* 0x000fca00078e3cff */
[----:B------:R-:W4:Y:S04]  /*2ac30*/  @!P1 LDG.E.U16 R0, [R4.64] ;  /* 0x0000000604009981 */ /* 0x000f28000c1e1500 */
[----:B----4-:R0:W-:Y:S04]  /*2ac40*/  STL [R1+0xb38], R0 ;  /* 0x000b380001007387 */ /* 0x0101e80000100800 */
[----:B0-----:R-:W4:Y:S01]  /*2ac50*/  LDL.LU R0, [R1+0x6ea0] ;  /* 0x006ea00001007983 */ /* 0x001f220000300800 */
[----:B------:R-:W3:Y:S02]  /*2ac60*/  LDL R4, [R1+0x2304] ;  /* 0x0023040001047983 */ /* 0x000ee40000100800 */
[----:B------:R-:W3:Y:S01]  /*2ac70*/  LDL R5, [R1+0x2308] ;  /* 0x0023080001057983 */ /* 0x000ee20000100800 */
[----:B--2---:R-:W-:-:S02]  /*2ac80*/  PRMT R29, RZ, 0x7610, R29 ;  /* 0x00007610ff1d7816 */ /* 0x004fc4000000001d */
[----:B---3--:R-:W-:-:S04]  /*2ac90*/  @!P1 LOP3.LUT R5, R5, R4, RZ, 0x3c, !PT ;  /* 0x0000000405059212 */ /* 0x008fc800078e3cff */
[----:B------:R-:W-:-:S04]  /*2aca0*/  @!P1 LOP3.LUT R4, R5, R4, RZ, 0x3c, !PT ;  /* 0x0000000405049212 */ /* 0x000fc800078e3cff */
[----:B------:R-:W-:-:S05]  /*2acb0*/  @!P1 LOP3.LUT R5, R5, R4, RZ, 0x3c, !PT ;  /* 0x0000000405059212 */ /* 0x000fca00078e3cff */
[----:B------:R-:W2:Y:S04]  /*2acc0*/  @!P1 LDG.E.U16 R29, [R4.64] ;  /* 0x00000006041d9981 */ /* 0x000ea8000c1e1500 */
[----:B--2---:R0:W-:Y:S04]  /*2acd0*/  STL [R1+0xb34], R29 ;  /* 0x000b341d01007387 */ /* 0x0041e80000100800 */
[----:B0-----:R-:W2:Y:S01]  /*2ace0*/  LDL.LU R29, [R1+0x6e9c] ;  /* 0x006e9c00011d7983 */ /* 0x001ea20000300800 */
[----:B------:R-:W3:Y:S02]  /*2acf0*/  LDL R4, [R1+0x22fc] ;  /* 0x0022fc0001047983 */ /* 0x000ee40000100800 */
[----:B------:R-:W3:Y:S01]  /*2ad00*/  LDL R5, [R1+0x2300] ;  /* 0x0023000001057983 */ /* 0x000ee20000100800 */
[----:B----4-:R-:W-:-:S02]  /*2ad10*/  PRMT R0, RZ, 0x7610, R0 ;  /* 0x00007610ff007816 */ /* 0x010fc40000000000 */
[----:B---3--:R-:W-:-:S04]  /*2ad20*/  @!P1 LOP3.LUT R5, R5, R4, RZ, 0x3c, !PT ;  /* 0x0000000405059212 */ /* 0x008fc800078e3cff */
[----:B------:R-:W-:-:S04]  /*2ad30*/  @!P1 LOP3.LUT R4, R5, R4, RZ, 0x3c, !PT ;  /* 0x0000000405049212 */ /* 0x000fc800078e3cff */
[----:B------:R-:W-:-:S05]  /*2ad40*/  @!P1 LOP3.LUT R5, R5, R4, RZ, 0x3c, !PT ;  /* 0x0000000405059212 */ /* 0x000fca00078e3cff */
[----:B------:R-:W3:Y:S04]  /*2ad50*/  @!P1 LDG.E.U16 R0, [R4.64] ;  /* 0x0000000604009981 */ /* 0x000ee8000c1e1500 */
[----:B---3--:R0:W-:Y:S04]  /*2ad60*/  STL [R1+0xb30], R0 ;  /* 0x000b300001007387 */ /* 0x0081e80000100800 */
[----:B0-----:R-:W3:Y:S01]  /*2ad70*/  LDL.LU R0, [R1+0x6e98] ;  /* 0x006e980001007983 */ /* 0x001ee20000300800 */
[----:B------:R-:W4:Y:S02]  /*2ad80*/  LDL R4, [R1+0x22e4] ;  /* 0x0022e40001047983 */ /* 0x000f240000100800 */
[----:B------:R-:W4:Y:S01]  /*2ad90*/  LDL R5, [R1+0x22e8] ;  /* 0x0022e80001057983 */ /* 0x000f220000100800 */
[----:B--2---:R-:W-:-:S02]  /*2ada0*/  PRMT R29, RZ, 0x7610, R29 ;  /* 0x00007610ff1d7816 */ /* 0x004fc4000000001d */
[----:B----4-:R-:W-:-:S04]  /*2adb0*/  @!P1 LOP3.LUT R5, R5, R4, RZ, 0x3c, !PT ;  /* 0x0000000405059212 */ /* 0x010fc800078e3cff */
[----:B------:R-:W-:-:S04]  /*2adc0*/  @!P1 LOP3.LUT R4, R5, R4, RZ, 0x3c, !PT ;  /* 0x0000000405049212 */ /* 0x000fc800078e3cff */
[----:B------:R-:W-:-:S05]  /*2add0*/  @!P1 LOP3.LUT R5, R5, R4, RZ, 0x3c, !PT ;  /* 0x0000000405059212 */ /* 0x000fca00078e3cff */
[----:B------:R-:W2:Y:S04]  /*2ade0*/  @!P1 LDG.E.U16 R29, [R4.64] ;  /* 0x00000006041d9981 */ /* 0x000ea8000c1e1500 */
[----:B--2---:R0:W-:Y:S04]  /*2adf0*/  STL [R1+0xb2c], R29 ;  /* 0x000b2c1d01007387 */ /* 0x0041e80000100800 */
[----:B0-----:R-:W2:Y:S01]  /*2ae00*/  LDL.LU R29, [R1+0x6e94] ;  /* 0x006e9400011d7983 */ /* 0x001ea20000300800 */
[----:B------:R-:W4:Y:S02]  /*2ae10*/  LDL R4, [R1+0x22dc] ;  /* 0x0022dc0001047983 */ /* 0x000f240000100800 */
[----:B------:R-:W4:Y:S01]  /*2ae20*/  LDL R5, [R1+0x22e0] ;  /* 0x0022e00001057983 */ /* 0x000f220000100800 */
[----:B---3--:R-:W-:-:S02]  /*2ae30*/  PRMT R0, RZ, 0x7610, R0 ;  /* 0x00007610ff007816 */ /* 0x008fc40000000000 */
[----:B----4-:R-:W-:-:S04]  /*2ae40*/  @!P1 LOP3.LUT R5, R5, R4, RZ, 0x3c, !PT ;  /* 0x0000000405059212 */ /* 0x010fc800078e3cff */
        /* <DEDUP_REMOVED lines=537> */
[----:B------:R-:W4:Y:S02]  /*2cfe0*/  LDL R5, [R1+0x2040] ;  /* 0x0020400001057983 */ /* 0x000f240000100800 */
[----:B----4-:R-:W-:-:S02]  /*2cff0*/  @!P1 LOP3.LUT R5, R5, R4, RZ, 0x3c, !PT ;  /* 0x0000000405059212 */ /* 0x010fc400078e3cff */
[----:B--2---:R-:W-:Y:S02]  /*2d000*/  PRMT R29, RZ, 0x7610, R29 ;  /* 0x00007610ff1d7816 */ /* 0x004fe4000000001d */
        /* <DEDUP_REMOVED lines=749> */
[----:B------:R0:W3:Y:S04]  /*2fee0*/  @!P1 LDG.E.U16 R0, [R4.64] ;  /* 0x0000000604009981 */ /* 0x0000e8000c1e1500 */
[----:B0-----:R-:W4:Y:S04]  /*2fef0*/  LDL R4, [R1+0x1cbc] ;  /* 0x001cbc0001047983 */ /* 0x001f280000100800 */
[----:B------:R-:W4:Y:S01]  /*2ff00*/  LDL R5, [R1+0x1cc0] ;  /* 0x001cc00001057983 */ /* 0x000f220000100800 */
[----:B--2---:R-:W-:Y:S02]  /*2ff10*/  PRMT R29, RZ, 0x7610, R29 ;  /* 0x00007610ff1d7816 */ /* 0x004fe4000000001d */
[----:B----4-:R-:W-:-:S04]  /*2ff20*/  @!P1 LOP3.LUT R5, R5, R4, RZ, 0x3c, !PT ;  /* 0x0000000405059212 */ /* 0x010fc800078e3cff */
[----:B------:R-:W-:-:S04]  /*2ff30*/  @!P1 LOP3.LUT R4, R5, R4, RZ, 0x3c, !PT ;  /* 0x0000000405049212 */ /* 0x000fc800078e3cff */
[----:B------:R-:W-:Y:S01]  /*2ff40*/  @!P1 LOP3.LUT R5, R5, R4, RZ, 0x3c, !PT ;  /* 0x0000000405059212 */ /* 0x000fe200078e3cff */
[----:B---3--:R0:W-:Y:S04]  /*2ff50*/  STL [R1+0x6be8], R0 ;  /* 0x006be80001007387 */ /* 0x0081e80000100800 */
[----:B------:R1:W2:Y:S04]  /*2ff60*/  @!P1 LDG.E.U16 R29, [R4.64] ;  /* 0x00000006041d9981 */ /* 0x0002a8000c1e1500 */
[----:B-1----:R-:W3:Y:S04]  /*2ff70*/  LDL R4, [R1+0x1cac] ;  /* 0x001cac0001047983 */ /* 0x002ee80000100800 */
[----:B------:R-:W3:Y:S01]  /*2ff80*/  LDL R5, [R1+0x1cb0] ;  /* 0x001cb00001057983 */ /* 0x000ee20000100800 */
[----:B0-----:R-:W-:-:S02]  /*2ff90*/  PRMT R0, RZ, 0x7610, R0 ;  /* 0x00007610ff007816 */ /* 0x001fc40000000000 */
[----:B---3--:R-:W-:-:S04]  /*2ffa0*/  @!P1 LOP3.LUT R5, R5, R4, RZ, 0x3c, !PT ;  /* 0x0000000405059212 */ /* 0x008fc800078e3cff */
[----:B------:R-:W-:-:S04]  /*2ffb0*/  @!P1 LOP3.LUT R4, R5, R4, RZ, 0x3c, !PT ;  /* 0x0000000405049212 */ /* 0x000fc800078e3cff */
[----:B------:R-:W-:Y:S01]  /*2ffc0*/  @!P1 LOP3.LUT R5, R5, R4, RZ, 0x3c, !PT ;  /* 0x0000000405059212 */ /* 0x000fe200078e3cff */
[----:B--2---:R-:W-:Y:S04]  /*2ffd0*/  STL [R1+0x6bac], R29 ;  /* 0x006bac1d01007387 */ /* 0x004fe80000100800 */
[----:B------:R0:W2:Y:S04]  /*2ffe0*/  @!P1 LDG.E.U16 R0, [R4.64] ;  /* 0x0000000604009981 */ /* 0x0000a8000c1e1500 */
[----:B0-----:R-:W3:Y:S04]  /*2fff0*/  LDL R4, [R1+0x1c8c] ;  /* 0x001c8c0001047983 */ /* 0x001ee80000100800 */
[----:B------:R-:W3:Y:S01]  /*30000*/  LDL R5, [R1+0x1c90] ;  /* 0x001c900001057983 */ /* 0x000ee20000100800 */
[----:B------:R-:W-:-:S02]  /*30010*/  PRMT R28, RZ, 0x7610, R28 ;  /* 0x00007610ff1c7816 */ /* 0x000fc4000000001c */
[----:B---3--:R-:W-:-:S04]  /*30020*/  @!P1 LOP3.LUT R5, R5, R4, RZ, 0x3c, !PT ;  /* 0x0000000405059212 */ /* 0x008fc800078e3cff */
[----:B------:R-:W-:-:S04]  /*30030*/  @!P1 LOP3.LUT R4, R5, R4, RZ, 0x3c, !PT ;  /* 0x0000000405049212 */ /* 0x000fc800078e3cff */
[----:B------:R-:W-:-:S05]  /*30040*/  @!P1 LOP3.LUT R5, R5, R4, RZ, 0x3c, !PT ;  /* 0x0000000405059212 */ /* 0x000fca00078e3cff */
[----:B------:R-:W3:Y:S04]  /*30050*/  @!P1 LDG.E.U16 R28, [R4.64] ;  /* 0x00000006041c9981 */ /* 0x000ee8000c1e1500 */
[----:B--2---:R-:W-:Y:S04]  /*30060*/  STL [R1+0x6c34], R0 ;  /* 0x006c340001007387 */ /* 0x004fe80000100800 */
[----:B---3--:R0:W-:Y:S04]  /*30070*/  STL [R1+0x20], R28 ;  /* 0x0000201c01007387 */ /* 0x0081e80000100800 */
[----:B0-----:R-:W2:Y:S01]  /*30080*/  LDL.LU R28, [R1+0x6c54] ;  /* 0x006c5400011c7983 */ /* 0x001ea20000300800 */
[----:B------:R-:W3:Y:S02]  /*30090*/  LDL R4, [R1+0x1c6c] ;  /* 0x001c6c0001047983 */ /* 0x000ee40000100800 */
[----:B------:R-:W3:Y:S02]  /*300a0*/  LDL R5, [R1+0x1c70] ;  /* 0x001c700001057983 */ /* 0x000ee40000100800 */
[----:B---3--:R-:W-:-:S02]  /*300b0*/  @!P1 LOP3.LUT R5, R5, R4, RZ, 0x3c, !PT ;  /* 0x0000000405059212 */ /* 0x008fc400078e3cff */
[----:B--2---:R-:W-:Y:S02]  /*300c0*/  PRMT R28, RZ, 0x7610, R28 ;  /* 0x00007610ff1c7816 */ /* 0x004fe4000000001c */
[----:B------:R-:W-:-:S04]  /*300d0*/  @!P1 LOP3.LUT R4, R5, R4, RZ, 0x3c, !PT ;  /* 0x0000000405049212 */ /* 0x000fc800078e3cff */
[----:B------:R-:W-:-:S05]  /*300e0*/  @!P1 LOP3.LUT R5, R5, R4, RZ, 0x3c, !PT ;  /* 0x0000000405059212 */ /* 0x000fca00078e3cff */
[----:B------:R-:W2:Y:S04]  /*300f0*/  @!P1 LDG.E.U16 R28, [R4.64] ;  /* 0x00000006041c9981 */ /* 0x000ea8000c1e1500 */
[----:B--2---:R0:W-:Y:S04]  /*30100*/  STL [R1+0x1c], R28 ;  /* 0x00001c1c01007387 */ /* 0x0041e80000100800 */
        /* <DEDUP_REMOVED lines=11> */
[----:B------:R-:W3:Y:S01]  /*301c0*/  LDL R5, [R1+0x1c30] ;  /* 0x001c300001057983 */ /* 0x000ee20000100800 */
[----:B------:R-:W-:-:S02]  /*301d0*/  PRMT R29, RZ, 0x7610, R29 ;  /* 0x00007610ff1d7816 */ /* 0x000fc4000000001d */
[----:B---3--:R-:W-:-:S04]  /*301e0*/  @!P1 LOP3.LUT R5, R5, R4, RZ, 0x3c, !PT ;  /* 0x0000000405059212 */ /* 0x008fc800078e3cff */
        /* <DEDUP_REMOVED lines=8> */
[----:B------:R-:W-:-:S05]  /*30270*/  @!P1 LOP3.LUT R5, R5, R4, RZ, 0x3c, !PT ;  /* 0x0000000405059212 */ /* 0x000fca00078e3cff */
[----:B------:R-:W2:Y:S04]  /*30280*/  @!P1 LDG.E.U16 R28, [R4.64] ;  /* 0x00000006041c9981 */ /* 0x000ea8000c1e1500 */
[----:B---3--:R0:W-:Y:S04]  /*30290*/  STL [R1+0x14], R29 ;  /* 0x0000141d01007387 */ /* 0x0081e80000100800 */
[----:B0-----:R-:W3:Y:S04]  /*302a0*/  LDL R29, [R1+0x1b70] ;  /* 0x001b7000011d7983 */ /* 0x001ee80000100800 */
        /* <DEDUP_REMOVED lines=35> */
[----:B------:R0:W4:Y:S04]  /*304e0*/  @!P1 LDG.E.U16 R0, [R4.64] ;  /* 0x0000000604009981 */ /* 0x000128000c1e1500 */
[----:B0-----:R-:W2:Y:S01]  /*304f0*/  LDL R5, [R1+0x1b6c] ;  /* 0x001b6c0001057983 */ /* 0x001ea20000100800 */
[----:B------:R-:W-:Y:S01]  /*30500*/  PRMT R27, RZ, 0x7610, R27 ;  /* 0x00007610ff1b7816 */ /* 0x000fe2000000001b */
[----:B---3--:R-:W-:Y:S02]  /*30510*/  @!P1 IMAD.MOV.U32 R4, RZ, RZ, R29 ;  /* 0x000000ffff049224 */ /* 0x008fe400078e001d */
[----:B----4-:R0:W-:Y:S01]  /*30520*/  STL [R1], R0 ;  /* 0x0000000001007387 */ /* 0x0101e20000100800 */
[----:B------:R-:W-:Y:S01]  /*30530*/  PRMT R26, RZ, 0x7610, R26 ;  /* 0x00007610ff1a7816 */ /* 0x000fe2000000001a */
[----:B------:R-:W3:Y:S02]  /*30540*/  LDL R29, [R1+0x1c48] ;  /* 0x001c4800011d7983 */ /* 0x000ee40000100800 */
[----:B--2---:R1:W2:Y:S04]  /*30550*/  @!P1 LDG.E.U16 R27, [R4.64] ;  /* 0x00000006041b9981 */ /* 0x0042a8000c1e1500 */
[----:B0-----:R-:W4:Y:S04]  /*30560*/  LDL R0, [R1+0x1c68] ;  /* 0x001c680001007983 */ /* 0x001f280000100800 */
[----:B-1----:R-:W2:Y:S04]  /*30570*/  LDL R4, [R1+0x1ca4] ;  /* 0x001ca40001047983 */ /* 0x002ea80000100800 */
[----:B------:R-:W2:Y:S02]  /*30580*/  LDL R5, [R1+0x1ca8] ;  /* 0x001ca80001057983 */ /* 0x000ea40000100800 */
[----:B--2---:R-:W-:-:S04]  /*30590*/  @!P1 LOP3.LUT R5, R5, R4, RZ, 0x3c, !PT ;  /* 0x0000000405059212 */ /* 0x004fc800078e3cff */
[----:B------:R-:W-:-:S04]  /*305a0*/  @!P1 LOP3.LUT R4, R5, R4, RZ, 0x3c, !PT ;  /* 0x0000000405049212 */ /* 0x000fc800078e3cff */
[----:B------:R-:W-:-:S05]  /*305b0*/  @!P1 LOP3.LUT R5, R5, R4, RZ, 0x3c, !PT ;  /* 0x0000000405059212 */ /* 0x000fca00078e3cff */
[----:B------:R0:W2:Y:S04]  /*305c0*/  @!P1 LDG.E.U16 R26, [R4.64] ;  /* 0x00000006041a9981 */ /* 0x0000a8000c1e1500 */
[----:B------:R1:W-:Y:S04]  /*305d0*/  STL [R1+0x6c24], R27 ;  /* 0x006c241b01007387 */ /* 0x0003e80000100800 */
[----:B0-----:R-:W3:Y:S04]  /*305e0*/  LDL R4, [R1+0x1c84] ;  /* 0x001c840001047983 */ /* 0x001ee80000100800 */
[----:B------:R-:W3:Y:S04]  /*305f0*/  LDL R5, [R1+0x1c88] ;  /* 0x001c880001057983 */ /* 0x000ee80000100800 */
[----:B-1----:R-:W4:Y:S04]  /*30600*/  LDL R27, [R1+0x1c44] ;  /* 0x001c4400011b7983 */ /* 0x002f280000100800 */
[----:B--2---:R0:W-:Y:S04]  /*30610*/  STL [R1+0x6bec], R26 ;  /* 0x006bec1a01007387 */ /* 0x0041e80000100800 */
[----:B0-----:R-:W2:Y:S01]  /*30620*/  LDL R26, [R1+0x1c64] ;  /* 0x001c6400011a7983 */ /* 0x001ea20000100800 */
[----:B---3--:R-:W-:-:S02]  /*30630*/  @!P1 LOP3.LUT R5, R5, R4, RZ, 0x3c, !PT ;  /* 0x0000000405059212 */ /* 0x008fc400078e3cff */
[----:B------:R-:W-:Y:S02]  /*30640*/  PRMT R25, RZ, 0x7610, R25 ;  /* 0x00007610ff197816 */ /* 0x000fe40000000019 */
[----:B------:R-:W-:-:S04]  /*30650*/  @!P1 LOP3.LUT R4, R5, R4, RZ, 0x3c, !PT ;  /* 0x0000000405049212 */ /* 0x000fc800078e3cff */
[----:B------:R-:W-:Y:S02]  /*30660*/  @!P1 LOP3.LUT R5, R5, R4, RZ, 0x3c, !PT ;  /* 0x0000000405059212 */ /* 0x000fe400078e3cff */
[----:B------:R-:W-:-:S03]  /*30670*/  PRMT R24, RZ, 0x7610, R24 ;  /* 0x00007610ff187816 */ /* 0x000fc60000000018 */
[----:B------:R4:W3:Y:S02]  /*30680*/  @!P1 LDG.E.U16 R25, [R4.64] ;  /* 0x0000000604199981 */ /* 0x0008e4000c1e1500 */
[----:B----4-:R-:W-:Y:S02]  /*30690*/  @!P1 IMAD.MOV.U32 R4, RZ, RZ, R0 ;  /* 0x000000ffff049224 */ /* 0x010fe400078e0000 */
[----:B--2---:R-:W-:-:S05]  /*306a0*/  @!P1 IMAD.MOV.U32 R5, RZ, RZ, R26 ;  /* 0x000000ffff059224 */ /* 0x004fca00078e001a */
[----:B------:R-:W2:Y:S04]  /*306b0*/  @!P1 LDG.E.U16 R24, [R4.64] ;  /* 0x0000000604189981 */ /* 0x000ea8000c1e1500 */
[----:B---3--:R0:W-:Y:S01]  /*306c0*/  STL [R1+0x6bf0], R25 ;  /* 0x006bf01901007387 */ /* 0x0081e20000100800 */
[----:B------:R-:W3:Y:S03]  /*306d0*/  LDL R0, [R1+0x1c08] ;  /* 0x001c080001007983 */ /* 0x000ee60000100800 */
[----:B0-----:R-:W4:Y:S04]  /*306e0*/  LDL R25, [R1+0x1c28] ;  /* 0x001c280001197983 */ /* 0x001f280000100800 */
[----:B--2---:R0:W-:Y:S01]  /*306f0*/  STL [R1+0x6bf4], R24 ;  /* 0x006bf41801007387 */ /* 0x0041e20000100800 */
[----:B------:R-:W-:Y:S01]  /*30700*/  PRMT R23, RZ, 0x7610, R23 ;  /* 0x00007610ff177816 */ /* 0x000fe20000000017 */
[----:B------:R-:W-:-:S02]  /*30710*/  @!P1 IMAD.MOV.U32 R4, RZ, RZ, R29 ;  /* 0x000000ffff049224 */ /* 0x000fc400078e001d */
[----:B------:R-:W-:Y:S01]  /*30720*/  @!P1 IMAD.MOV.U32 R5, RZ, RZ, R27 ;  /* 0x000000ffff059224 */ /* 0x000fe200078e001b */
[----:B------:R-:W-:Y:S01]  /*30730*/  PRMT R22, RZ, 0x7610, R22 ;  /* 0x00007610ff167816 */ /* 0x000fe20000000016 */
[----:B------:R-:W2:Y:S04]  /*30740*/  LDL R29, [R1+0x1be8] ;  /* 0x001be800011d7983 */ /* 0x000ea80000100800 */
[----:B------:R4:W2:Y:S04]  /*30750*/  @!P1 LDG.E.U16 R23, [R4.64] ;  /* 0x0000000604179981 */ /* 0x0008a8000c1e1500 */
[----:B------:R-:W2:Y:S04]  /*30760*/  LDL R27, [R1+0x1bc4] ;  /* 0x001bc400011b7983 */ /* 0x000ea80000100800 */
[----:B0-----:R-:W2:Y:S04]  /*30770*/  LDL R24, [R1+0x1c24] ;  /* 0x001c240001187983 */ /* 0x001ea80000100800 */
[----:B------:R-:W3:Y:S01]  /*30780*/  LDL R26, [R1+0x1bc8] ;  /* 0x001bc800011a7983 */ /* 0x000ee20000100800 */
[----:B----4-:R-:W-:-:S02]  /*30790*/  @!P1 IMAD.MOV.U32 R4, RZ, RZ, R25 ;  /* 0x000000ffff049224 */ /* 0x010fc400078e0019 */
[----:B--2---:R-:W-:-:S05]  /*307a0*/  @!P1 IMAD.MOV.U32 R5, RZ, RZ, R24 ;  /* 0x000000ffff059224 */ /* 0x004fca00078e0018 */
[----:B------:R-:W2:Y:S04]  /*307b0*/  @!P1 LDG.E.U16 R22, [R4.64] ;  /* 0x0000000604169981 */ /* 0x000ea8000c1e1500 */
[----:B------:R0:W-:Y:S01]  /*307c0*/  STL [R1+0x6bf8], R23 ;  /* 0x006bf81701007387 */ /* 0x0001e20000100800 */
[----:B------:R-:W4:Y:S02]  /*307d0*/  LDL R25, [R1+0x1ba4] ;  /* 0x001ba40001197983 */ /* 0x000f240000100800 */
[----:B------:R-:W3:Y:S01]  /*307e0*/  LDL R24, [R1+0x1ba8] ;  /* 0x001ba80001187983 */ /* 0x000ee20000100800 */
[----:B0-----:R-:W3:Y:S04]  /*307f0*/  LDL R23, [R1+0x1c04] ;  /* 0x001c040001177983 */ /* 0x001ee80000100800 */
[----:B--2---:R0:W-:Y:S04]  /*30800*/  STL [R1+0x6bfc], R22 ;  /* 0x006bfc1601007387 */ /* 0x0041e80000100800 */
[----:B0-----:R-:W2:Y:S01]  /*30810*/  LDL R22, [R1+0x1be4] ;  /* 0x001be40001167983 */ /* 0x001ea20000100800 */
[----:B------:R-:W-:Y:S01]  /*30820*/  PRMT R21, RZ, 0x7610, R21 ;  /* 0x00007610ff157816 */ /* 0x000fe20000000015 */
[----:B---3--:R-:W-:-:S02]  /*30830*/  @!P1 IMAD.MOV.U32 R4, RZ, RZ, R0 ;  /* 0x000000ffff049224 */ /* 0x008fc400078e0000 */
[----:B------:R-:W-:Y:S01]  /*30840*/  @!P1 IMAD.MOV.U32 R5, RZ, RZ, R23 ;  /* 0x000000ffff059224 */ /* 0x000fe200078e0017 */
[----:B------:R-:W-:Y:S02]  /*30850*/  PRMT R20, RZ, 0x7610, R20 ;  /* 0x00007610ff147816 */ /* 0x000fe40000000014 */
[----:B------:R-:W-:Y:S02]  /*30860*/  PRMT R19, RZ, 0x7610, R19 ;  /* 0x00007610ff137816 */ /* 0x000fe40000000013 */
[----:B------:R-:W-:Y:S01]  /*30870*/  PRMT R18, RZ, 0x7610, R18 ;  /* 0x00007610ff127816 */ /* 0x000fe20000000012 */
[----:B------:R-:W3:Y:S04]  /*30880*/  LDL R23, [R1+0x1b84] ;  /* 0x001b840001177983 */ /* 0x000ee80000100800 */
[----:B------:R0:W3:Y:S04]  /*30890*/  @!P1 LDG.E.U16 R21, [R4.64] ;  /* 0x0000000604159981 */ /* 0x0000e8000c1e1500 */
[----:B------:R-:W3:Y:S01]  /*308a0*/  LDL R0, [R1+0x1b88] ;  /* 0x001b880001007983 */ /* 0x000ee20000100800 */
[----:B0-----:R-:W-:-:S02]  /*308b0*/  @!P1 IMAD.MOV.U32 R4, RZ, RZ, R29 ;  /* 0x000000ffff049224 */ /* 0x001fc400078e001d */
[----:B--2---:R-:W-:-:S05]  /*308c0*/  @!P1 IMAD.MOV.U32 R5, RZ, RZ, R22 ;  /* 0x000000ffff059224 */ /* 0x004fca00078e0016 */
[----:B------:R0:W2:Y:S02]  /*308d0*/  @!P1 LDG.E.U16 R20, [R4.64] ;  /* 0x0000000604149981 */ /* 0x0000a4000c1e1500 */
[----:B0-----:R-:W-:Y:S02]  /*308e0*/  @!P1 IMAD.MOV.U32 R4, RZ, RZ, R26 ;  /* 0x000000ffff049224 */ /* 0x001fe400078e001a */
[----:B------:R-:W-:-:S05]  /*308f0*/  @!P1 IMAD.MOV.U32 R5, RZ, RZ, R27 ;  /* 0x000000ffff059224 */ /* 0x000fca00078e001b */
[----:B------:R0:W2:Y:S02]  /*30900*/  @!P1 LDG.E.U16 R19, [R4.64] ;  /* 0x0000000604139981 */ /* 0x0000a4000c1e1500 */
[----:B0-----:R-:W-:Y:S02]  /*30910*/  @!P1 IMAD.MOV.U32 R4, RZ, RZ, R24 ;  /* 0x000000ffff049224 */ /* 0x001fe400078e0018 */
[----:B----4-:R-:W-:-:S05]  /*30920*/  @!P1 IMAD.MOV.U32 R5, RZ, RZ, R25 ;  /* 0x000000ffff059224 */ /* 0x010fca00078e0019 */
[----:B------:R-:W4:Y:S04]  /*30930*/  @!P1 LDG.E.U16 R18, [R4.64] ;  /* 0x0000000604129981 */ /* 0x000f28000c1e1500 */
[----:B---3--:R0:W-:Y:S04]  /*30940*/  STL [R1+0x6c00], R21 ;  /* 0x006c001501007387 */ /* 0x0081e80000100800 */
[----:B--2---:R1:W-:Y:S01]  /*30950*/  STL [R1+0x6c04], R20 ;  /* 0x006c041401007387 */ /* 0x0043e20000100800 */
[----:B------:R-:W2:Y:S03]  /*30960*/  LDL R22, [R1+0x1b68] ;  /* 0x001b680001167983 */ /* 0x000ea60000100800 */
[----:B------:R3:W-:Y:S01]  /*30970*/  STL [R1+0x6c08], R19 ;  /* 0x006c081301007387 */ /* 0x0007e20000100800 */
[----:B0-----:R-:W2:Y:S03]  /*30980*/  LDL R21, [R1+0x1c9c] ;  /* 0x001c9c0001157983 */ /* 0x001ea60000100800 */
[----:B-1----:R-:W2:Y:S04]  /*30990*/  LDL R20, [R1+0x1ca0] ;  /* 0x001ca00001147983 */ /* 0x002ea80000100800 */
[----:B----4-:R0:W-:Y:S01]  /*309a0*/  STL [R1+0x6c0c], R18 ;  /* 0x006c0c1201007387 */ /* 0x0101e20000100800 */
[----:B---3--:R-:W3:Y:S03]  /*309b0*/  LDL R19, [R1+0x1c7c] ;  /* 0x001c7c0001137983 */ /* 0x008ee60000100800 */
[----:B0-----:R-:W4:Y:S01]  /*309c0*/  LDL R18, [R1+0x1c80] ;  /* 0x001c800001127983 */ /* 0x001f220000100800 */
[----:B------:R-:W-:Y:S01]  /*309d0*/  PRMT R17, RZ, 0x7610, R17 ;  /* 0x00007610ff117816 */ /* 0x000fe20000000011 */
[----:B------:R-:W-:-:S02]  /*309e0*/  @!P1 IMAD.MOV.U32 R4, RZ, RZ, R0 ;  /* 0x000000ffff049224 */ /* 0x000fc400078e0000 */
[----:B------:R-:W-:Y:S01]  /*309f0*/  @!P1 IMAD.MOV.U32 R5, RZ, RZ, R23 ;  /* 0x000000ffff059224 */ /* 0x000fe200078e0017 */
[----:B------:R-:W-:Y:S02]  /*30a00*/  PRMT R16, RZ, 0x7610, R16 ;  /* 0x00007610ff107816 */ /* 0x000fe40000000010 */
[----:B------:R-:W-:Y:S02]  /*30a10*/  PRMT R15, RZ, 0x7610, R15 ;  /* 0x00007610ff0f7816 */ /* 0x000fe4000000000f */
[----:B------:R-:W-:Y:S01]  /*30a20*/  PRMT R14, RZ, 0x7610, R14 ;  /* 0x00007610ff0e7816 */ /* 0x000fe2000000000e */
[----:B------:R-:W4:Y:S04]  /*30a30*/  LDL R23, [R1+0x1c5c] ;  /* 0x001c5c0001177983 */ /* 0x000f280000100800 */
[----:B------:R0:W4:Y:S04]  /*30a40*/  @!P1 LDG.E.U16 R17, [R4.64] ;  /* 0x0000000604119981 */ /* 0x000128000c1e1500 */
[----:B------:R-:W4:Y:S01]  /*30a50*/  LDL R0, [R1+0x1c60] ;  /* 0x001c600001007983 */ /* 0x000f220000100800 */
[----:B0-----:R-:W-:-:S02]  /*30a60*/  @!P1 IMAD.MOV.U32 R5, RZ, RZ, R2 ;  /* 0x000000ffff059224 */ /* 0x001fc400078e0002 */
[----:B--2---:R-:W-:-:S05]  /*30a70*/  @!P1 IMAD.MOV.U32 R4, RZ, RZ, R22 ;  /* 0x000000ffff049224 */ /* 0x004fca00078e0016 */
[----:B------:R0:W2:Y:S02]  /*30a80*/  @!P1 LDG.E.U16 R16, [R4.64] ;  /* 0x0000000604109981 */ /* 0x0000a4000c1e1500 */
[----:B0-----:R-:W-:Y:S02]  /*30a90*/  @!P1 IMAD.MOV.U32 R5, RZ, RZ, R21 ;  /* 0x000000ffff059224 */ /* 0x001fe400078e0015 */
[----:B------:R-:W-:-:S05]  /*30aa0*/  @!P1 IMAD.MOV.U32 R4, RZ, RZ, R20 ;  /* 0x000000ffff049224 */ /* 0x000fca00078e0014 */
[----:B------:R3:W2:Y:S02]  /*30ab0*/  @!P1 LDG.E.U16 R15, [R4.64] ;  /* 0x00000006040f9981 */ /* 0x0006a4000c1e1500 */
[----:B---3--:R-:W-:Y:S02]  /*30ac0*/  @!P1 IMAD.MOV.U32 R5, RZ, RZ, R19 ;  /* 0x000000ffff059224 */ /* 0x008fe400078e0013 */
[----:B----4-:R-:W-:-:S05]  /*30ad0*/  @!P1 IMAD.MOV.U32 R4, RZ, RZ, R18 ;  /* 0x000000ffff049224 */ /* 0x010fca00078e0012 */
[----:B------:R-:W3:Y:S04]  /*30ae0*/  @!P1 LDG.E.U16 R14, [R4.64] ;  /* 0x00000006040e9981 */ /* 0x000ee8000c1e1500 */
[----:B------:R-:W-:Y:S01]  /*30af0*/  STL [R1+0x6c10], R17 ;  /* 0x006c101101007387 */ /* 0x000fe20000100800 */
[----:B------:R0:W-:Y:S03]  /*30b00*/  STL [R1+0x2380], R2 ;  /* 0x0023800201007387 */ /* 0x0001e60000100800 */
[----:B0-----:R-:W4:Y:S04]  /*30b10*/  LDL.LU R2, [R1+0x1b9c] ;  /* 0x001b9c0001027983 */ /* 0x001f280000300800 */
[----:B--2---:R0:W-:Y:S01]  /*30b20*/  STL [R1+0x6c14], R16 ;  /* 0x006c141001007387 */ /* 0x0041e20000100800 */
[----:B------:R-:W2:Y:S02]  /*30b30*/  LDL R22, [R1+0x1c3c] ;  /* 0x001c3c0001167983 */ /* 0x000ea40000100800 */
[----:B------:R-:W4:Y:S01]  /*30b40*/  LDL R21, [R1+0x1c40] ;  /* 0x001c400001157983 */ /* 0x000f220000100800 */
[----:B------:R1:W-:Y:S01]  /*30b50*/  STL [R1+0x6bb0], R15 ;  /* 0x006bb00f01007387 */ /* 0x0003e20000100800 */
[----:B------:R-:W4:Y:S02]  /*30b60*/  LDL R20, [R1+0x1c1c] ;  /* 0x001c1c0001147983 */ /* 0x000f240000100800 */
[----:B------:R-:W4:Y:S02]  /*30b70*/  LDL R19, [R1+0x1c20] ;  /* 0x001c200001137983 */ /* 0x000f240000100800 */
[----:B------:R-:W4:Y:S01]  /*30b80*/  LDL R18, [R1+0x1bfc] ;  /* 0x001bfc0001127983 */ /* 0x000f220000100800 */
[----:B------:R-:W4:Y:S04]  /*30b90*/  LDL R17, [R1+0x1c00] ;  /* 0x001c000001117983 */ /* 0x000f280000100800 */
[----:B---3--:R3:W-:Y:S01]  /*30ba0*/  STL [R1+0x6bb4], R14 ;  /* 0x006bb40e01007387 */ /* 0x0087e20000100800 */
[----:B0-----:R-:W4:Y:S02]  /*30bb0*/  LDL R16, [R1+0x1bdc] ;  /* 0x001bdc0001107983 */ /* 0x001f240000100800 */
[----:B-1----:R-:W4:Y:S01]  /*30bc0*/  LDL R15, [R1+0x1be0] ;  /* 0x001be000010f7983 */ /* 0x002f220000100800 */
[----:B------:R-:W-:Y:S01]  /*30bd0*/  PRMT R13, RZ, 0x7610, R13 ;  /* 0x00007610ff0d7816 */ /* 0x000fe2000000000d */
[----:B------:R-:W-:-:S02]  /*30be0*/  @!P1 IMAD.MOV.U32 R4, RZ, RZ, R0 ;  /* 0x000000ffff049224 */ /* 0x000fc400078e0000 */
[----:B------:R-:W-:Y:S01]  /*30bf0*/  @!P1 IMAD.MOV.U32 R5, RZ, RZ, R23 ;  /* 0x000000ffff059224 */ /* 0x000fe200078e0017 */
[----:B------:R-:W-:Y:S02]  /*30c00*/  PRMT R12, RZ, 0x7610, R12 ;  /* 0x00007610ff0c7816 */ /* 0x000fe4000000000c */
[----:B------:R-:W-:Y:S02]  /*30c10*/  PRMT R11, RZ, 0x7610, R11 ;  /* 0x00007610ff0b7816 */ /* 0x000fe4000000000b */
[----:B------:R-:W-:Y:S02]  /*30c20*/  PRMT R10, RZ, 0x7610, R10 ;  /* 0x00007610ff0a7816 */ /* 0x000fe4000000000a */
[----:B------:R-:W-:Y:S01]  /*30c30*/  PRMT R9, RZ, 0x7610, R9 ;  /* 0x00007610ff097816 */ /* 0x000fe20000000009 */
[----:B------:R2:W4:Y:S04]  /*30c40*/  @!P1 LDG.E.U16 R13, [R4.64] ;  /* 0x00000006040d9981 */ /* 0x000528000c1e1500 */
[----:B---3--:R-:W3:Y:S04]  /*30c50*/  LDL R14, [R1+0x1bbc] ;  /* 0x001bbc00010e7983 */ /* 0x008ee80000100800 */
[----:B------:R-:W3:Y:S01]  /*30c60*/  LDL R0, [R1+0x1bc0] ;  /* 0x001bc00001007983 */ /* 0x000ee20000100800 */
[----:B--2---:R-:W-:-:S02]  /*30c70*/  @!P1 IMAD.MOV.U32 R5, RZ, RZ, R22 ;  /* 0x000000ffff059224 */ /* 0x004fc400078e0016 */
[----:B----4-:R-:W-:-:S05]  /*30c80*/  @!P1 IMAD.MOV.U32 R4, RZ, RZ, R21 ;  /* 0x000000ffff049224 */ /* 0x010fca00078e0015 */
[----:B------:R0:W2:Y:S02]  /*30c90*/  @!P1 LDG.E.U16 R12, [R4.64] ;  /* 0x00000006040c9981 */ /* 0x0000a4000c1e1500 */
[----:B0-----:R-:W-:Y:S02]  /*30ca0*/  @!P1 IMAD.MOV.U32 R5, RZ, RZ, R20 ;  /* 0x000000ffff059224 */ /* 0x001fe400078e0014 */
[----:B------:R-:W-:-:S05]  /*30cb0*/  @!P1 IMAD.MOV.U32 R4, RZ, RZ, R19 ;  /* 0x000000ffff049224 */ /* 0x000fca00078e0013 */
[----:B------:R0:W4:Y:S02]  /*30cc0*/  @!P1 LDG.E.U16 R11, [R4.64] ;  /* 0x00000006040b9981 */ /* 0x000124000c1e1500 */
[----:B0-----:R-:W-:Y:S02]  /*30cd0*/  @!P1 IMAD.MOV.U32 R4, RZ, RZ, R17 ;  /* 0x000000ffff049224 */ /* 0x001fe400078e0011 */
[----:B------:R-:W-:-:S05]  /*30ce0*/  @!P1 IMAD.MOV.U32 R5, RZ, RZ, R18 ;  /* 0x000000ffff059224 */ /* 0x000fca00078e0012 */
[----:B------:R0:W3:Y:S02]  /*30cf0*/  @!P1 LDG.E.U16 R10, [R4.64] ;  /* 0x00000006040a9981 */ /* 0x0000e4000c1e1500 */
[----:B0-----:R-:W-:Y:S02]  /*30d00*/  @!P1 IMAD.MOV.U32 R4, RZ, RZ, R15 ;  /* 0x000000ffff049224 */ /* 0x001fe400078e000f */
[----:B------:R-:W-:-:S05]  /*30d10*/  @!P1 IMAD.MOV.U32 R5, RZ, RZ, R16 ;  /* 0x000000ffff059224 */ /* 0x000fca00078e0010 */
[----:B------:R-:W3:Y:S04]  /*30d20*/  @!P1 LDG.E.U16 R9, [R4.64] ;  /* 0x0000000604099981 */ /* 0x000ee8000c1e1500 */
[----:B------:R-:W-:Y:S04]  /*30d30*/  STL [R1+0x6bb8], R13 ;  /* 0x006bb80d01007387 */ /* 0x000fe80000100800 */
[----:B--2---:R0:W-:Y:S04]  /*30d40*/  STL [R1+0x6bbc], R12 ;  /* 0x006bbc0c01007387 */ /* 0x0041e80000100800 */
[----:B----4-:R1:W-:Y:S04]  /*30d50*/  STL [R1+0x6bc0], R11 ;  /* 0x006bc00b01007387 */ /* 0x0103e80000100800 */
[----:B---3--:R2:W-:Y:S04]  /*30d60*/  STL [R1+0x6bc4], R10 ;  /* 0x006bc40a01007387 */ /* 0x0085e80000100800 */
[----:B------:R3:W-:Y:S01]  /*30d70*/  STL [R1+0x6bc8], R9 ;  /* 0x006bc80901007387 */ /* 0x0007e20000100800 */
[----:B0-----:R-:W4:Y:S01]  /*30d80*/  LDL R12, [R1+0x1ba0] ;  /* 0x001ba000010c7983 */ /* 0x001f220000100800 */
[----:B------:R-:W-:Y:S01]  /*30d90*/  PRMT R8, RZ, 0x7610, R8 ;  /* 0x00007610ff087816 */ /* 0x000fe20000000008 */
[----:B------:R-:W-:-:S02]  /*30da0*/  @!P1 IMAD.MOV.U32 R4, RZ, RZ, R0 ;  /* 0x000000ffff049224 */ /* 0x000fc400078e0000 */
[----:B------:R-:W-:Y:S01]  /*30db0*/  @!P1 IMAD.MOV.U32 R5, RZ, RZ, R14 ;  /* 0x000000ffff059224 */ /* 0x000fe200078e000e */
[----:B------:R-:W-:Y:S01]  /*30dc0*/  PRMT R7, RZ, 0x7610, R7 ;  /* 0x00007610ff077816 */ /* 0x000fe20000000007 */
[----:B-1----:R-:W4:Y:S04]  /*30dd0*/  LDL R11, [R1+0x1b7c] ;  /* 0x001b7c00010b7983 */ /* 0x002f280000100800 */
[----:B------:R0:W4:Y:S04]  /*30de0*/  @!P1 LDG.E.U16 R8, [R4.64] ;  /* 0x0000000604089981 */ /* 0x000128000c1e1500 */
[----:B--2---:R-:W2:Y:S04]  /*30df0*/  LDL R10, [R1+0x1b80] ;  /* 0x001b8000010a7983 */ /* 0x004ea80000100800 */
[----:B---3--:R-:W3:Y:S01]  /*30e00*/  LDL R9, [R1+0x1b60] ;  /* 0x001b600001097983 */ /* 0x008ee20000100800 */
[----:B------:R-:W2:Y:S02]  /*30e10*/  LDL.LU R15, [R1+0xb0c] ;  /* 0x000b0c00010f7983 */ /* 0x000ea40000300800 */
[----:B------:R-:W2:Y:S02]  /*30e20*/  LDL.LU R16, [R1+0xb00] ;  /* 0x000b000001107983 */ /* 0x000ea40000300800 */
[----:B------:R-:W2:Y:S01]  /*30e30*/  LDL.LU R17, [R1+0xaf4] ;  /* 0x000af40001117983 */ /* 0x000ea20000300800 */
[----:B------:R-:W2:Y:S01]  /*30e40*/  LDL.LU R18, [R1+0xae8] ;  /* 0x000ae80001127983 */ /* 0x000ea20000300800 */
[----:B------:R-:W2:Y:S02]  /*30e50*/  LDL.LU R19, [R1+0xadc] ;  /* 0x000adc0001137983 */ /* 0x000ea40000300800 */
[----:B------:R-:W2:Y:S02]  /*30e60*/  LDL.LU R20, [R1+0xad0] ;  /* 0x000ad00001147983 */ /* 0x000ea40000300800 */
[----:B------:R-:W2:Y:S02]  /*30e70*/  LDL.LU R21, [R1+0xac4] ;  /* 0x000ac40001157983 */ /* 0x000ea40000300800 */
[----:B0-----:R-:W-:Y:S01]  /*30e80*/  @!P1 IMAD.MOV.U32 R5, RZ, RZ, R2 ;  /* 0x000000ffff059224 */ /* 0x001fe200078e0002 */
[----:B------:R-:W3:Y:S01]  /*30e90*/  LDL.LU R22, [R1+0xab8] ;  /* 0x000ab80001167983 */ /* 0x000ee20000300800 */
[----:B------:R-:W3:Y:S02]  /*30ea0*/  LDL.LU R23, [R1+0xaac] ;  /* 0x000aac0001177983 */ /* 0x000ee40000300800 */
[----:B------:R-:W3:Y:S02]  /*30eb0*/  LDL.LU R24, [R1+0xaa0] ;  /* 0x000aa00001187983 */ /* 0x000ee40000300800 */
[----:B------:R-:W3:Y:S01]  /*30ec0*/  LDL.LU R27, [R1+0xa94] ;  /* 0x000a9400011b7983 */ /* 0x000ee20000300800 */
[----:B------:R-:W3:Y:S01]  /*30ed0*/  LDL.LU R29, [R1+0xa88] ;  /* 0x000a8800011d7983 */ /* 0x000ee20000300800 */
[----:B------:R-:W3:Y:S02]  /*30ee0*/  LDL.LU R25, [R1+0xa7c] ;  /* 0x000a7c0001197983 */ /* 0x000ee40000300800 */
[----:B------:R-:W3:Y:S02]  /*30ef0*/  LDL.LU R26, [R1+0xa70] ;  /* 0x000a7000011a7983 */ /* 0x000ee40000300800 */
[----:B------:R-:W3:Y:S02]  /*30f00*/  LDL.LU R0, [R1+0xa64] ;  /* 0x000a640001007983 */ /* 0x000ee40000300800 */
[----:B----4-:R-:W-:-:S05]  /*30f10*/  @!P1 IMAD.MOV.U32 R4, RZ, RZ, R12 ;  /* 0x000000ffff049224 */ /* 0x010fca00078e000c */
[----:B------:R2:W4:Y:S04]  /*30f20*/  @!P1 LDG.E.U16 R7, [R4.64] ;  /* 0x0000000604079981 */ /* 0x000528000c1e1500 */
[----:B------:R-:W-:Y:S01]  /*30f30*/  STL [R1+0x6bcc], R8 ;  /* 0x006bcc0801007387 */ /* 0x000fe20000100800 */
[----:B------:R-:W-:Y:S01]  /*30f40*/  STL [R1+0x2384], R2 ;  /* 0x0023840201007387 */ /* 0x000fe20000100800 */
[----:B------:R-:W-:Y:S02]  /*30f50*/  PRMT R6, RZ, 0x7610, R6 ;  /* 0x00007610ff067816 */ /* 0x000fe40000000006 */
[----:B------:R-:W-:Y:S01]  /*30f60*/  PRMT R3, RZ, 0x7610, R3 ;  /* 0x00007610ff037816 */ /* 0x000fe20000000003 */
[----:B--2---:R-:W-:Y:S02]  /*30f70*/  @!P1 IMAD.MOV.U32 R4, RZ, RZ, R10 ;  /* 0x000000ffff049224 */ /* 0x004fe400078e000a */
[----:B------:R-:W-:-:S05]  /*30f80*/  @!P1 IMAD.MOV.U32 R5, RZ, RZ, R11 ;  /* 0x000000ffff059224 */ /* 0x000fca00078e000b */
[----:B------:R3:W2:Y:S02]  /*30f90*/  @!P1 LDG.E.U16 R6, [R4.64] ;  /* 0x0000000604069981 */ /* 0x0006a4000c1e1500 */
[----:B---3--:R-:W-:Y:S02]  /*30fa0*/  @!P1 IMAD.MOV.U32 R4, RZ, RZ, R9 ;  /* 0x000000ffff049224 */ /* 0x008fe400078e0009 */
[----:B------:R-:W-:-:S05]  /*30fb0*/  @!P1 IMAD.MOV.U32 R5, RZ, RZ, R28 ;  /* 0x000000ffff059224 */ /* 0x000fca00078e001c */
[----:B------:R-:W3:Y:S04]  /*30fc0*/  @!P1 LDG.E.U16 R3, [R4.64] ;  /* 0x0000000604039981 */ /* 0x000ee8000c1e1500 */
[----:B----4-:R0:W-:Y:S04]  /*30fd0*/  STL [R1+0x6bd0], R7 ;  /* 0x006bd00701007387 */ /* 0x0101e80000100800 */
[----:B0-----:R-:W4:Y:S04]  /*30fe0*/  LDL R7, [R1+0x2344] ;  /* 0x0023440001077983 */ /* 0x001f280000100800 */
[----:B--2---:R-:W-:Y:S01]  /*30ff0*/  STL [R1+0x6bd4], R6 ;  /* 0x006bd40601007387 */ /* 0x004fe20000100800 */
[----:B------:R-:W-:Y:S03]  /*31000*/  STL [R1+0x2388], R28 ;  /* 0x0023881c01007387 */ /* 0x000fe60000100800 */
[----:B---3--:R-:W-:Y:S04]  /*31010*/  STL [R1+0x6bd8], R3 ;  /* 0x006bd80301007387 */ /* 0x008fe80000100800 */
[----:B----4-:R-:W-:Y:S01]  /*31020*/  STS.U16 [R7+0x1d00], R15 ;  /* 0x001d000f07007388 */ /* 0x010fe20000000400 */
        /* <DEDUP_REMOVED lines=9> */
[----:B------:R0:W-:Y:S02]  /*310c0*/  STS.U16 [R7+0x4500], R27 ;  /* 0x0045001b07007388 */ /* 0x0001e40000000400 */
[----:B------:R1:W-:Y:S01]  /*310d0*/  STS.U16 [R7+0x4900], R29 ;  /* 0x0049001d07007388 */ /* 0x0003e20000000400 */
[----:B------:R-:W-:Y:S01]  /*310e0*/  STS.U16 [R7+0x4d00], R25 ;  /* 0x004d001907007388 */ /* 0x000fe20000000400 */
[----:B------:R-:W-:Y:S02]  /*310f0*/  STS.U16 [R7+0x5100], R26 ;  /* 0x0051001a07007388 */ /* 0x000fe40000000400 */
[----:B------:R2:W-:Y:S01]  /*31100*/  STS.U16 [R7+0x5500], R0 ;  /* 0x0055000007007388 */ /* 0x0005e20000000400 */
[----:B0-----:R-:W3:Y:S01]  /*31110*/  LDL.LU R27, [R1+0xa58] ;  /* 0x000a5800011b7983 */ /* 0x001ee20000300800 */
[----:B-1----:R-:W4:Y:S03]  /*31120*/  LDL.LU R29, [R1+0xa4c] ;  /* 0x000a4c00011d7983 */ /* 0x002f260000300800 */
[----:B--2---:R-:W2:Y:S04]  /*31130*/  LDL.LU R0, [R1+0xa34] ;  /* 0x000a340001007983 */ /* 0x004ea80000300800 */
[----:B--2---:R0:W-:Y:S04]  /*31140*/  STL [R1+0x6c38], R0 ;  /* 0x006c380001007387 */ /* 0x0041e80000100800 */
[----:B0-----:R-:W2:Y:S01]  /*31150*/  LDL.LU R0, [R1+0xa40] ;  /* 0x000a400001007983 */ /* 0x001ea20000300800 */
        /* <DEDUP_REMOVED lines=23> */
[----:B------:R-:W2:Y:S04]  /*312d0*/  LDL.LU R25, [R1+0x54] ;  /* 0x0000540001197983 */ /* 0x000ea80000300800 */
[----:B---3--:R0:W-:Y:S01]  /*312e0*/  STS.U16 [R7+0x5900], R27 ;  /* 0x0059001b07007388 */ /* 0x0081e20000000400 */
[----:B------:R-:W3:Y:S02]  /*312f0*/  LDL.LU R26, [R1+0x48] ;  /* 0x00004800011a7983 */ /* 0x000ee40000300800 */
[----:B----4-:R1:W-:Y:S01]  /*31300*/  STS.U16 [R7+0x5d00], R29 ;  /* 0x005d001d07007388 */ /* 0x0103e20000000400 */
[----:B0-----:R-:W4:Y:S01]  /*31310*/  LDL.LU R27, [R1+0x3c] ;  /* 0x00003c00011b7983 */ /* 0x001f220000300800 */
[----:B-1----:R-:W3:Y:S03]  /*31320*/  LDL.LU R29, [R1+0x30] ;  /* 0x00003000011d7983 */ /* 0x002ee60000300800 */
[----:B--2---:R0:W-:Y:S04]  /*31330*/  STS.U16 [R7+0x6100], R0 ;  /* 0x0061000007007388 */ /* 0x0041e80000000400 */
[----:B0-----:R-:W2:Y:S04]  /*31340*/  LDL.LU R0, [R1+0x6c38] ;  /* 0x006c380001007983 */ /* 0x001ea80000300800 */
[----:B--2---:R0:W-:Y:S01]  /*31350*/  STS.U16 [R7+0x6500], R0 ;  /* 0x0065000007007388 */ /* 0x0041e20000000400 */
[----:B------:R-:W-:Y:S02]  /*31360*/  STS.U16 [R7+0x6900], R3 ;  /* 0x0069000307007388 */ /* 0x000fe40000000400 */
[----:B------:R-:W-:Y:S02]  /*31370*/  STS.U16 [R7+0x6d00], R4 ;  /* 0x006d000407007388 */ /* 0x000fe40000000400 */
[----:B------:R-:W-:Y:S01]  /*31380*/  STS.U16 [R7+0x7100], R5 ;  /* 0x0071000507007388 */ /* 0x000fe20000000400 */
[----:B------:R-:W-:Y:S01]  /*31390*/  STS.U16 [R7+0x7500], R28 ;  /* 0x0075001c07007388 */ /* 0x000fe20000000400 */
[----:B------:R-:W-:Y:S02]  /*313a0*/  STS.U16 [R7+0x7900], R6 ;  /* 0x0079000607007388 */ /* 0x000fe40000000400 */
[----:B------:R1:W-:Y:S01]  /*313b0*/  STS.U16 [R7+0x7d00], R2 ;  /* 0x007d000207007388 */ /* 0x0003e20000000400 */
[----:B0-----:R-:W2:Y:S04]  /*313c0*/  LDL.LU R0, [R1+0x6c34] ;  /* 0x006c340001007983 */ /* 0x001ea80000300800 */
[----:B-1----:R-:W2:Y:S04]  /*313d0*/  LDL R2, [R1+0x2340] ;  /* 0x0023400001027983 */ /* 0x002ea80000100800 */
[----:B--2---:R0:W-:Y:S04]  /*313e0*/  STL [R1+0x6c28], R2 ;  /* 0x006c280201007387 */ /* 0x0041e80000100800 */
[----:B0-----:R-:W2:Y:S04]  /*313f0*/  LDL.LU R2, [R1+0x18] ;  /* 0x0000180001027983 */ /* 0x001ea80000300800 */
[----:B--2---:R0:W-:Y:S04]  /*31400*/  STL [R1+0x6c2c], R2 ;  /* 0x006c2c0201007387 */ /* 0x0041e80000100800 */
[----:B0-----:R-:W2:Y:S01]  /*31410*/  LDL.LU R2, [R1+0x1c] ;  /* 0x00001c0001027983 */ /* 0x001ea20000300800 */
        /* <DEDUP_REMOVED lines=19> */
[----:B----4-:R-:W-:Y:S04]  /*31550*/  STS.U16 [R7+0xcd00], R27 ;  /* 0x00cd001b07007388 */ /* 0x010fe80000000400 */
[----:B--2---:R0:W-:Y:S04]  /*31560*/  STL [R1+0x6c30], R2 ;  /* 0x006c300201007387 */ /* 0x0041e80000100800 */
[----:B0-----:R-:W2:Y:S01]  /*31570*/  LDL.LU R2, [R1+0x20] ;  /* 0x0000200001027983 */ /* 0x001ea20000300800 */
[----:B------:R-:W3:Y:S02]  /*31580*/  LDL.LU R27, [R1+0x14] ;  /* 0x00001400011b7983 */ /* 0x000ee40000300800 */
[----:B------:R-:W4:Y:S02]  /*31590*/  LDL.LU R3, [R1+0x10] ;  /* 0x0000100001037983 */ /* 0x000f240000300800 */
[----:B------:R-:W3:Y:S01]  /*315a0*/  LDL.LU R4, [R1+0xc] ;  /* 0x00000c0001047983 */ /* 0x000ee20000300800 */
[----:B------:R-:W3:Y:S01]  /*315b0*/  LDL.LU R5, [R1+0x8] ;  /* 0x0000080001057983 */ /* 0x000ee20000300800 */
[----:B------:R-:W3:Y:S02]  /*315c0*/  LDL.LU R28, [R1+0x4] ;  /* 0x00000400011c7983 */ /* 0x000ee40000300800 */
[----:B------:R-:W3:Y:S02]  /*315d0*/  LDL.LU R6, [R1] ;  /* 0x0000000001067983 */ /* 0x000ee40000300800 */
        /* <DEDUP_REMOVED lines=17> */
[----:B------:R-:W3:Y:S04]  /*316f0*/  LDL.LU R25, [R1+0xa90] ;  /* 0x000a900001197983 */ /* 0x000ee80000300800 */
[----:B------:R0:W-:Y:S01]  /*31700*/  STS.U16 [R7+0xd100], R29 ;  /* 0x00d1001d07007388 */ /* 0x0001e20000000400 */
[----:B------:R-:W3:Y:S02]  /*31710*/  LDL.LU R26, [R1+0xa84] ;  /* 0x000a8400011a7983 */ /* 0x000ee40000300800 */
[----:B------:R1:W-:Y:S01]  /*31720*/  STS.U16 [R7+0xd500], R0 ;  /* 0x00d5000007007388 */ /* 0x0003e20000000400 */
[----:B0-----:R-:W3:Y:S01]  /*31730*/  LDL.LU R29, [R1+0xa78] ;  /* 0x000a7800011d7983 */ /* 0x001ee20000300800 */
[----:B-1----:R-:W3:Y:S03]  /*31740*/  LDL.LU R0, [R1+0xa6c] ;  /* 0x000a6c0001007983 */ /* 0x002ee60000300800 */
        /* <DEDUP_REMOVED lines=8> */
[----:B----4-:R-:W-:Y:S02]  /*317d0*/  STS.U16 [R7+0xe900], R3 ;  /* 0x00e9000307007388 */ /* 0x010fe40000000400 */
[----:B------:R-:W-:Y:S01]  /*317e0*/  STS.U16 [R7+0xed00], R4 ;  /* 0x00ed000407007388 */ /* 0x000fe20000000400 */
[----:B------:R-:W-:Y:S01]  /*317f0*/  STS.U16 [R7+0xf100], R5 ;  /* 0x00f1000507007388 */ /* 0x000fe20000000400 */
[----:B------:R-:W-:Y:S02]  /*31800*/  STS.U16 [R7+0xf500], R28 ;  /* 0x00f5001c07007388 */ /* 0x000fe40000000400 */
[----:B------:R-:W-:Y:S01]  /*31810*/  STS.U16 [R7+0xf900], R6 ;  /* 0x00f9000607007388 */ /* 0x000fe20000000400 */
[----:B---3--:R-:W-:Y:S01]  /*31820*/  STS.U16 [R7+0xfd00], R27 ;  /* 0x00fd001b07007388 */ /* 0x008fe20000000400 */
[----:B--2---:R-:W-:Y:S02]  /*31830*/  STS.U16 [R2+0x200], R8 ;  /* 0x0002000802007388 */ /* 0x004fe40000000400 */
[----:B------:R-:W-:Y:S02]  /*31840*/  STS.U16 [R2+0x600], R9 ;  /* 0x0006000902007388 */ /* 0x000fe40000000400 */
[----:B------:R-:W-:Y:S01]  /*31850*/  STS.U16 [R2+0xa00], R10 ;  /* 0x000a000a02007388 */ /* 0x000fe20000000400 */
[----:B------:R-:W-:Y:S01]  /*31860*/  STS.U16 [R2+0xe00], R11 ;  /* 0x000e000b02007388 */ /* 0x000fe20000000400 */
[----:B------:R-:W-:Y:S02]  /*31870*/  STS.U16 [R2+0x1200], R12 ;  /* 0x0012000c02007388 */ /* 0x000fe40000000400 */
[----:B------:R-:W-:Y:S02]  /*31880*/  STS.U16 [R2+0x1600], R13 ;  /* 0x0016000d02007388 */ /* 0x000fe40000000400 */
[----:B------:R-:W-:Y:S01]  /*31890*/  STS.U16 [R2+0x1a00], R14 ;  /* 0x001a000e02007388 */ /* 0x000fe20000000400 */
[----:B------:R-:W-:Y:S01]  /*318a0*/  STS.U16 [R2+0x1e00], R15 ;  /* 0x001e000f02007388 */ /* 0x000fe20000000400 */
[----:B------:R0:W-:Y:S03]  /*318b0*/  STS.U16 [R2+0x2200], R16 ;  /* 0x0022001002007388 */ /* 0x0001e60000000400 */
[----:B0-----:R-:W2:Y:S04]  /*318c0*/  LDL.LU R16, [R1+0xa3c] ;  /* 0x000a3c0001107983 */ /* 0x001ea80000300800 */
        /* <DEDUP_REMOVED lines=15> */
[----:B------:R-:W-:Y:S04]  /*319c0*/  STS.U16 [R2+0x5200], R0 ;  /* 0x0052000002007388 */ /* 0x000fe80000000400 */
        /* <DEDUP_REMOVED lines=36> */
[----:B---3--:R1:W-:Y:S02]  /*31c10*/  STS.U16 [R2+0x6600], R17 ;  /* 0x0066001102007388 */ /* 0x0083e40000000400 */
[----:B----4-:R2:W-:Y:S02]  /*31c20*/  STS.U16 [R2+0x6a00], R18 ;  /* 0x006a001202007388 */ /* 0x0105e40000000400 */
[----:B------:R3:W-:Y:S01]  /*31c30*/  STS.U16 [R2+0x6e00], R19 ;  /* 0x006e001302007388 */ /* 0x0007e20000000400 */
[----:B------:R3:W-:Y:S01]  /*31c40*/  STS.U16 [R2+0x7200], R20 ;  /* 0x0072001402007388 */ /* 0x0007e20000000400 */
[----:B------:R3:W-:Y:S03]  /*31c50*/  STS.U16 [R2+0x7600], R21 ;  /* 0x0076001502007388 */ /* 0x0007e60000000400 */
[----:B0-----:R-:W4:Y:S01]  /*31c60*/  LDL.LU R16, [R1+0x6c14] ;  /* 0x006c140001107983 */ /* 0x001f220000300800 */
[----:B-1----:R-:W4:Y:S02]  /*31c70*/  LDL.LU R17, [R1+0x6c10] ;  /* 0x006c100001117983 */ /* 0x002f240000300800 */
[----:B--2---:R-:W2:Y:S02]  /*31c80*/  LDL.LU R18, [R1+0x6c0c] ;  /* 0x006c0c0001127983 */ /* 0x004ea40000300800 */
[----:B---3--:R-:W3:Y:S01]  /*31c90*/  LDL.LU R19, [R1+0x6c08] ;  /* 0x006c080001137983 */ /* 0x008ee20000300800 */
[----:B------:R-:W2:Y:S01]  /*31ca0*/  LDL.LU R20, [R1+0x6c04] ;  /* 0x006c040001147983 */ /* 0x000ea20000300800 */
[----:B------:R-:W2:Y:S03]  /*31cb0*/  LDL.LU R21, [R1+0x6c00] ;  /* 0x006c000001157983 */ /* 0x000ea60000300800 */
[----:B------:R0:W-:Y:S01]  /*31cc0*/  STS.U16 [R2+0x7a00], R22 ;  /* 0x007a001602007388 */ /* 0x0001e20000000400 */
[----:B------:R1:W-:Y:S02]  /*31cd0*/  STS.U16 [R2+0x7e00], R23 ;  /* 0x007e001702007388 */ /* 0x0003e40000000400 */
[----:B------:R1:W-:Y:S02]  /*31ce0*/  STS.U16 [R2+0x8200], R24 ;  /* 0x0082001802007388 */ /* 0x0003e40000000400 */
[----:B------:R1:W-:Y:S01]  /*31cf0*/  STS.U16 [R2+0x8600], R25 ;  /* 0x0086001902007388 */ /* 0x0003e20000000400 */
[----:B------:R1:W-:Y:S01]  /*31d00*/  STS.U16 [R2+0x8a00], R26 ;  /* 0x008a001a02007388 */ /* 0x0003e20000000400 */
[----:B------:R1:W-:Y:S03]  /*31d10*/  STS.U16 [R2+0x8e00], R0 ;  /* 0x008e000002007388 */ /* 0x0003e60000000400 */
[----:B0-----:R-:W2:Y:S01]  /*31d20*/  LDL.LU R22, [R1+0x6bfc] ;  /* 0x006bfc0001167983 */ /* 0x001ea20000300800 */
[----:B-1----:R-:W2:Y:S03]  /*31d30*/  LDL.LU R23, [R1+0x6bf8] ;  /* 0x006bf80001177983 */ /* 0x002ea60000300800 */
[----:B------:R-:W2:Y:S01]  /*31d40*/  LDL.LU R24, [R1+0x6bf4] ;  /* 0x006bf40001187983 */ /* 0x000ea20000300800 */
[----:B------:R-:W2:Y:S03]  /*31d50*/  LDL.LU R25, [R1+0x6bf0] ;  /* 0x006bf00001197983 */ /* 0x000ea60000300800 */
[----:B------:R-:W2:Y:S01]  /*31d60*/  LDL.LU R26, [R1+0x6bec] ;  /* 0x006bec00011a7983 */ /* 0x000ea20000300800 */
[----:B------:R-:W2:Y:S03]  /*31d70*/  LDL.LU R0, [R1+0x6be8] ;  /* 0x006be80001007983 */ /* 0x000ea60000300800 */
        /* <DEDUP_REMOVED lines=16> */
[----:B--2---:R0:W-:Y:S04]  /*31e80*/  STS.U16 [R2+0xd200], R0 ;  /* 0x00d2000002007388 */ /* 0x0041e80000000400 */
        /* <DEDUP_REMOVED lines=17> */
[----:B------:R0:W-:Y:S01]  /*31fa0*/  STS.U16 [R2+0xd600], R26 ;  /* 0x00d6001a02007388 */ /* 0x0001e20000000400 */
[----:B------:R1:W-:Y:S02]  /*31fb0*/  STS.U16 [R2+0xda00], R25 ;  /* 0x00da001902007388 */ /* 0x0003e40000000400 */
[----:B------:R3:W-:Y:S02]  /*31fc0*/  STS.U16 [R2+0xde00], R24 ;  /* 0x00de001802007388 */ /* 0x0007e40000000400 */
[----:B------:R4:W-:Y:S01]  /*31fd0*/  STS.U16 [R2+0xe200], R23 ;  /* 0x00e2001702007388 */ /* 0x0009e20000000400 */
[----:B------:R4:W-:Y:S04]  /*31fe0*/  STS.U16 [R2+0xe600], R22 ;  /* 0x00e6001602007388 */ /* 0x0009e80000000400 */
[----:B0-----:R-:W2:Y:S01]  /*31ff0*/  LDL.LU R26, [R1+0xb20] ;  /* 0x000b2000011a7983 */ /* 0x001ea20000300800 */
[----:B-1----:R-:W2:Y:S02]  /*32000*/  LDL.LU R25, [R1+0xb28] ;  /* 0x000b280001197983 */ /* 0x002ea40000300800 */
[----:B---3--:R-:W3:Y:S02]  /*32010*/  LDL.LU R24, [R1+0xb30] ;  /* 0x000b300001187983 */ /* 0x008ee40000300800 */
[----:B----4-:R-:W4:Y:S01]  /*32020*/  LDL.LU R23, [R1+0xb38] ;  /* 0x000b380001177983 */ /* 0x010f220000300800 */
[----:B------:R-:W3:Y:S04]  /*32030*/  LDL.LU R22, [R1+0xb40] ;  /* 0x000b400001167983 */ /* 0x000ee80000300800 */
[----:B------:R0:W-:Y:S02]  /*32040*/  STS.U16 [R2+0xea00], R21 ;  /* 0x00ea001502007388 */ /* 0x0001e40000000400 */
[----:B0-----:R-:W-:-:S02]  /*32050*/  IMAD.MOV.U32 R21, RZ, RZ, R2 ;  /* 0x000000ffff157224 */ /* 0x001fc400078e0002 */
[----:B------:R-:W0:Y:S04]  /*32060*/  S2R R2, SR_TID.X ;  /* 0x0000000000027919 */ /* 0x000e280000002100 */
[----:B------:R-:W-:Y:S01]  /*32070*/  STS.U16 [R21+0xee00], R20 ;  /* 0x00ee001415007388 */ /* 0x000fe20000000400 */
[----:B------:R-:W-:Y:S02]  /*32080*/  STS.U16 [R21+0xf200], R19 ;  /* 0x00f2001315007388 */ /* 0x000fe40000000400 */
[----:B------:R-:W-:Y:S02]  /*32090*/  STS.U16 [R21+0xf600], R18 ;  /* 0x00f6001215007388 */ /* 0x000fe40000000400 */
[----:B------:R-:W-:Y:S01]  /*320a0*/  STS.U16 [R21+0xfa00], R17 ;  /* 0x00fa001115007388 */ /* 0x000fe20000000400 */
[----:B------:R-:W-:Y:S01]  /*320b0*/  STS.U16 [R21+0xfe00], R16 ;  /* 0x00fe001015007388 */ /* 0x000fe20000000400 */
[----:B0-----:R-:W-:-:S04]  /*320c0*/  SHF.R.S32.HI R2, RZ, 0x6, R2 ;  /* 0x00000006ff027819 */ /* 0x001fc80000011402 */
[----:B------:R-:W-:Y:S01]  /*320d0*/  SGXT R2, R2, 0x1 ;  /* 0x000000010202781a */ /* 0x000fe20000000200 */
[----:B--2---:R-:W-:-:S05]  /*320e0*/  IMAD.SHL.U32 R0, R0, 0x2, RZ ;  /* 0x0000000200007824 */ /* 0x004fca00078e00ff */
[----:B------:R-:W-:-:S04]  /*320f0*/  LOP3.LUT R0, R0, 0x90, R2, 0x78, !PT ;  /* 0x0000009000007812 */ /* 0x000fc800078e7802 */
[----:B------:R-:W-:-:S05]  /*32100*/  LOP3.LUT R0, R0, 0x60, RZ, 0x3c, !PT ;  /* 0x0000006000007812 */ /* 0x000fca00078e3cff */
[----:B---3--:R-:W-:Y:S01]  /*32110*/  STS.U16 [R0+0x300], R22 ;  /* 0x0003001600007388 */ /* 0x008fe20000000400 */
[----:B----4-:R-:W-:Y:S02]  /*32120*/  STS.U16 [R0+0x700], R23 ;  /* 0x0007001700007388 */ /* 0x010fe40000000400 */
        /* <DEDUP_REMOVED lines=8> */
[----:B0-----:R-:W2:Y:S01]  /*321b0*/  LDL.LU R28, [R1+0xa5c] ;  /* 0x000a5c00011c7983 */ /* 0x001ea20000300800 */
[----:B------:R-:W3:Y:S03]  /*321c0*/  LDL.LU R3, [R1+0xa38] ;  /* 0x000a380001037983 */ /* 0x000ee60000300800 */
[----:B---3--:R0:W-:Y:S04]  /*321d0*/  STL [R1+0x6bdc], R3 ;  /* 0x006bdc0301007387 */ /* 0x0081e80000100800 */
[----:B0-----:R-:W3:Y:S01]  /*321e0*/  LDL.LU R3, [R1+0xa44] ;  /* 0x000a440001037983 */ /* 0x001ee20000300800 */
        /* <DEDUP_REMOVED lines=11> */
[----:B---3--:R0:W-:Y:S04]  /*322a0*/  STL [R1+0x6be0], R3 ;  /* 0x006be00301007387 */ /* 0x0081e80000100800 */
[----:B0-----:R-:W3:Y:S01]  /*322b0*/  LDL.LU R3, [R1+0xa50] ;  /* 0x000a500001037983 */ /* 0x001ee20000300800 */
        /* <DEDUP_REMOVED lines=25> */
[----:B------:R-:W4:Y:S01]  /*32450*/  LDL.LU R5, [R1+0x40] ;  /* 0x0000400001057983 */ /* 0x000f220000300800 */
[----:B--2---:R0:W-:Y:S04]  /*32460*/  STS.U16 [R0+0x5700], R28 ;  /* 0x0057001c00007388 */ /* 0x0041e80000000400 */
[----:B0-----:R-:W4:Y:S04]  /*32470*/  LDL.LU R28, [R1+0x34] ;  /* 0x00003400011c7983 */ /* 0x001f280000300800 */
[----:B---3--:R0:W-:Y:S04]  /*32480*/  STS.U16 [R0+0x5b00], R3 ;  /* 0x005b000300007388 */ /* 0x0081e80000000400 */
[----:B0-----:R-:W3:Y:S04]  /*32490*/  LDL.LU R3, [R1+0x6be0] ;  /* 0x006be00001037983 */ /* 0x001ee80000300800 */
[----:B---3--:R0:W-:Y:S04]  /*324a0*/  STS.U16 [R0+0x5f00], R3 ;  /* 0x005f000300007388 */ /* 0x0081e80000000400 */
[----:B0-----:R-:W3:Y:S04]  /*324b0*/  LDL.LU R3, [R1+0x6bdc] ;  /* 0x006bdc0001037983 */ /* 0x001ee80000300800 */
[----:B---3--:R0:W-:Y:S01]  /*324c0*/  STS.U16 [R0+0x6300], R3 ;  /* 0x0063000300007388 */ /* 0x0081e20000000400 */
[----:B----4-:R1:W-:Y:S02]  /*324d0*/  STS.U16 [R0+0x6700], R6 ;  /* 0x0067000600007388 */ /* 0x0103e40000000400 */
[----:B------:R3:W-:Y:S02]  /*324e0*/  STS.U16 [R0+0x6b00], R7 ;  /* 0x006b000700007388 */ /* 0x0007e40000000400 */
[----:B------:R4:W-:Y:S01]  /*324f0*/  STS.U16 [R0+0x6f00], R8 ;  /* 0x006f000800007388 */ /* 0x0009e20000000400 */
[----:B------:R4:W-:Y:S01]  /*32500*/  STS.U16 [R0+0x7300], R9 ;  /* 0x0073000900007388 */ /* 0x0009e20000000400 */
[----:B------:R4:W-:Y:S03]  /*32510*/  STS.U16 [R0+0x7700], R10 ;  /* 0x0077000a00007388 */ /* 0x0009e60000000400 */
[----:B0-----:R-:W2:Y:S01]  /*32520*/  LDL.LU R3, [R1+0x6bd8] ;  /* 0x006bd80001037983 */ /* 0x001ea20000300800 */
[----:B-1----:R-:W2:Y:S02]  /*32530*/  LDL.LU R6, [R1+0x6bd4] ;  /* 0x006bd40001067983 */ /* 0x002ea40000300800 */
[----:B---3--:R-:W3:Y:S02]  /*32540*/  LDL.LU R7, [R1+0x6bd0] ;  /* 0x006bd00001077983 */ /* 0x008ee40000300800 */
[----:B----4-:R-:W4:Y:S01]  /*32550*/  LDL.LU R8, [R1+0x6bcc] ;  /* 0x006bcc0001087983 */ /* 0x010f220000300800 */
        /* <DEDUP_REMOVED lines=24> */
[----:B0-----:R-:W3:Y:S01]  /*326e0*/  LDL R24, [R1+0x1740] ;  /* 0x0017400001187983 */ /* 0x001ee20000100800 */
[----:B------:R-:W-:Y:S02]  /*326f0*/  STS.U16 [R0+0xbb00], R25 ;  /* 0x00bb001900007388 */ /* 0x000fe40000000400 */
[----:B------:R-:W-:Y:S02]  /*32700*/  STS.U16 [R0+0xbf00], R26 ;  /* 0x00bf001a00007388 */ /* 0x000fe40000000400 */
[----:B------:R-:W-:Y:S01]  /*32710*/  STS.U16 [R0+0xc300], R27 ;  /* 0x00c3001b00007388 */ /* 0x000fe20000000400 */
[----:B------:R-:W-:Y:S01]  /*32720*/  STS.U16 [R0+0xc700], R4 ;  /* 0x00c7000400007388 */ /* 0x000fe20000000400 */
[----:B------:R-:W-:Y:S02]  /*32730*/  STS.U16 [R0+0xcb00], R5 ;  /* 0x00cb000500007388 */ /* 0x000fe40000000400 */
[----:B------:R-:W-:Y:S01]  /*32740*/  STS.U16 [R0+0xcf00], R28 ;  /* 0x00cf001c00007388 */ /* 0x000fe20000000400 */
        /* <DEDUP_REMOVED lines=8> */
[----:B----4-:R-:W-:Y:S01]  /*327d0*/  STS.U16 [R0+0xf300], R8 ;  /* 0x00f3000800007388 */ /* 0x010fe20000000400 */
[----:B---3--:R-:W-:Y:S03]  /*327e0*/  STS.U16 [R0+0xf700], R7 ;  /* 0x00f7000700007388 */ /* 0x008fe60000000400 */
[----:B------:R-:W-:Y:S01]  /*327f0*/  STS.U16 [R0+0xfb00], R6 ;  /* 0x00fb000600007388 */ /* 0x000fe20000000400 */
[----:B------:R-:W-:Y:S03]  /*32800*/  STS.U16 [R0+0xff00], R3 ;  /* 0x00ff000300007388 */ /* 0x000fe60000000400 */
[----:B------:R-:W-:Y:S06]  /*32810*/  BAR.SYNC.DEFER_BLOCKING 0x0 ;  /* 0x0000000000007b1d */ /* 0x000fec0000010000 */
[----:B0-----:R-:W2:Y:S04]  /*32820*/  LDL.LU R29, [R1+0x6ba8] ;  /* 0x006ba800011d7983 */ /* 0x001ea80000300800 */
[----:B------:R-:W0:Y:S04]  /*32830*/  LDSM.16.M88.4 R16, [R24] ;  /* 0x000000001810783b */ /* 0x000e280000000200 */
[----:B------:R-:W1:Y:S04]  /*32840*/  LDSM.16.M88.4 R12, [R24+0x1000] ;  /* 0x00100000180c783b */ /* 0x000e680000000200 */
[----:B------:R-:W3:Y:S04]  /*32850*/  LDSM.16.M88.4 R8, [R24+0x2000] ;  /* 0x002000001808783b */ /* 0x000ee80000000200 */
[----:B------:R-:W4:Y:S04]  /*32860*/  LDSM.16.M88.4 R4, [R24+0x3000] ;  /* 0x003000001804783b */ /* 0x000f280000000200 */
[----:B0-----:R-:W-:Y:S01]  /*32870*/  STL [R1+0x5d5c], R18 ;  /* 0x005d5c1201007387 */ /* 0x001fe20000100800 */
[----:B------:R-:W-:Y:S02]  /*32880*/  STL [R1+0x5d58], R19 ;  /* 0x005d581301007387 */ /* 0x000fe40000100800 */
[----:B-1----:R-:W-:Y:S02]  /*32890*/  STL [R1+0x6528], R14 ;  /* 0x0065280e01007387 */ /* 0x002fe40000100800 */
[----:B------:R-:W-:Y:S01]  /*328a0*/  STL [R1+0x631c], R15 ;  /* 0x00631c0f01007387 */ /* 0x000fe20000100800 */
[----:B---3--:R-:W-:Y:S01]  /*328b0*/  STL [R1+0x5d2c], R10 ;  /* 0x005d2c0a01007387 */ /* 0x008fe20000100800 */
[----:B------:R-:W-:Y:S02]  /*328c0*/  STL [R1+0x5d28], R11 ;  /* 0x005d280b01007387 */ /* 0x000fe40000100800 */
[----:B----4-:R-:W-:Y:S02]  /*328d0*/  STL.64 [R1+0xa0], R4 ;  /* 0x0000a00401007387 */ /* 0x010fe40000100a00 */
[----:B------:R-:W-:Y:S01]  /*328e0*/  IMAD.MOV.U32 R2, RZ, RZ, R4 ;  /* 0x000000ffff027224 */ /* 0x000fe200078e0004 */
[----:B------:R-:W-:Y:S01]  /*328f0*/  STL.64 [R1+0xa8], R6 ;  /* 0x0000a80601007387 */ /* 0x000fe20000100a00 */
[----:B------:R-:W-:-:S02]  /*32900*/  IMAD.MOV.U32 R0, RZ, RZ, R5 ;  /* 0x000000ffff007224 */ /* 0x000fc400078e0005 */
[----:B------:R-:W0:Y:S02]  /*32910*/  LDSM.16.M88.4 R4, [R24+0x4000] ;  /* 0x004000001804783b */ /* 0x000e240000000200 */
[----:B0-----:R-:W-:Y:S02]  /*32920*/  STL.64 [R1+0x90], R4 ;  /* 0x0000900401007387 */ /* 0x001fe40000100a00 */
[----:B------:R-:W-:Y:S02]  /*32930*/  IMAD.MOV.U32 R14, RZ, RZ, R4 ;  /* 0x000000ffff0e7224 */ /* 0x000fe400078e0004 */
[----:B------:R-:W-:Y:S02]  /*32940*/  STL.64 [R1+0x98], R6 ;  /* 0x0000980601007387 */ /* 0x000fe40000100a00 */
[----:B------:R-:W-:Y:S02]  /*32950*/  IMAD.MOV.U32 R3, RZ, RZ, R5 ;  /* 0x000000ffff037224 */ /* 0x000fe400078e0005 */
[----:B------:R-:W0:Y:S04]  /*32960*/  LDSM.16.M88.4 R4, [R24+0x5000] ;  /* 0x005000001804783b */ /* 0x000e280000000200 */
[----:B0-----:R-:W-:Y:S01]  /*32970*/  STL.64 [R1+0x80], R4 ;  /* 0x0000800401007387 */ /* 0x001fe20000100a00 */
[----:B------:R-:W-:Y:S02]  /*32980*/  STL.64 [R1+0x88], R6 ;  /* 0x0000880601007387 */ /* 0x000fe40000100a00 */
[----:B------:R-:W-:Y:S04]  /*32990*/  LDSM.16.M88.4 R4, [R24+0x6000] ;  /* 0x006000001804783b */ /* 0x000fe80000000200 */
[----:B------:R0:W-:Y:S02]  /*329a0*/  STL [R1+0x6b90], R24 ;  /* 0x006b901801007387 */ /* 0x0001e40000100800 */
[----:B0-----:R-:W3:Y:S01]  /*329b0*/  LDL.LU.64 R24, [R1+0xa10] ;  /* 0x000a100001187983 */ /* 0x001ee20000300a00 */
[----:B------:R-:W3:Y:S03]  /*329c0*/  LDL.LU.64 R26, [R1+0xa18] ;  /* 0x000a1800011a7983 */ /* 0x000ee60000300a00 */
[----:B--2---:R-:W3:Y:S02]  /*329d0*/  LDSM.16.MT88.4 R20, [R29+0x10000] ;  /* 0x010000001d14783b */ /* 0x004ee40000004200 */
[C---:B---3--:R-:W-:Y:S11]  /*329e0*/  HMMA.16816.F32 R24, R20.reuse, R16, R24 ;  /* 0x000000101418723c */ /* 0x048ff60000001818 */
[----:B------:R-:W-:Y:S11]  /*329f0*/  @!UPT UIADD3 URZ, URZ, URZ, URZ ;  /* 0x0000003f3f3ff290 */ /* 0x000ff6000fffe03f */
[----:B------:R-:W-:Y:S01]  /*32a00*/  @!UPT UIADD3 URZ, URZ, URZ, URZ ;  /* 0x0000003f3f3ff290 */ /* 0x000fe2000fffe03f */
[----:B------:R0:W-:Y:S01]  /*32a10*/  STL.64 [R1+0x1700], R24 ;  /* 0x0017001801007387 */ /* 0x0001e20000100a00 */
[----:B------:R-:W-:Y:S02]  /*32a20*/  IMAD.MOV.U32 R10, RZ, RZ, R26 ;  /* 0x000000ffff0a7224 */ /* 0x000fe400078e001a */
[----:B------:R-:W-:Y:S01]  /*32a30*/  IMAD.MOV.U32 R11, RZ, RZ, R27 ;  /* 0x000000ffff0b7224 */ /* 0x000fe200078e001b */
[----:B0-----:R-:W2:Y:S01]  /*32a40*/  LDL.LU.64 R24, [R1+0x9a0] ;  /* 0x0009a00001187983 */ /* 0x001ea20000300a00 */
[----:B------:R-:W3:Y:S03]  /*32a50*/  LDL.LU.64 R26, [R1+0x9a8] ;  /* 0x0009a800011a7983 */ /* 0x000ee60000300a00 */
[----:B---3--:R-:W-:Y:S01]  /*32a60*/  STL.64 [R1+0x6ba0], R26 ;  /* 0x006ba01a01007387 */ /* 0x008fe20000100a00 */
[----:B--2---:R0:W-:Y:S03]  /*32a70*/  STL.64 [R1+0x6b98], R24 ;  /* 0x006b981801007387 */ /* 0x0041e60000100a00 */
[----:B0-----:R-:W2:Y:S01]  /*32a80*/  LDL.LU.64 R24, [R1+0x9d0] ;  /* 0x0009d00001187983 */ /* 0x001ea20000300a00 */
[----:B------:R-:W2:Y:S02]  /*32a90*/  LDL.LU.64 R26, [R1+0x9d8] ;  /* 0x0009d800011a7983 */ /* 0x000ea40000300a00 */
[----:B------:R-:W-:Y:S02]  /*32aa0*/  STL.64 [R1+0x70], R4 ;  /* 0x0000700401007387 */ /* 0x000fe40000100a00 */
[----:B------:R-:W-:Y:S01]  /*32ab0*/  STL.64 [R1+0x78], R6 ;  /* 0x0000780601007387 */ /* 0x000fe20000100a00 */
[----:B------:R0:W-:Y:S04]  /*32ac0*/  STL.64 [R1+0x6b78], R4 ;  /* 0x006b780401007387 */ /* 0x0001e80000100a00 */
[----:B0-----:R-:W3:Y:S01]  /*32ad0*/  LDL.LU.64 R4, [R1+0x9e0] ;  /* 0x0009e00001047983 */ /* 0x001ee20000300a00 */
[----:B------:R-:W3:Y:S02]  /*32ae0*/  LDL.LU.64 R6, [R1+0x9e8] ;  /* 0x0009e80001067983 */ /* 0x000ee40000300a00 */
[----:B------:R0:W-:Y:S02]  /*32af0*/  STL.64 [R1+0x6b20], R16 ;  /* 0x006b201001007387 */ /* 0x0001e40000100a00 */
[----:B0-----:R-:W4:Y:S01]  /*32b00*/  LDL.64 R16, [R1+0x80] ;  /* 0x0000800001107983 */ /* 0x001f220000100a00 */
[C---:B--2---:R-:W-:Y:S08]  /*32b10*/  HMMA.16816.F32 R24, R20.reuse, R8, R24 ;  /* 0x000000081418723c */ /* 0x044ff00000001818 */
[----:B---3--:R-:W-:Y:S01]  /*32b20*/  HMMA.16816.F32 R4, R20, R12, R4 ;  /* 0x0000000c1404723c */ /* 0x008fe20000001804 */
[----:B----4-:R0:W-:Y:S02]  /*32b30*/  STL.64 [R1+0x6b80], R16 ;  /* 0x006b801001007387 */ /* 0x0101e40000100a00 */
[----:B0-----:R-:W-:-:S02]  /*32b40*/  IMAD.MOV.U32 R16, RZ, RZ, R14 ;  /* 0x000000ffff107224 */ /* 0x001fc400078e000e */
[----:B------:R-:W-:-:S05]  /*32b50*/  IMAD.MOV.U32 R17, RZ, RZ, R3 ;  /* 0x000000ffff117224 */ /* 0x000fca00078e0003 */
[----:B------:R-:W-:Y:S01]  /*32b60*/  STL.64 [R1+0x6b88], R16 ;  /* 0x006b881001007387 */ /* 0x000fe20000100a00 */
[----:B------:R-:W-:Y:S02]  /*32b70*/  STL [R1+0x5d3c], R11 ;  /* 0x005d3c0b01007387 */ /* 0x000fe40000100800 */
[----:B------:R-:W-:Y:S10]  /*32b80*/  STL [R1+0x5d38], R10 ;  /* 0x005d380a01007387 */ /* 0x000ff40000100800 */
[----:B------:R0:W-:Y:S01]  /*32b90*/  STL.64 [R1+0x16f0], R4 ;  /* 0x0016f00401007387 */ /* 0x0001e20000100a00 */
[----:B------:R1:W-:Y:S04]  /*32ba0*/  STL.64 [R1+0x16f8], R6 ;  /* 0x0016f80601007387 */ /* 0x0003e80000100a00 */
[----:B0-----:R-:W2:Y:S01]  /*32bb0*/  LDL.LU.64 R4, [R1+0x960] ;  /* 0x0009600001047983 */ /* 0x001ea20000300a00 */
[----:B-1----:R-:W2:Y:S02]  /*32bc0*/  LDL.LU.64 R6, [R1+0x968] ;  /* 0x0009680001067983 */ /* 0x002ea40000300a00 */
[----:B------:R0:W-:Y:S02]  /*32bd0*/  STL.64 [R1+0x6b28], R12 ;  /* 0x006b280c01007387 */ /* 0x0001e40000100a00 */
[----:B0-----:R-:W3:Y:S01]  /*32be0*/  LDL.LU.64 R12, [R1+0x8e0] ;  /* 0x0008e000010c7983 */ /* 0x001ee20000300a00 */
[----:B------:R-:W3:Y:S02]  /*32bf0*/  LDL.LU.64 R14, [R1+0x8e8] ;  /* 0x0008e800010e7983 */ /* 0x000ee40000300a00 */
[----:B------:R-:W-:Y:S02]  /*32c00*/  STL.64 [R1+0x16e0], R24 ;  /* 0x0016e01801007387 */ /* 0x000fe40000100a00 */
[----:B------:R0:W-:Y:S02]  /*32c10*/  STL.64 [R1+0x16e8], R26 ;  /* 0x0016e81a01007387 */ /* 0x0001e40000100a00 */
[----:B0-----:R-:W4:Y:S01]  /*32c20*/  LDL.LU.64 R26, [R1+0x6ba0] ;  /* 0x006ba000011a7983 */ /* 0x001f220000300a00 */
[----:B------:R-:W4:Y:S02]  /*32c30*/  LDL.LU.64 R24, [R1+0x6b98] ;  /* 0x006b980001187983 */ /* 0x000f240000300a00 */
[----:B------:R-:W-:-:S02]  /*32c40*/  IMAD.MOV.U32 R16, RZ, RZ, R2 ;  /* 0x000000ffff107224 */ /* 0x000fc400078e0002 */
[----:B------:R-:W-:-:S07]  /*32c50*/  IMAD.MOV.U32 R17, RZ, RZ, R0 ;  /* 0x000000ffff117224 */ /* 0x000fce00078e0000 */
[----:B----4-:R-:W-:Y:S01]  /*32c60*/  HMMA.16816.F32 R16, R20, R16, R24 ;  /* 0x000000101410723c */ /* 0x010fe20000001818 */
[----:B------:R-:W4:Y:S11]  /*32c70*/  LDL.LU R24, [R1+0x6b90] ;  /* 0x006b900001187983 */ /* 0x000f360000300800 */
[----:B------:R-:W-:Y:S11]  /*32c80*/  @!UPT UIADD3 URZ, URZ, URZ, URZ ;  /* 0x0000003f3f3ff290 */ /* 0x000ff6000fffe03f */
[----:B------:R-:W-:Y:S01]  /*32c90*/  STL.64 [R1+0x16d0], R16 ;  /* 0x0016d01001007387 */ /* 0x000fe20000100a00 */
[----:B------:R-:W-:Y:S02]  /*32ca0*/  STL [R1+0x16d8], R18 ;  /* 0x0016d81201007387 */ /* 0x000fe40000100800 */
[----:B------:R-:W-:-:S05]  /*32cb0*/  IMAD.MOV.U32 R0, RZ, RZ, R19 ;  /* 0x000000ffff007224 */ /* 0x000fca00078e0013 */
[----:B------:R-:W-:Y:S04]  /*32cc0*/  STL [R1+0x5cf8], R0 ;  /* 0x005cf80001007387 */ /* 0x000fe80000100800 */
[----:B----4-:R-:W0:Y:S04]  /*32cd0*/  LDSM.16.M88.4 R16, [R24+0x7000] ;  /* 0x007000001810783b */ /* 0x010e280000000200 */
[----:B0-----:R0:W-:Y:S01]  /*32ce0*/  STL.64 [R1+0x60], R16 ;  /* 0x0000601001007387 */ /* 0x0011e20000100a00 */
[----:B------:R3:W-:Y:S03]  /*32cf0*/  STL.64 [R1+0x68], R18 ;  /* 0x0000681201007387 */ /* 0x0007e60000100a00 */
[----:B0-----:R-:W3:Y:S02]  /*32d00*/  LDL.LU.64 R16, [R1+0x6b88] ;  /* 0x006b880001107983 */ /* 0x001ee40000300a00 */
[----:B---3--:R-:W-:Y:S02]  /*32d10*/  HMMA.16816.F32 R16, R20, R16, R12 ;  /* 0x000000101410723c */ /* 0x008fe4000000180c */
[----:B------:R-:W0:Y:S11]  /*32d20*/  LDSM.16.M88.4 R12, [R24+0x8000] ;  /* 0x00800000180c783b */ /* 0x000e360000000200 */
[----:B------:R-:W-:Y:S10]  /*32d30*/  @!UPT UIADD3 URZ, URZ, URZ, URZ ;  /* 0x0000003f3f3ff290 */ /* 0x000ff4000fffe03f */
[----:B------:R-:W-:Y:S01]  /*32d40*/  STL.64 [R1+0x16c0], R16 ;  /* 0x0016c01001007387 */ /* 0x000fe20000100a00 */
[----:B------:R-:W-:Y:S02]  /*32d50*/  STL.64 [R1+0x16c8], R18 ;  /* 0x0016c81201007387 */ /* 0x000fe40000100a00 */
[----:B------:R-:W-:Y:S01]  /*32d60*/  LDSM.16.M88.4 R16, [R24+0xa000] ;  /* 0x00a000001810783b */ /* 0x000fe20000000200 */
[----:B0-----:R-:W-:Y:S03]  /*32d70*/  STL.64 [R1+0x50], R12 ;  /* 0x0000500c01007387 */ /* 0x001fe60000100a00 */
[----:B------:R-:W-:Y:S02]  /*32d80*/  IMAD.MOV.U32 R2, RZ, RZ, R12 ;  /* 0x000000ffff027224 */ /* 0x000fe400078e000c */
[----:B------:R-:W-:Y:S02]  /*32d90*/  STL.64 [R1+0x58], R14 ;  /* 0x0000580e01007387 */ /* 0x000fe40000100a00 */
[----:B------:R-:W-:-:S02]  /*32da0*/  IMAD.MOV.U32 R0, RZ, RZ, R13 ;  /* 0x000000ffff007224 */ /* 0x000fc400078e000d */
[----:B------:R-:W0:Y:S04]  /*32db0*/  LDSM.16.M88.4 R12, [R24+0x9000] ;  /* 0x00900000180c783b */ /* 0x000e280000000200 */
[----:B0-----:R-:W-:Y:S01]  /*32dc0*/  STL.64 [R1+0x40], R12 ;  /* 0x0000400c01007387 */ /* 0x001fe20000100a00 */
[----:B------:R-:W-:Y:S02]  /*32dd0*/  STL.64 [R1+0x48], R14 ;  /* 0x0000480e01007387 */ /* 0x000fe40000100a00 */
[----:B------:R-:W0:Y:S04]  /*32de0*/  LDSM.16.M88.4 R12, [R24+0xb000] ;  /* 0x00b00000180c783b */ /* 0x000e280000000200 */
[----:B------:R-:W-:Y:S01]  /*32df0*/  STL.64 [R1+0x30], R16 ;  /* 0x0000301001007387 */ /* 0x000fe20000100a00 */
[----:B------:R-:W-:Y:S02]  /*32e00*/  STL.64 [R1+0x38], R18 ;  /* 0x0000381201007387 */ /* 0x000fe40000100a00 */
[----:B------:R-:W1:Y:S02]  /*32e10*/  LDSM.16.M88.4 R16, [R24+0xc000] ;  /* 0x00c000001810783b */ /* 0x000e640000000200 */
[----:B0-----:R-:W-:Y:S02]  /*32e20*/  STL.64 [R1+0x20], R12 ;  /* 0x0000200c01007387 */ /* 0x001fe40000100a00 */
[----:B------:R-:W-:Y:S02]  /*32e30*/  STL.64 [R1+0x28], R14 ;  /* 0x0000280e01007387 */ /* 0x000fe40000100a00 */
[----:B-1----:R-:W-:Y:S02]  /*32e40*/  STL.64 [R1+0x10], R16 ;  /* 0x0000101001007387 */ /* 0x002fe40000100a00 */
[----:B------:R-:W-:Y:S02]  /*32e50*/  STL.64 [R1+0x18], R18 ;  /* 0x0000181201007387 */ /* 0x000fe40000100a00 */
[----:B------:R-:W0:Y:S04]  /*32e60*/  LDSM.16.M88.4 R16, [R24+0xe000] ;  /* 0x00e000001810783b */ /* 0x000e280000000200 */
[----:B------:R-:W1:Y:S04]  /*32e70*/  LDSM.16.M88.4 R12, [R24+0xd000] ;  /* 0x00d00000180c783b */ /* 0x000e680000000200 */
[----:B0-----:R0:W-:Y:S01]  /*32e80*/  STL.64 [R1+0xc0], R16 ;  /* 0x0000c01001007387 */ /* 0x0011e20000100a00 */
[----:B------:R-:W-:Y:S03]  /*32e90*/  STL.64 [R1+0xc8], R18 ;  /* 0x0000c81201007387 */ /* 0x000fe60000100a00 */
[----:B0-----:R-:W2:Y:S02]  /*32ea0*/  LDL.LU.64 R16, [R1+0x6b80] ;  /* 0x006b800001107983 */ /* 0x001ea40000300a00 */
[----:B--2---:R-:W-:Y:S11]  /*32eb0*/  HMMA.16816.F32 R4, R20, R16, R4 ;  /* 0x000000101404723c */ /* 0x004ff60000001804 */
[----:B------:R-:W-:Y:S11]  /*32ec0*/  @!UPT UIADD3 URZ, URZ, URZ, URZ ;  /* 0x0000003f3f3ff290 */ /* 0x000ff6000fffe03f */
[----:B------:R-:W-:Y:S01]  /*32ed0*/  @!UPT UIADD3 URZ, URZ, URZ, URZ ;  /* 0x0000003f3f3ff290 */ /* 0x000fe2000fffe03f */
[----:B------:R0:W-:Y:S01]  /*32ee0*/  STL.64 [R1+0x16b0], R4 ;  /* 0x0016b00401007387 */ /* 0x0001e20000100a00 */
[----:B------:R-:W-:Y:S03]  /*32ef0*/  STL.64 [R1+0x16b8], R6 ;  /* 0x0016b80601007387 */ /* 0x000fe60000100a00 */
[----:B0-----:R-:W2:Y:S01]  /*32f00*/  LDL.LU.64 R4, [R1+0x6b78] ;  /* 0x006b780001047983 */ /* 0x001ea20000300a00 */
[----:B-1----:R-:W-:Y:S02]  /*32f10*/  STL.64 [R1], R12 ;  /* 0x0000000c01007387 */ /* 0x002fe40000100a00 */
[----:B------:R-:W-:Y:S02]  /*32f20*/  STL.64 [R1+0x8], R14 ;  /* 0x0000080e01007387 */ /* 0x000fe40000100a00 */
[----:B------:R0:W-:Y:S02]  /*32f30*/  STL.64 [R1+0x6b48], R12 ;  /* 0x006b480c01007387 */ /* 0x0001e40000100a00 */
[----:B0-----:R-:W3:Y:S01]  /*32f40*/  LDL.64 R12, [R1+0x40] ;  /* 0x00004000010c7983 */ /* 0x001ee20000100a00 */
[----:B------:R-:W-:-:S02]  /*32f50*/  IMAD.MOV.U32 R11, RZ, RZ, R16 ;  /* 0x000000ffff0b7224 */ /* 0x000fc400078e0010 */
[----:B------:R-:W-:Y:S02]  /*32f60*/  IMAD.MOV.U32 R10, RZ, RZ, R17 ;  /* 0x000000ffff0a7224 */ /* 0x000fe400078e0011 */
[----:B------:R-:W-:Y:S02]  /*32f70*/  LDSM.16.M88.4 R16, [R24+0xf000] ;  /* 0x00f000001810783b */ /* 0x000fe40000000200 */
[----:B------:R-:W0:Y:S02]  /*32f80*/  LDSM.16.MT88.4 R24, [R29+0x10080] ;  /* 0x010080001d18783b */ /* 0x000e240000004200 */
[----:B---3--:R1:W-:Y:S04]  /*32f90*/  STL.64 [R1+0x6b68], R12 ;  /* 0x006b680c01007387 */ /* 0x0083e80000100a00 */
[----:B-1----:R-:W3:Y:S01]  /*32fa0*/  LDL.64 R12, [R1+0x60] ;  /* 0x00006000010c7983 */ /* 0x002ee20000100a00 */
[----:B------:R-:W-:Y:S02]  /*32fb0*/  STL [R1+0x6ac8], R11 ;  /* 0x006ac80b01007387 */ /* 0x000fe40000100800 */
[----:B------:R-:W-:Y:S02]  /*32fc0*/  STL [R1+0x6ac4], R10 ;  /* 0x006ac40a01007387 */ /* 0x000fe40000100800 */
[----:B------:R1:W-:Y:S02]  /*32fd0*/  STL.64 [R1+0x6b70], R8 ;  /* 0x006b700801007387 */ /* 0x0003e40000100a00 */
[----:B-1----:R-:W3:Y:S01]  /*32fe0*/  LDL.LU.64 R8, [R1+0x970] ;  /* 0x0009700001087983 */ /* 0x002ee20000300a00 */
[----:B------:R-:W3:Y:S02]  /*32ff0*/  LDL.LU.64 R10, [R1+0x978] ;  /* 0x00097800010a7983 */ /* 0x000ee40000300a00 */
[----:B0-----:R-:W-:Y:S02]  /*33000*/  STL.64 [R1+0x6b38], R26 ;  /* 0x006b381a01007387 */ /* 0x001fe40000100a00 */
[----:B------:R0:W-:Y:S02]  /*33010*/  STL.64 [R1+0x6b30], R24 ;  /* 0x006b301801007387 */ /* 0x0001e40000100a00 */
[----:B0-----:R-:W2:Y:S01]  /*33020*/  LDL.LU.64 R24, [R1+0x980] ;  /* 0x0009800001187983 */ /* 0x001ea20000300a00 */
[----:B------:R-:W2:Y:S02]  /*33030*/  LDL.LU.64 R26, [R1+0x988] ;  /* 0x00098800011a7983 */ /* 0x000ea40000300a00 */
[C---:B--2---:R-:W-:Y:S01]  /*33040*/  HMMA.16816.F32 R4, R20.reuse, R4, R24 ;  /* 0x000000041404723c */ /* 0x044fe20000001818 */
[----:B------:R-:W2:Y:S07]  /*33050*/  LDL.64 R24, [R1+0x20] ;  /* 0x0000200001187983 */ /* 0x000eae0000100a00 */
[----:B---3--:R-:W-:Y:S01]  /*33060*/  HMMA.16816.F32 R8, R20, R12, R8 ;  /* 0x0000000c1408723c */ /* 0x008fe20000001808 */
[----:B--2---:R-:W-:Y:S11]  /*33070*/  STL.64 [R1+0x6b60], R24 ;  /* 0x006b601801007387 */ /* 0x004ff60000100a00 */
[----:B------:R-:W-:Y:S03]  /*33080*/  @!UPT UIADD3 URZ, URZ, URZ, URZ ;  /* 0x0000003f3f3ff290 */ /* 0x000fe6000fffe03f */
[----:B------:R-:W-:Y:S02]  /*33090*/  STL.64 [R1+0x1710], R4 ;  /* 0x0017100401007387 */ /* 0x000fe40000100a00 */
[----:B------:R-:W-:Y:S02]  /*330a0*/  STL.64 [R1+0x1718], R6 ;  /* 0x0017180601007387 */ /* 0x000fe40000100a00 */
[----:B------:R-:W0:Y:S04]  /*330b0*/  LDSM.16.MT88.4 R4, [R29+0x10100] ;  /* 0x010100001d04783b */ /* 0x000e280000004200 */
[----:B------:R-:W-:Y:S01]  /*330c0*/  STL.64 [R1+0xb0], R16 ;  /* 0x0000b01001007387 */ /* 0x000fe20000100a00 */
[----:B------:R-:W-:Y:S02]  /*330d0*/  STL.64 [R1+0xb8], R18 ;  /* 0x0000b81201007387 */ /* 0x000fe40000100a00 */
[----:B------:R1:W-:Y:S02]  /*330e0*/  STL.64 [R1+0x6b40], R16 ;  /* 0x006b401001007387 */ /* 0x0003e40000100a00 */
[----:B-1----:R-:W2:Y:S01]  /*330f0*/  LDL.LU.64 R16, [R1+0x950] ;  /* 0x0009500001107983 */ /* 0x002ea20000300a00 */
[----:B------:R-:W2:Y:S02]  /*33100*/  LDL.LU.64 R18, [R1+0x958] ;  /* 0x0009580001127983 */ /* 0x000ea40000300a00 */
[----:B------:R-:W-:Y:S01]  /*33110*/  STL [R1+0x6ac0], R29 ;  /* 0x006ac01d01007387 */ /* 0x000fe20000100800 */
[----:B0-----:R-:W-:Y:S01]  /*33120*/  STL.64 [R1+0x69e8], R6 ;  /* 0x0069e80601007387 */ /* 0x001fe20000100a00 */
[----:B------:R-:W-:Y:S02]  /*33130*/  STL.64 [R1+0x69e0], R4 ;  /* 0x0069e00401007387 */ /* 0x000fe40000100a00 */
[----:B------:R-:W3:Y:S02]  /*33140*/  LDL.LU.64 R24, [R1+0x930] ;  /* 0x0009300001187983 */ /* 0x000ee40000300a00 */
[----:B------:R-:W3:Y:S01]  /*33150*/  LDL.LU.64 R26, [R1+0x938] ;  /* 0x00093800011a7983 */ /* 0x000ee20000300a00 */
[----:B------:R0:W-:Y:S01]  /*33160*/  STL.64 [R1+0x16a0], R8 ;  /* 0x0016a00801007387 */ /* 0x0001e20000100a00 */
[----:B------:R1:W-:Y:S03]  /*33170*/  STL.64 [R1+0x16a8], R10 ;  /* 0x0016a80a01007387 */ /* 0x0003e60000100a00 */
[----:B0-----:R-:W4:Y:S01]  /*33180*/  LDL.LU.64 R8, [R1+0x6b70] ;  /* 0x006b700001087983 */ /* 0x001f220000300a00 */
[----:B------:R-:W-:-:S02]  /*33190*/  IMAD.MOV.U32 R4, RZ, RZ, R2 ;  /* 0x000000ffff047224 */ /* 0x000fc400078e0002 */
[----:B------:R-:W-:Y:S02]  /*331a0*/  IMAD.MOV.U32 R5, RZ, RZ, R0 ;  /* 0x000000ffff057224 */ /* 0x000fe400078e0000 */
[----:B-1----:R-:W-:Y:S02]  /*331b0*/  IMAD.MOV.U32 R10, RZ, RZ, R12 ;  /* 0x000000ffff0a7224 */ /* 0x002fe400078e000c */
[----:B------:R-:W3:Y:S03]  /*331c0*/  LDL.LU.64 R12, [R1+0x6b68] ;  /* 0x006b6800010c7983 */ /* 0x000ee60000300a00 */
[----:B------:R-:W-:Y:S01]  /*331d0*/  STL [R1+0x6b58], R10 ;  /* 0x006b580a01007387 */ /* 0x000fe20000100800 */
[C---:B--2---:R-:W-:Y:S01]  /*331e0*/  HMMA.16816.F32 R16, R20.reuse, R4, R16 ;  /* 0x000000041410723c */ /* 0x044fe20000001810 */
[----:B----4-:R0:W-:Y:S04]  /*331f0*/  STL.64 [R1+0x6b50], R8 ;  /* 0x006b500801007387 */ /* 0x0101e80000100a00 */
[----:B0-----:R-:W2:Y:S11]  /*33200*/  LDL.64 R8, [R1+0x10] ;  /* 0x0000100001087983 */ /* 0x001eb60000100a00 */
[----:B------:R-:W-:Y:S07]  /*33210*/  @!UPT UIADD3 URZ, URZ, URZ, URZ ;  /* 0x0000003f3f3ff290 */ /* 0x000fee000fffe03f */
[----:B------:R0:W-:Y:S02]  /*33220*/  STL.64 [R1+0x1690], R16 ;  /* 0x0016901001007387 */ /* 0x0001e40000100a00 */
[----:B------:R1:W-:Y:S01]  /*33230*/  STL.64 [R1+0x1698], R18 ;  /* 0x0016981201007387 */ /* 0x0003e20000100a00 */
[----:B0-----:R-:W4:Y:S01]  /*33240*/  LDL.LU.64 R16, [R1+0x920] ;  /* 0x0009200001107983 */ /* 0x001f220000300a00 */
[----:B-1----:R-:W4:Y:S02]  /*33250*/  LDL.LU.64 R18, [R1+0x928] ;  /* 0x0009280001127983 */ /* 0x002f240000300a00 */
[----:B------:R0:W-:Y:S02]  /*33260*/  STL.64 [R1+0x6a80], R4 ;  /* 0x006a800401007387 */ /* 0x0001e40000100a00 */
[----:B0-----:R-:W2:Y:S01]  /*33270*/  LDL.LU.64 R4, [R1+0x940] ;  /* 0x0009400001047983 */ /* 0x001ea20000300a00 */
[----:B------:R-:W2:Y:S02]  /*33280*/  LDL.LU.64 R6, [R1+0x948] ;  /* 0x0009480001067983 */ /* 0x000ea40000300a00 */
[----:B---3--:R-:W-:Y:S01]  /*33290*/  IMAD.MOV.U32 R0, RZ, RZ, R13 ;  /* 0x000000ffff007224 */ /* 0x008fe200078e000d */
[C---:B--2---:R-:W-:Y:S11]  /*332a0*/  HMMA.16816.F32 R4, R20.reuse, R12, R4 ;  /* 0x0000000c1404723c */ /* 0x044ff60000001804 */
[----:B------:R-:W-:Y:S11]  /*332b0*/  @!UPT UIADD3 URZ, URZ, URZ, URZ ;  /* 0x0000003f3f3ff290 */ /* 0x000ff6000fffe03f */
[----:B------:R-:W-:Y:S01]  /*332c0*/  @!UPT UIADD3 URZ, URZ, URZ, URZ ;  /* 0x0000003f3f3ff290 */ /* 0x000fe2000fffe03f */
[----:B------:R-:W-:Y:S01]  /*332d0*/  STL.64 [R1+0x1680], R4 ;  /* 0x0016800401007387 */ /* 0x000fe20000100a00 */
[----:B------:R0:W-:Y:S02]  /*332e0*/  STL.64 [R1+0x1688], R6 ;  /* 0x0016880601007387 */ /* 0x0001e40000100a00 */
[----:B0-----:R-:W-:Y:S02]  /*332f0*/  IMAD.MOV.U32 R6, RZ, RZ, R12 ;  /* 0x000000ffff067224 */ /* 0x001fe400078e000c */
[----:B------:R-:W2:Y:S01]  /*33300*/  LDL.LU.64 R12, [R1+0x910] ;  /* 0x00091000010c7983 */ /* 0x000ea20000300a00 */
[----:B------:R-:W2:Y:S02]  /*33310*/  LDL.LU.64 R14, [R1+0x918] ;  /* 0x00091800010e7983 */ /* 0x000ea40000300a00 */
[----:B------:R-:W-:Y:S02]  /*33320*/  STL [R1+0x6acc], R6 ;  /* 0x006acc0601007387 */ /* 0x000fe40000100800 */
[----:B------:R-:W3:Y:S02]  /*33330*/  LDL.64 R4, [R1+0x30] ;  /* 0x0000300001047983 */ /* 0x000ee40000100a00 */
[----:B---3--:R-:W-:Y:S11]  /*33340*/  HMMA.16816.F32 R24, R20, R4, R24 ;  /* 0x000000041418723c */ /* 0x008ff60000001818 */
[----:B------:R-:W-:Y:S11]  /*33350*/  @!UPT UIADD3 URZ, URZ, URZ, URZ ;  /* 0x0000003f3f3ff290 */ /* 0x000ff6000fffe03f */
[----:B------:R-:W-:Y:S01]  /*33360*/  @!UPT UIADD3 URZ, URZ, URZ, URZ ;  /* 0x0000003f3f3ff290 */ /* 0x000fe2000fffe03f */
[----:B------:R0:W-:Y:S01]  /*33370*/  STL [R1+0x1650], R24 ;  /* 0x0016501801007387 */ /* 0x0001e20000100800 */
[----:B------:R-:W-:-:S03]  /*33380*/  IMAD.MOV.U32 R28, RZ, RZ, R25 ;  /* 0x000000ffff1c7224 */ /* 0x000fc600078e0019 */
[----:B0-----:R-:W4:Y:S01]  /*33390*/  LDL.LU.64 R24, [R1+0x6b60] ;  /* 0x006b600001187983 */ /* 0x001f220000300a00 */
[----:B--2---:R-:W-:Y:S01]  /*333a0*/  HMMA.16816.F32 R12, R20, R8, R12 ;  /* 0x00000008140c723c */ /* 0x004fe2000000180c */
[----:B------:R-:W-:Y:S02]  /*333b0*/  IMAD.MOV.U32 R2, RZ, RZ, R27 ;  /* 0x000000ffff027224 */ /* 0x000fe400078e001b */
[----:B------:R-:W-:-:S03]  /*333c0*/  IMAD.MOV.U32 R3, RZ, RZ, R26 ;  /* 0x000000ffff037224 */ /* 0x000fc600078e001a */
[----:B------:R0:W-:Y:S02]  /*333d0*/  STL [R1+0x5c08], R2 ;  /* 0x005c080201007387 */ /* 0x0001e40000100800 */
[----:B------:R-:W-:Y:S02]  /*333e0*/  STL [R1+0x5c04], R3 ;  /* 0x005c040301007387 */ /* 0x000fe40000100800 */
[----:B------:R-:W-:Y:S02]  /*333f0*/  STL [R1+0x5c00], R28 ;  /* 0x005c001c01007387 */ /* 0x000fe40000100800 */
[----:B------:R-:W-:Y:S02]  /*33400*/  IMAD.MOV.U32 R29, RZ, RZ, R4 ;  /* 0x000000ffff1d7224 */ /* 0x000fe400078e0004 */
[----:B------:R-:W-:Y:S02]  /*33410*/  IMAD.MOV.U32 R7, RZ, RZ, R5 ;  /* 0x000000ffff077224 */ /* 0x000fe400078e0005 */
[----:B------:R-:W-:-:S02]  /*33420*/  IMAD.MOV.U32 R6, RZ, RZ, R8 ;  /* 0x000000ffff067224 */ /* 0x000fc400078e0008 */
[----:B------:R-:W-:-:S06]  /*33430*/  IMAD.MOV.U32 R11, RZ, RZ, R9 ;  /* 0x000000ffff0b7224 */ /* 0x000fcc00078e0009 */
[----:B0-----:R-:W-:Y:S01]  /*33440*/  IMAD.MOV.U32 R2, RZ, RZ, R13 ;  /* 0x000000ffff027224 */ /* 0x001fe200078e000d */
[----:B----4-:R-:W-:Y:S01]  /*33450*/  HMMA.16816.F32 R16, R20, R24, R16 ;  /* 0x000000181410723c */ /* 0x010fe20000001810 */
[----:B------:R-:W-:Y:S02]  /*33460*/  IMAD.MOV.U32 R5, RZ, RZ, R24 ;  /* 0x000000ffff057224 */ /* 0x000fe400078e0018 */
[----:B------:R-:W-:Y:S11]  /*33470*/  IMAD.MOV.U32 R4, RZ, RZ, R25 ;  /* 0x000000ffff047224 */ /* 0x000ff600078e0019 */
[----:B------:R-:W-:Y:S09]  /*33480*/  @!UPT UIADD3 URZ, URZ, URZ, URZ ;  /* 0x0000003f3f3ff290 */ /* 0x000ff2000fffe03f */
[----:B------:R0:W-:Y:S01]  /*33490*/  STL.64 [R1+0x1620], R16 ;  /* 0x0016201001007387 */ /* 0x0001e20000100a00 */
[----:B------:R1:W-:Y:S03]  /*334a0*/  STL.64 [R1+0x1628], R18 ;  /* 0x0016281201007387 */ /* 0x0003e60000100a00 */
[----:B0-----:R-:W2:Y:S01]  /*334b0*/  LDL.LU.64 R16, [R1+0x8f0] ;  /* 0x0008f00001107983 */ /* 0x001ea20000300a00 */
[----:B-1----:R-:W2:Y:S02]  /*334c0*/  LDL.LU.64 R18, [R1+0x8f8] ;  /* 0x0008f80001127983 */ /* 0x002ea40000300a00 */
[----:B------:R-:W3:Y:S02]  /*334d0*/  LDL R24, [R1+0xc0] ;  /* 0x0000c00001187983 */ /* 0x000ee40000100800 */
[----:B------:R-:W3:Y:S01]  /*334e0*/  LDL R25, [R1+0xc4] ;  /* 0x0000c40001197983 */ /* 0x000ee20000100800 */
[----:B------:R-:W4:Y:S01]  /*334f0*/  LDL.LU R10, [R1+0x6b58] ;  /* 0x006b5800010a7983 */ /* 0x000f220000300800 */
[----:B------:R-:W2:Y:S02]  /*33500*/  LDL.LU.64 R8, [R1+0x6b50] ;  /* 0x006b500001087983 */ /* 0x000ea40000300a00 */
[----:B------:R0:W-:Y:S02]  /*33510*/  STL [R1+0x1610], R12 ;  /* 0x0016100c01007387 */ /* 0x0001e40000100800 */
[----:B0-----:R-:W3:Y:S01]  /*33520*/  LDL.LU.64 R12, [R1+0x6b48] ;  /* 0x006b4800010c7983 */ /* 0x001ee20000300a00 */
[----:B------:R-:W-:-:S02]  /*33530*/  IMAD.MOV.U32 R28, RZ, RZ, R15 ;  /* 0x000000ffff1c7224 */ /* 0x000fc400078e000f */
[----:B------:R-:W-:Y:S01]  /*33540*/  IMAD.MOV.U32 R3, RZ, RZ, R14 ;  /* 0x000000ffff037224 */ /* 0x000fe200078e000e */
[----:B----4-:R-:W-:Y:S01]  /*33550*/  STL.64 [R1+0x6b08], R10 ;  /* 0x006b080a01007387 */ /* 0x010fe20000100a00 */
[----:B--2---:R-:W-:Y:S02]  /*33560*/  STL.64 [R1+0x6b00], R8 ;  /* 0x006b000801007387 */ /* 0x004fe40000100a00 */
[----:B------:R-:W-:Y:S02]  /*33570*/  STL.64 [R1+0x6ad8], R6 ;  /* 0x006ad80601007387 */ /* 0x000fe40000100a00 */
[----:B------:R3:W-:Y:S02]  /*33580*/  STL.64 [R1+0x6ad0], R4 ;  /* 0x006ad00401007387 */ /* 0x0007e40000100a00 */
[----:B---3--:R-:W-:Y:S01]  /*33590*/  HMMA.16816.F32 R4, R20, R12, R16 ;  /* 0x0000000c1404723c */ /* 0x008fe20000001810 */
[----:B------:R0:W-:Y:S01]  /*335a0*/  STL [R1+0x5d04], R28 ;  /* 0x005d041c01007387 */ /* 0x0001e20000100800 */
[----:B------:R-:W-:Y:S02]  /*335b0*/  STL [R1+0x5d00], R3 ;  /* 0x005d000301007387 */ /* 0x000fe40000100800 */
[----:B------:R1:W-:Y:S02]  /*335c0*/  STL [R1+0x5cfc], R2 ;  /* 0x005cfc0201007387 */ /* 0x0003e40000100800 */
[----:B0-----:R-:W-:-:S02]  /*335d0*/  IMAD.MOV.U32 R28, RZ, RZ, R12 ;  /* 0x000000ffff1c7224 */ /* 0x001fc400078e000c */
[----:B-1----:R-:W-:Y:S11]  /*335e0*/  IMAD.MOV.U32 R2, RZ, RZ, R13 ;  /* 0x000000ffff027224 */ /* 0x002ff600078e000d */
[----:B------:R-:W-:Y:S04]  /*335f0*/  @!UPT UIADD3 URZ, URZ, URZ, URZ ;  /* 0x0000003f3f3ff290 */ /* 0x000fe8000fffe03f */
[----:B------:R-:W-:Y:S01]  /*33600*/  STL.64 [R1+0x1600], R4 ;  /* 0x0016000401007387 */ /* 0x000fe20000100a00 */
[----:B------:R-:W-:Y:S02]  /*33610*/  STL.64 [R1+0x1608], R6 ;  /* 0x0016080601007387 */ /* 0x000fe40000100a00 */
[----:B------:R-:W2:Y:S02]  /*33620*/  LDL.LU.64 R16, [R1+0x8d0] ;  /* 0x0008d00001107983 */ /* 0x000ea40000300a00 */
[----:B------:R-:W2:Y:S01]  /*33630*/  LDL.LU.64 R18, [R1+0x8d8] ;  /* 0x0008d80001127983 */ /* 0x000ea20000300a00 */
[----:B------:R-:W3:Y:S01]  /*33640*/  LDL.LU.64 R12, [R1+0x8a0] ;  /* 0x0008a000010c7983 */ /* 0x000ee20000300a00 */
[----:B------:R-:W3:Y:S02]  /*33650*/  LDL.LU.64 R14, [R1+0x8a8] ;  /* 0x0008a800010e7983 */ /* 0x000ee40000300a00 */
[----:B------:R-:W4:Y:S02]  /*33660*/  LDL.LU.64 R8, [R1+0x8c0] ;  /* 0x0008c00001087983 */ /* 0x000f240000300a00 */
[----:B------:R-:W2:Y:S02]  /*33670*/  LDL.LU.64 R10, [R1+0x8c8] ;  /* 0x0008c800010a7983 */ /* 0x000ea40000300a00 */
[----:B--2---:R-:W-:Y:S01]  /*33680*/  STL.64 [R1+0x6b18], R10 ;  /* 0x006b180a01007387 */ /* 0x004fe20000100a00 */
[----:B----4-:R0:W-:Y:S03]  /*33690*/  STL.64 [R1+0x6b10], R8 ;  /* 0x006b100801007387 */ /* 0x0101e60000100a00 */
[----:B0-----:R-:W2:Y:S01]  /*336a0*/  LDL.LU.64 R8, [R1+0x900] ;  /* 0x0009000001087983 */ /* 0x001ea20000300a00 */
[----:B------:R-:W2:Y:S02]  /*336b0*/  LDL.LU.64 R10, [R1+0x908] ;  /* 0x00090800010a7983 */ /* 0x000ea40000300a00 */
[----:B------:R-:W4:Y:S02]  /*336c0*/  LDL.LU.64 R4, [R1+0x880] ;  /* 0x0008800001047983 */ /* 0x000f240000300a00 */
[----:B------:R-:W2:Y:S02]  /*336d0*/  LDL.LU.64 R6, [R1+0x888] ;  /* 0x0008880001067983 */ /* 0x000ea40000300a00 */
[----:B--2---:R-:W-:Y:S01]  /*336e0*/  STL.64 [R1+0x6ae8], R6 ;  /* 0x006ae80601007387 */ /* 0x004fe20000100a00 */
[----:B----4-:R0:W-:Y:S03]  /*336f0*/  STL.64 [R1+0x6ae0], R4 ;  /* 0x006ae00401007387 */ /* 0x0101e60000100a00 */
[----:B0-----:R-:W2:Y:S01]  /*33700*/  LDL.64 R4, [R1+0xa0] ;  /* 0x0000a00001047983 */ /* 0x001ea20000100a00 */
[C---:B------:R-:W-:Y:S03]  /*33710*/  HMMA.16816.F32 R24, R20.reuse, R24, R16 ;  /* 0x000000181418723c */ /* 0x040fe60000001810 */
[----:B--2---:R0:W-:Y:S04]  /*33720*/  STL.64 [R1+0x6af8], R4 ;  /* 0x006af80401007387 */ /* 0x0041e80000100a00 */
[----:B0-----:R-:W2:Y:S01]  /*33730*/  LDL.LU.64 R4, [R1+0x8b0] ;  /* 0x0008b00001047983 */ /* 0x001ea20000300a00 */
[----:B------:R-:W2:Y:S02]  /*33740*/  LDL.LU.64 R6, [R1+0x8b8] ;  /* 0x0008b80001067983 */ /* 0x000ea40000300a00 */
[----:B------:R-:W3:Y:S11]  /*33750*/  LDL.LU.64 R16, [R1+0x6b40] ;  /* 0x006b400001107983 */ /* 0x000ef60000300a00 */
[----:B------:R-:W-:Y:S02]  /*33760*/  @!UPT UIADD3 URZ, URZ, URZ, URZ ;  /* 0x0000003f3f3ff290 */ /* 0x000fe4000fffe03f */
[----:B------:R-:W-:Y:S01]  /*33770*/  STL.64 [R1+0x15f0], R24 ;  /* 0x0015f01801007387 */ /* 0x000fe20000100a00 */
[----:B------:R0:W-:Y:S04]  /*33780*/  STL.64 [R1+0x15f8], R26 ;  /* 0x0015f81a01007387 */ /* 0x0001e80000100a00 */
[----:B0-----:R-:W4:Y:S01]  /*33790*/  LDL.LU.64 R26, [R1+0x6b38] ;  /* 0x006b3800011a7983 */ /* 0x001f220000300a00 */
[----:B------:R-:W4:Y:S01]  /*337a0*/  LDL.LU.64 R24, [R1+0x6b30] ;  /* 0x006b300001187983 */ /* 0x000f220000300a00 */
[----:B---3--:R-:W-:Y:S02]  /*337b0*/  HMMA.16816.F32 R20, R20, R16, R12 ;  /* 0x000000101414723c */ /* 0x008fe4000000180c */
[----:B------:R-:W3:Y:S01]  /*337c0*/  LDL.LU.64 R12, [R1+0x6b28] ;  /* 0x006b2800010c7983 */ /* 0x000ee20000300a00 */
[----:B------:R-:W-:-:S04]  /*337d0*/  IMAD.MOV.U32 R3, RZ, RZ, R17 ;  /* 0x000000ffff037224 */ /* 0x000fc800078e0011 */
[----:B------:R-:W-:Y:S11]  /*337e0*/  IMAD.MOV.U32 R14, RZ, RZ, R16 ;  /* 0x000000ffff0e7224 */ /* 0x000ff600078e0010 */
[----:B------:R-:W-:Y:S05]  /*337f0*/  @!UPT UIADD3 URZ, URZ, URZ, URZ ;  /* 0x0000003f3f3ff290 */ /* 0x000fea000fffe03f */
[----:B------:R0:W-:Y:S01]  /*33800*/  STL.64 [R1+0x1580], R20 ;  /* 0x0015801401007387 */ /* 0x0001e20000100a00 */
[----:B------:R-:W-:Y:S02]  /*33810*/  STL.64 [R1+0x1588], R22 ;  /* 0x0015881601007387 */ /* 0x000fe40000100a00 */
[----:B------:R-:W4:Y:S01]  /*33820*/  LDL.LU.64 R16, [R1+0x6b20] ;  /* 0x006b200001107983 */ /* 0x000f220000300a00 */
[----:B0-----:R-:W2:Y:S01]  /*33830*/  LDL.64 R20, [R1+0xc0] ;  /* 0x0000c00001147983 */ /* 0x001ea20000100a00 */
[C---:B----4-:R-:W-:Y:S03]  /*33840*/  HMMA.16816.F32 R8, R24.reuse, R16, R8 ;  /* 0x000000101808723c */ /* 0x050fe60000001808 */
[----:B--2---:R0:W-:Y:S04]  /*33850*/  STL.64 [R1+0x6af0], R20 ;  /* 0x006af01401007387 */ /* 0x0041e80000100a00 */
[----:B0-----:R-:W2:Y:S01]  /*33860*/  LDL.LU.64 R20, [R1+0x890] ;  /* 0x0008900001147983 */ /* 0x001ea20000300a00 */
[----:B------:R-:W2:Y:S11]  /*33870*/  LDL.LU.64 R22, [R1+0x898] ;  /* 0x0008980001167983 */ /* 0x000eb60000300a00 */
[----:B------:R-:W-:Y:S04]  /*33880*/  @!UPT UIADD3 URZ, URZ, URZ, URZ ;  /* 0x0000003f3f3ff290 */ /* 0x000fe8000fffe03f */
[----:B------:R-:W-:Y:S02]  /*33890*/  STL.64 [R1+0x1510], R8 ;  /* 0x0015100801007387 */ /* 0x000fe40000100a00 */
[----:B------:R0:W-:Y:S02]  /*338a0*/  STL.64 [R1+0x1518], R10 ;  /* 0x0015180a01007387 */ /* 0x0001e40000100a00 */
[----:B0-----:R-:W3:Y:S01]  /*338b0*/  LDL.LU.64 R10, [R1+0x6b18] ;  /* 0x006b1800010a7983 */ /* 0x001ee20000300a00 */
[----:B------:R-:W3:Y:S02]  /*338c0*/  LDL.LU.64 R8, [R1+0x6b10] ;  /* 0x006b100001087983 */ /* 0x000ee40000300a00 */
[C---:B---3--:R-:W-:Y:S11]  /*338d0*/  HMMA.16816.F32 R8, R24.reuse, R12, R8 ;  /* 0x0000000c1808723c */ /* 0x048ff60000001808 */
[----:B------:R-:W-:Y:S11]  /*338e0*/  @!UPT UIADD3 URZ, URZ, URZ, URZ ;  /* 0x0000003f3f3ff290 */ /* 0x000ff6000fffe03f */
[----:B------:R-:W-:Y:S01]  /*338f0*/  @!UPT UIADD3 URZ, URZ, URZ, URZ ;  /* 0x0000003f3f3ff290 */ /* 0x000fe2000fffe03f */
[----:B------:R-:W-:Y:S01]  /*33900*/  STL.64 [R1+0x1500], R8 ;  /* 0x0015000801007387 */ /* 0x000fe20000100a00 */
[----:B------:R0:W-:Y:S03]  /*33910*/  STL.64 [R1+0x1508], R10 ;  /* 0x0015080a01007387 */ /* 0x0001e60000100a00 */
[----:B0-----:R-:W3:Y:S01]  /*33920*/  LDL.LU.64 R10, [R1+0x6b08] ;  /* 0x006b0800010a7983 */ /* 0x001ee20000300a00 */
[----:B------:R-:W4:Y:S02]  /*33930*/  LDL.LU.64 R8, [R1+0x6b00] ;  /* 0x006b000001087983 */ /* 0x000f240000300a00 */
[C---:B----4-:R-:W-:Y:S11]  /*33940*/  HMMA.16816.F32 R4, R24.reuse, R8, R4 ;  /* 0x000000081804723c */ /* 0x050ff60000001804 */
[----:B------:R-:W-:Y:S11]  /*33950*/  @!UPT UIADD3 URZ, URZ, URZ, URZ ;  /* 0x0000003f3f3ff290 */ /* 0x000ff6000fffe03f */
[----:B------:R-:W-:Y:S01]  /*33960*/  @!UPT UIADD3 URZ, URZ, URZ, URZ ;  /* 0x0000003f3f3ff290 */ /* 0x000fe2000fffe03f */
[----:B------:R0:W-:Y:S01]  /*33970*/  STL.64 [R1+0x14f0], R4 ;  /* 0x0014f00401007387 */ /* 0x0001e20000100a00 */
[----:B------:R-:W-:Y:S03]  /*33980*/  STL.64 [R1+0x14f8], R6 ;  /* 0x0014f80601007387 */ /* 0x000fe60000100a00 */
[----:B0-----:R-:W2:Y:S01]  /*33990*/  LDL.LU.64 R4, [R1+0x6af8] ;  /* 0x006af80001047983 */ /* 0x001ea20000300a00 */
[----:B------:R-:W-:Y:S01]  /*339a0*/  STL.64 [R1+0x69d8], R8 ;  /* 0x0069d80801007387 */ /* 0x000fe20000100a00 */
[C---:B--2---:R-:W-:Y:S01]  /*339b0*/  HMMA.16816.F32 R20, R24.reuse, R4, R20 ;  /* 0x000000041814723c */ /* 0x044fe20000001814 */
[----:B------:R-:W-:Y:S02]  /*339c0*/  IMAD.MOV.U32 R15, RZ, RZ, R5 ;  /* 0x000000ffff0f7224 */ /* 0x000fe400078e0005 */
[----:B------:R-:W-:Y:S11]  /*339d0*/  IMAD.MOV.U32 R18, RZ, RZ, R4 ;  /* 0x000000ffff127224 */ /* 0x000ff600078e0004 */
[----:B------:R-:W-:Y:S09]  /*339e0*/  @!UPT UIADD3 URZ, URZ, URZ, URZ ;  /* 0x0000003f3f3ff290 */ /* 0x000ff2000fffe03f */
[----:B------:R0:W-:Y:S01]  /*339f0*/  STL.64 [R1+0x14e0], R20 ;  /* 0x0014e01401007387 */ /* 0x0001e20000100a00 */
[----:B------:R-:W-:Y:S03]  /*33a00*/  STL.64 [R1+0x14e8], R22 ;  /* 0x0014e81601007387 */ /* 0x000fe60000100a00 */
[----:B0-----:R-:W2:Y:S01]  /*33a10*/  LDL.LU.64 R20, [R1+0x6af0] ;  /* 0x006af00001147983 */ /* 0x001ea20000300a00 */
[----:B------:R-:W4:Y:S02]  /*33a20*/  LDL.LU.64 R6, [R1+0x6ae8] ;  /* 0x006ae80001067983 */ /* 0x000f240000300a00 */
[----:B------:R-:W4:Y:S02]  /*33a30*/  LDL.LU.64 R4, [R1+0x6ae0] ;  /* 0x006ae00001047983 */ /* 0x000f240000300a00 */
[----:B------:R-:W-:Y:S01]  /*33a40*/  STL.64 [R1+0x69f8], R14 ;  /* 0x0069f80e01007387 */ /* 0x000fe20000100a00 */
[----:B------:R0:W-:Y:S04]  /*33a50*/  STL.64 [R1+0x69f0], R12 ;  /* 0x0069f00c01007387 */ /* 0x0001e80000100a00 */
[----:B0-----:R-:W4:Y:S02]  /*33a60*/  LDL.64 R12, [R1+0x90] ;  /* 0x00009000010c7983 */ /* 0x001f240000100a00 */
[----:B----4-:R-:W-:Y:S11]  /*33a70*/  HMMA.16816.F32 R4, R24, R12, R4 ;  /* 0x0000000c1804723c */ /* 0x010ff60000001804 */
[----:B------:R-:W-:Y:S11]  /*33a80*/  @!UPT UIADD3 URZ, URZ, URZ, URZ ;  /* 0x0000003f3f3ff290 */ /* 0x000ff6000fffe03f */
[----:B------:R-:W-:Y:S01]  /*33a90*/  @!UPT UIADD3 URZ, URZ, URZ, URZ ;  /* 0x0000003f3f3ff290 */ /* 0x000fe2000fffe03f */
[----:B------:R-:W-:Y:S01]  /*33aa0*/  STL.64 [R1+0x14c0], R4 ;  /* 0x0014c00401007387 */ /* 0x000fe20000100a00 */
[----:B------:R0:W-:Y:S03]  /*33ab0*/  STL.64 [R1+0x14c8], R6 ;  /* 0x0014c80601007387 */ /* 0x0001e60000100a00 */
[----:B0-----:R-:W4:Y:S01]  /*33ac0*/  LDL.LU.64 R6, [R1+0x6ad8] ;  /* 0x006ad80001067983 */ /* 0x001f220000300a00 */
[----:B------:R-:W4:Y:S02]  /*33ad0*/  LDL.LU.64 R4, [R1+0x6ad0] ;  /* 0x006ad00001047983 */ /* 0x000f240000300a00 */
[----:B------:R-:W-:Y:S02]  /*33ae0*/  IMAD.MOV.U32 R19, RZ, RZ, R13 ;  /* 0x000000ffff137224 */ /* 0x000fe400078e000d */
[----:B------:R-:W-:-:S03]  /*33af0*/  IMAD.MOV.U32 R22, RZ, RZ, R12 ;  /* 0x000000ffff167224 */ /* 0x000fc600078e000c */
[----:B------:R-:W-:Y:S01]  /*33b00*/  STL.64 [R1+0x6a18], R18 ;  /* 0x006a181201007387 */ /* 0x000fe20000100a00 */
[----:B------:R-:W-:Y:S02]  /*33b10*/  STL.64 [R1+0x6a10], R16 ;  /* 0x006a101001007387 */ /* 0x000fe40000100a00 */
[----:B------:R-:W-:Y:S02]  /*33b20*/  STL [R1+0x6a08], R22 ;  /* 0x006a081601007387 */ /* 0x000fe40000100800 */
[----:B--2---:R0:W-:Y:S02]  /*33b30*/  STL.64 [R1+0x6a00], R20 ;  /* 0x006a001401007387 */ /* 0x0041e40000100a00 */
[----:B0-----:R-:W-:Y:S02]  /*33b40*/  IMAD.MOV.U32 R20, RZ, RZ, R28 ;  /* 0x000000ffff147224 */ /* 0x001fe400078e001c */
[----:B------:R-:W-:-:S05]  /*33b50*/  IMAD.MOV.U32 R21, RZ, RZ, R2 ;  /* 0x000000ffff157224 */ /* 0x000fca00078e0002 */
[----:B------:R3:W-:Y:S02]  /*33b60*/  STL.64 [R1+0x6a20], R20 ;  /* 0x006a201401007387 */ /* 0x0007e40000100a00 */
[----:B---3--:R-:W-:Y:S02]  /*33b70*/  IMAD.MOV.U32 R21, RZ, RZ, R11 ;  /* 0x000000ffff157224 */ /* 0x008fe400078e000b */
[----:B----4-:R-:W-:Y:S02]  /*33b80*/  IMAD.MOV.U32 R20, RZ, RZ, R6 ;  /* 0x000000ffff147224 */ /* 0x010fe400078e0006 */
[----:B------:R-:W2:Y:S01]  /*33b90*/  LDL.LU R6, [R1+0x6acc] ;  /* 0x006acc0001067983 */ /* 0x000ea20000300800 */
[----:B------:R-:W3:Y:S02]  /*33ba0*/  LDL.LU R11, [R1+0x6ac8] ;  /* 0x006ac800010b7983 */ /* 0x000ee40000300800 */
[----:B------:R0:W-:Y:S02]  /*33bb0*/  STL.64 [R1+0x6a38], R20 ;  /* 0x006a381401007387 */ /* 0x0001e40000100a00 */
[----:B0-----:R-:W-:-:S02]  /*33bc0*/  IMAD.MOV.U32 R21, RZ, RZ, R4 ;  /* 0x000000ffff157224 */ /* 0x001fc400078e0004 */
[----:B------:R-:W-:Y:S02]  /*33bd0*/  IMAD.MOV.U32 R4, RZ, RZ, R10 ;  /* 0x000000ffff047224 */ /* 0x000fe400078e000a */
[----:B------:R-:W-:Y:S01]  /*33be0*/  IMAD.MOV.U32 R20, RZ, RZ, R5 ;  /* 0x000000ffff147224 */ /* 0x000fe200078e0005 */
[----:B------:R-:W4:Y:S01]  /*33bf0*/  LDL.LU R10, [R1+0x6ac4] ;  /* 0x006ac400010a7983 */ /* 0x000f220000300800 */
[----:B------:R-:W2:Y:S03]  /*33c00*/  LDL R5, [R1+0x64] ;  /* 0x0000640001057983 */ /* 0x000ea60000100800 */
[----:B--2---:R0:W-:Y:S04]  /*33c10*/  STL.64 [R1+0x6a90], R4 ;  /* 0x006a900401007387 */ /* 0x0041e80000100a00 */
[----:B0-----:R-:W2:Y:S04]  /*33c20*/  LDL.64 R4, [R1+0x70] ;  /* 0x0000700001047983 */ /* 0x001ea80000100a00 */
[----:B--2---:R-:W-:Y:S01]  /*33c30*/  STL.64 [R1+0x6aa8], R4 ;  /* 0x006aa80401007387 */ /* 0x004fe20000100a00 */
[----:B------:R0:W-:Y:S02]  /*33c40*/  STL.64 [R1+0x6a50], R20 ;  /* 0x006a501401007387 */ /* 0x0001e40000100a00 */
[----:B0-----:R-:W-:-:S02]  /*33c50*/  IMAD.MOV.U32 R20, RZ, RZ, R29 ;  /* 0x000000ffff147224 */ /* 0x001fc400078e001d */
[----:B------:R-:W-:Y:S01]  /*33c60*/  IMAD.MOV.U32 R21, RZ, RZ, R7 ;  /* 0x000000ffff157224 */ /* 0x000fe200078e0007 */
[----:B------:R-:W2:Y:S04]  /*33c70*/  LDL.LU R29, [R1+0x6ac0] ;  /* 0x006ac000011d7983 */ /* 0x000ea80000300800 */
[----:B------:R0:W-:Y:S02]  /*33c80*/  STL.64 [R1+0x6a68], R20 ;  /* 0x006a681401007387 */ /* 0x0001e40000100a00 */
[----:B0-----:R-:W-:Y:S02]  /*33c90*/  IMAD.MOV.U32 R20, RZ, RZ, R6 ;  /* 0x000000ffff147224 */ /* 0x001fe400078e0006 */
[----:B------:R-:W-:-:S05]  /*33ca0*/  IMAD.MOV.U32 R21, RZ, RZ, R0 ;  /* 0x000000ffff157224 */ /* 0x000fca00078e0000 */
[----:B------:R0:W-:Y:S04]  /*33cb0*/  STL.64 [R1+0x6a88], R20 ;  /* 0x006a881401007387 */ /* 0x0001e80000100a00 */
[----:B0-----:R-:W2:Y:S01]  /*33cc0*/  LDL.LU.64 R20, [R1+0x850] ;  /* 0x0008500001147983 */ /* 0x001ea20000300a00 */
[----:B------:R-:W2:Y:S03]  /*33cd0*/  LDL.LU.64 R22, [R1+0x858] ;  /* 0x0008580001167983 */ /* 0x000ea60000300a00 */
[----:B--2---:R-:W-:Y:S01]  /*33ce0*/  STL.64 [R1+0x6aa0], R22 ;  /* 0x006aa01601007387 */ /* 0x004fe20000100a00 */
[----:B------:R0:W-:Y:S03]  /*33cf0*/  STL.64 [R1+0x6a98], R20 ;  /* 0x006a981401007387 */ /* 0x0001e60000100a00 */
[----:B0-----:R-:W2:Y:S01]  /*33d00*/  LDL.LU.64 R20, [R1+0x860] ;  /* 0x0008600001147983 */ /* 0x001ea20000300a00 */
[----:B------:R-:W2:Y:S02]  /*33d10*/  LDL.LU.64 R22, [R1+0x868] ;  /* 0x0008680001167983 */ /* 0x000ea40000300a00 */
[----:B---3--:R-:W-:-:S02]  /*33d20*/  IMAD.MOV.U32 R4, RZ, RZ, R11 ;  /* 0x000000ffff047224 */ /* 0x008fc400078e000b */
[----:B----4-:R-:W-:Y:S01]  /*33d30*/  IMAD.MOV.U32 R5, RZ, RZ, R10 ;  /* 0x000000ffff057224 */ /* 0x010fe200078e000a */
[----:B--2---:R-:W-:Y:S01]  /*33d40*/  STL.64 [R1+0x6ab8], R22 ;  /* 0x006ab81601007387 */ /* 0x004fe20000100a00 */
[----:B------:R0:W-:Y:S03]  /*33d50*/  STL.64 [R1+0x6ab0], R20 ;  /* 0x006ab01401007387 */ /* 0x0001e60000100a00 */
[----:B0-----:R-:W2:Y:S01]  /*33d60*/  LDL.LU.64 R20, [R1+0x870] ;  /* 0x0008700001147983 */ /* 0x001ea20000300a00 */
[----:B------:R-:W2:Y:S02]  /*33d70*/  LDL.LU.64 R22, [R1+0x878] ;  /* 0x0008780001167983 */ /* 0x000ea40000300a00 */
[----:B------:R-:W3:Y:S02]  /*33d80*/  LDL.LU.64 R8, [R1+0x840] ;  /* 0x0008400001087983 */ /* 0x000ee40000300a00 */
[----:B------:R-:W3:Y:S01]  /*33d90*/  LDL.LU.64 R10, [R1+0x848] ;  /* 0x00084800010a7983 */ /* 0x000ee20000300a00 */
[----:B------:R-:W4:Y:S01]  /*33da0*/  LDL.LU.64 R16, [R1+0x7f0] ;  /* 0x0007f00001107983 */ /* 0x000f220000300a00 */
[----:B------:R-:W2:Y:S03]  /*33db0*/  LDL.LU.64 R18, [R1+0x7f8] ;  /* 0x0007f80001127983 */ /* 0x000ea60000300a00 */
[----:B--2---:R-:W-:Y:S01]  /*33dc0*/  STL.64 [R1+0x6a30], R18 ;  /* 0x006a301201007387 */ /* 0x004fe20000100a00 */
[----:B----4-:R0:W-:Y:S03]  /*33dd0*/  STL.64 [R1+0x6a28], R16 ;  /* 0x006a281001007387 */ /* 0x0101e60000100a00 */
[----:B0-----:R-:W2:Y:S01]  /*33de0*/  LDL.LU.64 R16, [R1+0x800] ;  /* 0x0008000001107983 */ /* 0x001ea20000300a00 */
[----:B------:R-:W4:Y:S03]  /*33df0*/  LDL.LU.64 R18, [R1+0x808] ;  /* 0x0008080001127983 */ /* 0x000f260000300a00 */
[----:B----4-:R-:W-:Y:S01]  /*33e00*/  STL.64 [R1+0x6a48], R18 ;  /* 0x006a481201007387 */ /* 0x010fe20000100a00 */
[----:B--2---:R0:W-:Y:S03]  /*33e10*/  STL.64 [R1+0x6a40], R16 ;  /* 0x006a401001007387 */ /* 0x0041e60000100a00 */
[----:B0-----:R-:W2:Y:S01]  /*33e20*/  LDL.LU.64 R16, [R1+0x810] ;  /* 0x0008100001107983 */ /* 0x001ea20000300a00 */
[----:B------:R-:W4:Y:S01]  /*33e30*/  LDL.LU.64 R18, [R1+0x818] ;  /* 0x0008180001127983 */ /* 0x000f220000300a00 */
[C---:B------:R-:W-:Y:S02]  /*33e40*/  HMMA.16816.F32 R4, R24.reuse, R4, R20 ;  /* 0x000000041804723c */ /* 0x040fe40000001814 */
[----:B----4-:R-:W-:Y:S01]  /*33e50*/  STL.64 [R1+0x6a60], R18 ;  /* 0x006a601201007387 */ /* 0x010fe20000100a00 */
[----:B--2---:R0:W-:Y:S03]  /*33e60*/  STL.64 [R1+0x6a58], R16 ;  /* 0x006a581001007387 */ /* 0x0041e60000100a00 */
[----:B0-----:R-:W2:Y:S01]  /*33e70*/  LDL.LU.64 R16, [R1+0x820] ;  /* 0x0008200001107983 */ /* 0x001ea20000300a00 */
[----:B------:R-:W4:Y:S03]  /*33e80*/  LDL.LU.64 R18, [R1+0x828] ;  /* 0x0008280001127983 */ /* 0x000f260000300a00 */
[----:B----4-:R-:W-:Y:S01]  /*33e90*/  STL.64 [R1+0x6a78], R18 ;  /* 0x006a781201007387 */ /* 0x010fe20000100a00 */
[----:B--2---:R0:W-:Y:S03]  /*33ea0*/  STL.64 [R1+0x6a70], R16 ;  /* 0x006a701001007387 */ /* 0x0041e60000100a00 */
[----:B0-----:R-:W2:Y:S01]  /*33eb0*/  LDL.LU.64 R16, [R1+0x830] ;  /* 0x0008300001107983 */ /* 0x001ea20000300a00 */
[----:B------:R-:W2:Y:S02]  /*33ec0*/  LDL.LU.64 R18, [R1+0x838] ;  /* 0x0008380001127983 */ /* 0x000ea40000300a00 */
[----:B------:R-:W4:Y:S02]  /*33ed0*/  LDL.LU.64 R12, [R1+0x7e0] ;  /* 0x0007e000010c7983 */ /* 0x000f240000300a00 */
[----:B------:R-:W4:Y:S01]  /*33ee0*/  LDL.LU.64 R14, [R1+0x7e8] ;  /* 0x0007e800010e7983 */ /* 0x000f220000300a00 */
[----:B------:R-:W2:Y:S01]  /*33ef0*/  LDL.LU.64 R22, [R1+0x6ab8] ;  /* 0x006ab80001167983 */ /* 0x000ea20000300a00 */
[----:B------:R-:W2:Y:S02]  /*33f00*/  LDL.LU.64 R20, [R1+0x6ab0] ;  /* 0x006ab00001147983 */ /* 0x000ea40000300a00 */
[----:B------:R0:W-:Y:S02]  /*33f10*/  STL.64 [R1+0xe80], R4 ;  /* 0x000e800401007387 */ /* 0x0001e40000100a00 */
[----:B------:R-:W-:Y:S01]  /*33f20*/  STL.64 [R1+0xe88], R6 ;  /* 0x000e880601007387 */ /* 0x000fe20000100a00 */
[----:B0-----:R-:W2:Y:S02]  /*33f30*/  LDL.LU.64 R4, [R1+0x6aa8] ;  /* 0x006aa80001047983 */ /* 0x001ea40000300a00 */
[----:B--2---:R-:W-:Y:S01]  /*33f40*/  HMMA.16816.F32 R20, R24, R4, R20 ;  /* 0x000000041814723c */ /* 0x004fe20000001814 */
[----:B------:R-:W-:-:S02]  /*33f50*/  IMAD.MOV.U32 R2, RZ, RZ, R4 ;  /* 0x000000ffff027224 */ /* 0x000fc400078e0004 */
[----:B------:R-:W-:Y:S11]  /*33f60*/  IMAD.MOV.U32 R0, RZ, RZ, R5 ;  /* 0x000000ffff007224 */ /* 0x000ff600078e0005 */
[----:B------:R-:W-:Y:S09]  /*33f70*/  @!UPT UIADD3 URZ, URZ, URZ, URZ ;  /* 0x0000003f3f3ff290 */ /* 0x000ff2000fffe03f */
[----:B------:R-:W-:Y:S01]  /*33f80*/  STL.64 [R1+0xe70], R20 ;  /* 0x000e701401007387 */ /* 0x000fe20000100a00 */
[----:B------:R0:W-:Y:S03]  /*33f90*/  STL.64 [R1+0xe78], R22 ;  /* 0x000e781601007387 */ /* 0x0001e60000100a00 */
[----:B0-----:R-:W2:Y:S01]  /*33fa0*/  LDL.LU.64 R22, [R1+0x6aa0] ;  /* 0x006aa00001167983 */ /* 0x001ea20000300a00 */
[----:B------:R-:W2:Y:S02]  /*33fb0*/  LDL.LU.64 R20, [R1+0x6a98] ;  /* 0x006a980001147983 */ /* 0x000ea40000300a00 */
[----:B------:R-:W2:Y:S02]  /*33fc0*/  LDL.LU.64 R4, [R1+0x6a90] ;  /* 0x006a900001047983 */ /* 0x000ea40000300a00 */
[C---:B--2---:R-:W-:Y:S01]  /*33fd0*/  HMMA.16816.F32 R4, R24.reuse, R4, R20 ;  /* 0x000000041804723c */ /* 0x044fe20000001814 */
[----:B------:R-:W2:Y:S11]  /*33fe0*/  LDL.LU.64 R20, [R1+0x6a88] ;  /* 0x006a880001147983 */ /* 0x000eb60000300a00 */
[----:B------:R-:W-:Y:S11]  /*33ff0*/  @!UPT UIADD3 URZ, URZ, URZ, URZ ;  /* 0x0000003f3f3ff290 */ /* 0x000ff6000fffe03f */
[----:B------:R0:W-:Y:S01]  /*34000*/  STL.64 [R1+0xe60], R4 ;  /* 0x000e600401007387 */ /* 0x0001e20000100a00 */
[----:B------:R1:W-:Y:S03]  /*34010*/  STL.64 [R1+0xe68], R6 ;  /* 0x000e680601007387 */ /* 0x0003e60000100a00 */
[----:B0-----:R-:W3:Y:S01]  /*34020*/  LDL.LU.64 R4, [R1+0x6a80] ;  /* 0x006a800001047983 */ /* 0x001ee20000300a00 */
[C---:B--2---:R-:W-:Y:S08]  /*34030*/  HMMA.16816.F32 R20, R24.reuse, R20, R16 ;  /* 0x000000141814723c */ /* 0x044ff00000001810 */
[C---:B---3--:R-:W-:Y:S01]  /*34040*/  HMMA.16816.F32 R8, R24.reuse, R4, R8 ;  /* 0x000000041808723c */ /* 0x048fe20000001808 */
[----:B------:R-:W2:Y:S01]  /*34050*/  LDL.LU.64 R4, [R1+0x7d0] ;  /* 0x0007d00001047983 */ /* 0x000ea20000300a00 */
[----:B-1----:R-:W2:Y:S11]  /*34060*/  LDL.LU.64 R6, [R1+0x7d8] ;  /* 0x0007d80001067983 */ /* 0x002eb60000300a00 */
[----:B------:R-:W-:Y:S10]  /*34070*/  @!UPT UIADD3 URZ, URZ, URZ, URZ ;  /* 0x0000003f3f3ff290 */ /* 0x000ff4000fffe03f */
[----:B------:R0:W-:Y:S01]  /*34080*/  STL.64 [R1+0xe50], R8 ;  /* 0x000e500801007387 */ /* 0x0001e20000100a00 */
[----:B------:R1:W-:Y:S03]  /*34090*/  STL.64 [R1+0xe58], R10 ;  /* 0x000e580a01007387 */ /* 0x0003e60000100a00 */
[----:B0-----:R-:W3:Y:S01]  /*340a0*/  LDL.LU.64 R8, [R1+0x7c0] ;  /* 0x0007c00001087983 */ /* 0x001ee20000300a00 */
[----:B-1----:R-:W3:Y:S02]  /*340b0*/  LDL.LU.64 R10, [R1+0x7c8] ;  /* 0x0007c800010a7983 */ /* 0x002ee40000300a00 */
[----:B------:R-:W2:Y:S02]  /*340c0*/  LDL.LU.64 R18, [R1+0x6a78] ;  /* 0x006a780001127983 */ /* 0x000ea40000300a00 */
[----:B------:R-:W2:Y:S01]  /*340d0*/  LDL.LU.64 R16, [R1+0x6a70] ;  /* 0x006a700001107983 */ /* 0x000ea20000300a00 */
[----:B------:R0:W-:Y:S01]  /*340e0*/  STL.64 [R1+0xe40], R20 ;  /* 0x000e401401007387 */ /* 0x0001e20000100a00 */
[----:B------:R2:W-:Y:S03]  /*340f0*/  STL.64 [R1+0xe48], R22 ;  /* 0x000e481601007387 */ /* 0x0005e60000100a00 */
[----:B0-----:R-:W2:Y:S02]  /*34100*/  LDL.LU.64 R20, [R1+0x6a68] ;  /* 0x006a680001147983 */ /* 0x001ea40000300a00 */
[C---:B--2---:R-:W-:Y:S02]  /*34110*/  HMMA.16816.F32 R20, R24.reuse, R20, R16 ;  /* 0x000000141814723c */ /* 0x044fe40000001810 */
[----:B------:R-:W2:Y:S01]  /*34120*/  LDL.LU.64 R18, [R1+0x6a60] ;  /* 0x006a600001127983 */ /* 0x000ea20000300a00 */
[----:B------:R-:W2:Y:S11]  /*34130*/  LDL.LU.64 R16, [R1+0x6a58] ;  /* 0x006a580001107983 */ /* 0x000eb60000300a00 */
[----:B------:R-:W-:Y:S09]  /*34140*/  @!UPT UIADD3 URZ, URZ, URZ, URZ ;  /* 0x0000003f3f3ff290 */ /* 0x000ff2000fffe03f */
        /* <DEDUP_REMOVED lines=19> */
[----:B------:R-:W3:Y:S11]  /*34280*/  LDL.LU.64 R16, [R1+0x6a10] ;  /* 0x006a100001107983 */ /* 0x000ef60000300a00 */
[----:B------:R-:W-:Y:S09]  /*34290*/  @!UPT UIADD3 URZ, URZ, URZ, URZ ;  /* 0x0000003f3f3ff290 */ /* 0x000ff2000fffe03f */
[----:B------:R-:W-:Y:S01]  /*342a0*/  STL.64 [R1+0xe00], R20 ;  /* 0x000e001401007387 */ /* 0x000fe20000100a00 */
[----:B------:R0:W-:Y:S03]  /*342b0*/  STL.64 [R1+0xe08], R22 ;  /* 0x000e081601007387 */ /* 0x0001e60000100a00 */
[----:B0-----:R-:W2:Y:S01]  /*342c0*/  LDL.LU R22, [R1+0x6a08] ;  /* 0x006a080001167983 */ /* 0x001ea20000300800 */
[----:B------:R-:W4:Y:S02]  /*342d0*/  LDL.LU.64 R20, [R1+0x6a00] ;  /* 0x006a000001147983 */ /* 0x000f240000300a00 */
[----:B----4-:R-:W-:Y:S11]  /*342e0*/  HMMA.16816.F32 R12, R24, R20, R12 ;  /* 0x00000014180c723c */ /* 0x010ff6000000180c */
[----:B------:R-:W-:Y:S11]  /*342f0*/  @!UPT UIADD3 URZ, URZ, URZ, URZ ;  /* 0x0000003f3f3ff290 */ /* 0x000ff6000fffe03f */
[----:B------:R-:W-:Y:S01]  /*34300*/  @!UPT UIADD3 URZ, URZ, URZ, URZ ;  /* 0x0000003f3f3ff290 */ /* 0x000fe2000fffe03f */
[----:B------:R-:W-:Y:S01]  /*34310*/  STL.64 [R1+0xdf0], R12 ;  /* 0x000df00c01007387 */ /* 0x000fe20000100a00 */
[----:B------:R0:W-:Y:S03]  /*34320*/  STL.64 [R1+0xdf8], R14 ;  /* 0x000df80e01007387 */ /* 0x0001e60000100a00 */
[----:B0-----:R-:W4:Y:S01]  /*34330*/  LDL.LU.64 R14, [R1+0x69f8] ;  /* 0x0069f800010e7983 */ /* 0x001f220000300a00 */
[----:B------:R-:W3:Y:S02]  /*34340*/  LDL.LU.64 R12, [R1+0x69f0] ;  /* 0x0069f000010c7983 */ /* 0x000ee40000300a00 */
[----:B------:R2:W-:Y:S02]  /*34350*/  STL.64 [R1+0x6940], R20 ;  /* 0x0069401401007387 */ /* 0x0005e40000100a00 */
[----:B--2---:R-:W-:Y:S02]  /*34360*/  IMAD.MOV.U32 R20, RZ, RZ, R22 ;  /* 0x000000ffff147224 */ /* 0x004fe400078e0016 */
[----:B------:R-:W-:-:S05]  /*34370*/  IMAD.MOV.U32 R21, RZ, RZ, R19 ;  /* 0x000000ffff157224 */ /* 0x000fca00078e0013 */
[----:B------:R0:W-:Y:S02]  /*34380*/  STL.64 [R1+0x69b8], R20 ;  /* 0x0069b81401007387 */ /* 0x0001e40000100a00 */
[----:B0-----:R-:W-:Y:S02]  /*34390*/  IMAD.MOV.U32 R20, RZ, RZ, R18 ;  /* 0x000000ffff147224 */ /* 0x001fe400078e0012 */
[----:B----4-:R-:W-:-:S05]  /*343a0*/  IMAD.MOV.U32 R21, RZ, RZ, R15 ;  /* 0x000000ffff157224 */ /* 0x010fca00078e000f */
[----:B------:R0:W-:Y:S02]  /*343b0*/  STL.64 [R1+0x69d0], R20 ;  /* 0x0069d01401007387 */ /* 0x0001e40000100a00 */
[----:B0-----:R-:W-:Y:S02]  /*343c0*/  IMAD.MOV.U32 R20, RZ, RZ, R14 ;  /* 0x000000ffff147224 */ /* 0x001fe400078e000e */
[----:B------:R-:W-:-:S07]  /*343d0*/  IMAD.MOV.U32 R21, RZ, RZ, R3 ;  /* 0x000000ffff157224 */ /* 0x000fce00078e0003 */
[----:B------:R-:W-:Y:S01]  /*343e0*/  HMMA.16816.F32 R20, R24, R20, R4 ;  /* 0x000000141814723c */ /* 0x000fe20000001804 */
[----:B------:R-:W3:Y:S01]  /*343f0*/  LDL.LU.64 R6, [R1+0x69e8] ;  /* 0x0069e80001067983 */ /* 0x000ee20000300a00 */
[----:B------:R-:W3:Y:S02]  /*34400*/  LDL.LU.64 R4, [R1+0x69e0] ;  /* 0x0069e00001047983 */ /* 0x000ee40000300a00 */
[----:B------:R-:W2:Y:S02]  /*34410*/  LDL.64 R24, [R1+0xb0] ;  /* 0x0000b00001187983 */ /* 0x000ea40000100a00 */
[----:B--2---:R-:W-:Y:S11]  /*34420*/  STL.64 [R1+0x6970], R24 ;  /* 0x0069701801007387 */ /* 0x004ff60000100a00 */
[----:B------:R-:W-:Y:S06]  /*34430*/  @!UPT UIADD3 URZ, URZ, URZ, URZ ;  /* 0x0000003f3f3ff290 */ /* 0x000fec000fffe03f */
[----:B------:R-:W-:Y:S02]  /*34440*/  STL.64 [R1+0xde0], R20 ;  /* 0x000de01401007387 */ /* 0x000fe40000100a00 */
[----:B------:R3:W-:Y:S02]  /*34450*/  STL.64 [R1+0xde8], R22 ;  /* 0x000de81601007387 */ /* 0x0007e40000100a00 */
[C---:B---3--:R-:W-:Y:S01]  /*34460*/  HMMA.16816.F32 R20, R4.reuse, R16, R8 ;  /* 0x000000100414723c */ /* 0x048fe20000001808 */
[----:B------:R-:W2:Y:S01]  /*34470*/  LDL.LU.64 R8, [R1+0x7b0] ;  /* 0x0007b00001087983 */ /* 0x000ea20000300a00 */
[----:B------:R-:W2:Y:S11]  /*34480*/  LDL.LU.64 R10, [R1+0x7b8] ;  /* 0x0007b800010a7983 */ /* 0x000eb60000300a00 */
[----:B------:R-:W-:Y:S10]  /*34490*/  @!UPT UIADD3 URZ, URZ, URZ, URZ ;  /* 0x0000003f3f3ff290 */ /* 0x000ff4000fffe03f */
[----:B------:R-:W-:Y:S01]  /*344a0*/  STL.64 [R1+0xdd0], R20 ;  /* 0x000dd01401007387 */ /* 0x000fe20000100a00 */
[----:B------:R-:W-:Y:S02]  /*344b0*/  STL.64 [R1+0xdd8], R22 ;  /* 0x000dd81601007387 */ /* 0x000fe40000100a00 */
[----:B------:R-:W-:Y:S02]  /*344c0*/  STL [R1+0x692c], R16 ;  /* 0x00692c1001007387 */ /* 0x000fe40000100800 */
[----:B------:R0:W-:Y:S02]  /*344d0*/  STL [R1+0x6928], R17 ;  /* 0x0069281101007387 */ /* 0x0001e40000100800 */
[----:B0-----:R-:W3:Y:S04]  /*344e0*/  LDL.64 R16, [R1+0x40] ;  /* 0x0000400001107983 */ /* 0x001ee80000100a00 */
[----:B---3--:R0:W-:Y:S04]  /*344f0*/  STL.64 [R1+0x6978], R16 ;  /* 0x0069781001007387 */ /* 0x0081e80000100a00 */
[----:B0-----:R-:W3:Y:S01]  /*34500*/  LDL.64 R16, [R1+0x60] ;  /* 0x0000600001107983 */ /* 0x001ee20000100a00 */
[----:B--2---:R-:W-:Y:S03]  /*34510*/  HMMA.16816.F32 R8, R4, R12, R8 ;  /* 0x0000000c0408723c */ /* 0x004fe60000001808 */
[----:B---3--:R0:W-:Y:S01]  /*34520*/  STL.64 [R1+0x6988], R16 ;  /* 0x0069881001007387 */ /* 0x0081e20000100a00 */
[----:B------:R-:W2:Y:S02]  /*34530*/  LDL.LU.64 R20, [R1+0x7a0] ;  /* 0x0007a00001147983 */ /* 0x000ea40000300a00 */
[----:B------:R-:W2:Y:S02]  /*34540*/  LDL.LU.64 R22, [R1+0x7a8] ;  /* 0x0007a80001167983 */ /* 0x000ea40000300a00 */
[----:B------:R-:W3:Y:S01]  /*34550*/  LDL.LU.64 R24, [R1+0x780] ;  /* 0x0007800001187983 */ /* 0x000ee20000300a00 */
[----:B------:R-:W4:Y:S01]  /*34560*/  LDL.LU.64 R26, [R1+0x788] ;  /* 0x00078800011a7983 */ /* 0x000f220000300a00 */
[----:B0-----:R-:W-:-:S02]  /*34570*/  IMAD.MOV.U32 R16, RZ, RZ, R2 ;  /* 0x000000ffff107224 */ /* 0x001fc400078e0002 */
[----:B------:R-:W-:Y:S01]  /*34580*/  IMAD.MOV.U32 R17, RZ, RZ, R0 ;  /* 0x000000ffff117224 */ /* 0x000fe200078e0000 */
[----:B----4-:R-:W-:Y:S01]  /*34590*/  STL.64 [R1+0x69c8], R26 ;  /* 0x0069c81a01007387 */ /* 0x010fe20000100a00 */
[----:B---3--:R0:W-:Y:S03]  /*345a0*/  STL.64 [R1+0x69c0], R24 ;  /* 0x0069c01801007387 */ /* 0x0081e60000100a00 */
[----:B0-----:R-:W3:Y:S01]  /*345b0*/  LDL.LU.64 R24, [R1+0x790] ;  /* 0x0007900001187983 */ /* 0x001ee20000300a00 */
[----:B------:R-:W3:Y:S02]  /*345c0*/  LDL.LU.64 R26, [R1+0x798] ;  /* 0x00079800011a7983 */ /* 0x000ee40000300a00 */
[----:B------:R0:W-:Y:S02]  /*345d0*/  STL.64 [R1+0x69a0], R16 ;  /* 0x0069a01001007387 */ /* 0x0001e40000100a00 */
[----:B0-----:R-:W4:Y:S01]  /*345e0*/  LDL.64 R16, [R1+0x80] ;  /* 0x0000800001107983 */ /* 0x001f220000100a00 */
[----:B------:R0:W-:Y:S02]  /*345f0*/  STL.64 [R1+0xdc0], R8 ;  /* 0x000dc00801007387 */ /* 0x0001e40000100a00 */
[----:B------:R-:W-:Y:S01]  /*34600*/  STL.64 [R1+0xdc8], R10 ;  /* 0x000dc80a01007387 */ /* 0x000fe20000100a00 */
[----:B0-----:R-:W2:Y:S01]  /*34610*/  LDL.LU.64 R8, [R1+0x69d8] ;  /* 0x0069d80001087983 */ /* 0x001ea20000300a00 */
[----:B------:R0:W-:Y:S03]  /*34620*/  STL.64 [R1+0x6980], R12 ;  /* 0x0069800c01007387 */ /* 0x0001e60000100a00 */
[----:B0-----:R-:W2:Y:S01]  /*34630*/  LDL.LU.64 R12, [R1+0x750] ;  /* 0x00075000010c7983 */ /* 0x001ea20000300a00 */
[----:B------:R-:W2:Y:S03]  /*34640*/  LDL.LU.64 R14, [R1+0x758] ;  /* 0x00075800010e7983 */ /* 0x000ea60000300a00 */
[----:B--2---:R-:W-:Y:S01]  /*34650*/  STL.64 [R1+0x6998], R14 ;  /* 0x0069980e01007387 */ /* 0x004fe20000100a00 */
[----:B------:R0:W-:Y:S03]  /*34660*/  STL.64 [R1+0x6990], R12 ;  /* 0x0069900c01007387 */ /* 0x0001e60000100a00 */
[----:B0-----:R-:W2:Y:S01]  /*34670*/  LDL.LU.64 R12, [R1+0x760] ;  /* 0x00076000010c7983 */ /* 0x001ea20000300a00 */
[----:B------:R-:W2:Y:S01]  /*34680*/  LDL.LU.64 R14, [R1+0x768] ;  /* 0x00076800010e7983 */ /* 0x000ea20000300a00 */
[C---:B------:R-:W-:Y:S02]  /*34690*/  HMMA.16816.F32 R20, R4.reuse, R8, R20 ;  /* 0x000000080414723c */ /* 0x040fe40000001814 */
[----:B--2---:R-:W-:Y:S01]  /*346a0*/  STL.64 [R1+0x69b0], R14 ;  /* 0x0069b00e01007387 */ /* 0x004fe20000100a00 */
[----:B------:R0:W-:Y:S03]  /*346b0*/  STL.64 [R1+0x69a8], R12 ;  /* 0x0069a80c01007387 */ /* 0x0001e60000100a00 */
[----:B0-----:R-:W4:Y:S01]  /*346c0*/  LDL.LU.64 R12, [R1+0x770] ;  /* 0x00077000010c7983 */ /* 0x001f220000300a00 */
[----:B------:R-:W4:Y:S11]  /*346d0*/  LDL.LU.64 R14, [R1+0x778] ;  /* 0x00077800010e7983 */ /* 0x000f360000300a00 */
[----:B------:R-:W-:Y:S05]  /*346e0*/  @!UPT UIADD3 URZ, URZ, URZ, URZ ;  /* 0x0000003f3f3ff290 */ /* 0x000fea000fffe03f */
[----:B------:R0:W-:Y:S02]  /*346f0*/  STL.64 [R1+0xdb0], R20 ;  /* 0x000db01401007387 */ /* 0x0001e40000100a00 */
[----:B------:R3:W-:Y:S01]  /*34700*/  STL.64 [R1+0xdb8], R22 ;  /* 0x000db81601007387 */ /* 0x0007e20000100a00 */
[----:B0-----:R-:W3:Y:S02]  /*34710*/  LDL.LU.64 R20, [R1+0x69d0] ;  /* 0x0069d00001147983 */ /* 0x001ee40000300a00 */
[C---:B---3--:R-:W-:Y:S02]  /*34720*/  HMMA.16816.F32 R20, R4.reuse, R20, R24 ;  /* 0x000000140414723c */ /* 0x048fe40000001818 */
        /* <DEDUP_REMOVED lines=11> */
[----:B------:R-:W-:Y:S03]  /*347e0*/  STL.64 [R1+0xd98], R22 ;  /* 0x000d981601007387 */ /* 0x000fe60000100a00 */
[----:B0-----:R-:W3:Y:S04]  /*347f0*/  LDL.64 R20, [R1] ;  /* 0x0000000001147983 */ /* 0x001ee80000100a00 */
[----:B---3--:R0:W-:Y:S04]  /*34800*/  STL.64 [R1+0x6948], R20 ;  /* 0x0069481401007387 */ /* 0x0081e80000100a00 */
[----:B0-----:R-:W3:Y:S01]  /*34810*/  LDL.64 R20, [R1+0x10] ;  /* 0x0000100001147983 */ /* 0x001ee20000100a00 */
[----:B----4-:R-:W-:Y:S03]  /*34820*/  HMMA.16816.F32 R12, R4, R16, R12 ;  /* 0x00000010040c723c */ /* 0x010fe6000000180c */
[----:B---3--:R0:W-:Y:S04]  /*34830*/  STL.64 [R1+0x6960], R20 ;  /* 0x0069601401007387 */ /* 0x0081e80000100a00 */
[----:B0-----:R-:W3:Y:S01]  /*34840*/  LDL.64 R20, [R1+0x20] ;  /* 0x0000200001147983 */ /* 0x001ee20000100a00 */
[----:B------:R-:W-:-:S02]  /*34850*/  IMAD.MOV.U32 R2, RZ, RZ, R16 ;  /* 0x000000ffff027224 */ /* 0x000fc400078e0010 */
[----:B------:R-:W-:Y:S01]  /*34860*/  IMAD.MOV.U32 R0, RZ, RZ, R17 ;  /* 0x000000ffff007224 */ /* 0x000fe200078e0011 */
[----:B---3--:R0:W-:Y:S04]  /*34870*/  STL.64 [R1+0x6968], R20 ;  /* 0x0069681401007387 */ /* 0x0081e80000100a00 */
[----:B0-----:R-:W2:Y:S08]  /*34880*/  LDL.64 R20, [R1+0x50] ;  /* 0x0000500001147983 */ /* 0x001eb00000100a00 */
[----:B------:R-:W-:Y:S02]  /*34890*/  STL.64 [R1+0xd80], R12 ;  /* 0x000d800c01007387 */ /* 0x000fe40000100a00 */
[----:B------:R0:W-:Y:S02]  /*348a0*/  STL.64 [R1+0xd88], R14 ;  /* 0x000d880e01007387 */ /* 0x0001e40000100a00 */
[----:B0-----:R-:W3:Y:S01]  /*348b0*/  LDL.LU.64 R14, [R1+0x69b0] ;  /* 0x0069b000010e7983 */ /* 0x001ee20000300a00 */
[----:B------:R-:W3:Y:S02]  /*348c0*/  LDL.LU.64 R12, [R1+0x69a8] ;  /* 0x0069a800010c7983 */ /* 0x000ee40000300a00 */
[----:B------:R-:W3:Y:S02]  /*348d0*/  LDL.LU.64 R16, [R1+0x69a0] ;  /* 0x0069a00001107983 */ /* 0x000ee40000300a00 */
[C---:B---3--:R-:W-:Y:S01]  /*348e0*/  HMMA.16816.F32 R16, R4.reuse, R16, R12 ;  /* 0x000000100410723c */ /* 0x048fe2000000180c */
[----:B------:R-:W3:Y:S01]  /*348f0*/  LDL.LU.64 R14, [R1+0x6998] ;  /* 0x00699800010e7983 */ /* 0x000ee20000300a00 */
[----:B------:R-:W3:Y:S11]  /*34900*/  LDL.LU.64 R12, [R1+0x6990] ;  /* 0x00699000010c7983 */ /* 0x000ef60000300a00 */
[----:B------:R-:W-:Y:S10]  /*34910*/  @!UPT UIADD3 URZ, URZ, URZ, URZ ;  /* 0x0000003f3f3ff290 */ /* 0x000ff4000fffe03f */
[----:B------:R0:W-:Y:S01]  /*34920*/  STL.64 [R1+0xd70], R16 ;  /* 0x000d701001007387 */ /* 0x0001e20000100a00 */
[----:B------:R-:W-:Y:S03]  /*34930*/  STL.64 [R1+0xd78], R18 ;  /* 0x000d781201007387 */ /* 0x000fe60000100a00 */
[----:B0-----:R-:W3:Y:S02]  /*34940*/  LDL.LU.64 R16, [R1+0x6988] ;  /* 0x0069880001107983 */ /* 0x001ee40000300a00 */
[C---:B---3--:R-:W-:Y:S01]  /*34950*/  HMMA.16816.F32 R12, R4.reuse, R16, R12 ;  /* 0x00000010040c723c */ /* 0x048fe2000000180c */
[----:B------:R-:W-:Y:S02]  /*34960*/  IMAD.MOV.U32 R11, RZ, RZ, R16 ;  /* 0x000000ffff0b7224 */ /* 0x000fe400078e0010 */
[----:B------:R-:W-:Y:S11]  /*34970*/  IMAD.MOV.U32 R10, RZ, RZ, R17 ;  /* 0x000000ffff0a7224 */ /* 0x000ff600078e0011 */
[----:B------:R-:W-:Y:S09]  /*34980*/  @!UPT UIADD3 URZ, URZ, URZ, URZ ;  /* 0x0000003f3f3ff290 */ /* 0x000ff2000fffe03f */
[----:B------:R0:W-:Y:S01]  /*34990*/  STL.64 [R1+0xd60], R12 ;  /* 0x000d600c01007387 */ /* 0x0001e20000100a00 */
[----:B------:R-:W-:Y:S03]  /*349a0*/  STL.64 [R1+0xd68], R14 ;  /* 0x000d680e01007387 */ /* 0x000fe60000100a00 */
[----:B0-----:R-:W3:Y:S01]  /*349b0*/  LDL.LU.64 R12, [R1+0x6980] ;  /* 0x00698000010c7983 */ /* 0x001ee20000300a00 */
[----:B------:R-:W4:Y:S02]  /*349c0*/  LDL.LU.64 R16, [R1+0x6978] ;  /* 0x0069780001107983 */ /* 0x000f240000300a00 */
[----:B------:R-:W-:Y:S02]  /*349d0*/  STL.64 [R1+0x6910], R10 ;  /* 0x0069100a01007387 */ /* 0x000fe40000100a00 */
[----:B------:R0:W-:Y:S02]  /*349e0*/  STL.64 [R1+0x6908], R8 ;  /* 0x0069080801007387 */ /* 0x0001e40000100a00 */
[----:B0-----:R-:W4:Y:S01]  /*349f0*/  LDL.LU.64 R8, [R1+0x730] ;  /* 0x0007300001087983 */ /* 0x001f220000300a00 */
[----:B------:R-:W4:Y:S01]  /*34a00*/  LDL.LU.64 R10, [R1+0x738] ;  /* 0x00073800010a7983 */ /* 0x000f220000300a00 */
[----:B--2---:R-:W-:Y:S01]  /*34a10*/  HMMA.16816.F32 R24, R4, R20, R24 ;  /* 0x000000140418723c */ /* 0x004fe20000001818 */
[----:B------:R-:W-:-:S02]  /*34a20*/  IMAD.MOV.U32 R15, RZ, RZ, R20 ;  /* 0x000000ffff0f7224 */ /* 0x000fc400078e0014 */
[----:B------:R-:W-:Y:S11]  /*34a30*/  IMAD.MOV.U32 R14, RZ, RZ, R21 ;  /* 0x000000ffff0e7224 */ /* 0x000ff600078e0015 */
[----:B------:R-:W-:Y:S09]  /*34a40*/  @!UPT UIADD3 URZ, URZ, URZ, URZ ;  /* 0x0000003f3f3ff290 */ /* 0x000ff2000fffe03f */
[----:B------:R0:W-:Y:S01]  /*34a50*/  STL.64 [R1+0xd50], R24 ;  /* 0x000d501801007387 */ /* 0x0001e20000100a00 */
[----:B------:R-:W-:Y:S03]  /*34a60*/  STL.64 [R1+0xd58], R26 ;  /* 0x000d581a01007387 */ /* 0x000fe60000100a00 */
[----:B0-----:R-:W2:Y:S01]  /*34a70*/  LDL.LU.64 R24, [R1+0x6970] ;  /* 0x0069700001187983 */ /* 0x001ea20000300a00 */
[----:B------:R-:W2:Y:S02]  /*34a80*/  LDL.LU.64 R20, [R1+0x720] ;  /* 0x0007200001147983 */ /* 0x000ea40000300a00 */
[----:B------:R-:W2:Y:S02]  /*34a90*/  LDL.LU.64 R22, [R1+0x728] ;  /* 0x0007280001167983 */ /* 0x000ea40000300a00 */
[----:B------:R-:W-:Y:S01]  /*34aa0*/  STL.64 [R1+0x6920], R14 ;  /* 0x0069200e01007387 */ /* 0x000fe20000100a00 */
[----:B---3--:R0:W-:Y:S04]  /*34ab0*/  STL.64 [R1+0x6918], R12 ;  /* 0x0069180c01007387 */ /* 0x0081e80000100a00 */
[----:B0-----:R-:W2:Y:S01]  /*34ac0*/  LDL.64 R12, [R1+0x30] ;  /* 0x00003000010c7983 */ /* 0x001ea20000100a00 */
[----:B----4-:R-:W-:Y:S01]  /*34ad0*/  HMMA.16816.F32 R8, R4, R16, R8 ;  /* 0x000000100408723c */ /* 0x010fe20000001808 */
[----:B------:R-:W-:-:S02]  /*34ae0*/  IMAD.MOV.U32 R26, RZ, RZ, R16 ;  /* 0x000000ffff1a7224 */ /* 0x000fc400078e0010 */
[----:B------:R-:W-:Y:S11]  /*34af0*/  IMAD.MOV.U32 R3, RZ, RZ, R17 ;  /* 0x000000ffff037224 */ /* 0x000ff600078e0011 */
[----:B------:R-:W-:Y:S09]  /*34b00*/  @!UPT UIADD3 URZ, URZ, URZ, URZ ;  /* 0x0000003f3f3ff290 */ /* 0x000ff2000fffe03f */
[----:B------:R0:W-:Y:S01]  /*34b10*/  STL.64 [R1+0xd40], R8 ;  /* 0x000d400801007387 */ /* 0x0001e20000100a00 */
[----:B------:R1:W-:Y:S02]  /*34b20*/  STL.64 [R1+0xd48], R10 ;  /* 0x000d480a01007387 */ /* 0x0003e40000100a00 */
[----:B------:R-:W3:Y:S02]  /*34b30*/  LDL.LU.64 R16, [R1+0x710] ;  /* 0x0007100001107983 */ /* 0x000ee40000300a00 */
[----:B------:R-:W3:Y:S01]  /*34b40*/  LDL.LU.64 R18, [R1+0x718] ;  /* 0x0007180001127983 */ /* 0x000ee20000300a00 */
[----:B0-----:R-:W4:Y:S01]  /*34b50*/  LDL.LU.64 R8, [R1+0x6f0] ;  /* 0x0006f00001087983 */ /* 0x001f220000300a00 */
[----:B-1----:R-:W3:Y:S01]  /*34b60*/  LDL.LU.64 R10, [R1+0x6f8] ;  /* 0x0006f800010a7983 */ /* 0x002ee20000300a00 */
[----:B--2---:R-:W-:Y:S02]  /*34b70*/  HMMA.16816.F32 R20, R4, R12, R20 ;  /* 0x0000000c0414723c */ /* 0x004fe40000001814 */
[----:B---3--:R-:W-:Y:S01]  /*34b80*/  STL.64 [R1+0x6958], R10 ;  /* 0x0069580a01007387 */ /* 0x008fe20000100a00 */
[----:B----4-:R0:W-:Y:S03]  /*34b90*/  STL.64 [R1+0x6950], R8 ;  /* 0x0069500801007387 */ /* 0x0101e60000100a00 */
[----:B0-----:R-:W2:Y:S01]  /*34ba0*/  LDL.LU.64 R8, [R1+0x700] ;  /* 0x0007000001087983 */ /* 0x001ea20000300a00 */
[----:B------:R-:W2:Y:S11]  /*34bb0*/  LDL.LU.64 R10, [R1+0x708] ;  /* 0x00070800010a7983 */ /* 0x000eb60000300a00 */
[----:B------:R-:W-:Y:S05]  /*34bc0*/  @!UPT UIADD3 URZ, URZ, URZ, URZ ;  /* 0x0000003f3f3ff290 */ /* 0x000fea000fffe03f */
[----:B------:R0:W-:Y:S02]  /*34bd0*/  STL.64 [R1+0xd30], R20 ;  /* 0x000d301401007387 */ /* 0x0001e40000100a00 */
[----:B------:R-:W-:Y:S01]  /*34be0*/  STL.64 [R1+0xd38], R22 ;  /* 0x000d381601007387 */ /* 0x000fe20000100a00 */
[----:B0-----:R-:W3:Y:S01]  /*34bf0*/  LDL.LU.64 R20, [R1+0x6968] ;  /* 0x0069680001147983 */ /* 0x001ee20000300a00 */
[----:B------:R-:W-:Y:S02]  /*34c00*/  IMAD.MOV.U32 R27, RZ, RZ, R13 ;  /* 0x000000ffff1b7224 */ /* 0x000fe400078e000d */
[----:B------:R-:W-:-:S03]  /*34c10*/  IMAD.MOV.U32 R28, RZ, RZ, R12 ;  /* 0x000000ffff1c7224 */ /* 0x000fc600078e000c */
[----:B------:R-:W-:Y:S01]  /*34c20*/  STL.64 [R1+0x6938], R26 ;  /* 0x0069381a01007387 */ /* 0x000fe20000100a00 */
[----:B------:R0:W-:Y:S03]  /*34c30*/  STL.64 [R1+0x6930], R24 ;  /* 0x0069301801007387 */ /* 0x0001e60000100a00 */
[----:B0-----:R-:W4:Y:S01]  /*34c40*/  LDL.LU.64 R24, [R1+0x6e0] ;  /* 0x0006e00001187983 */ /* 0x001f220000300a00 */
[----:B------:R-:W4:Y:S02]  /*34c50*/  LDL.LU.64 R26, [R1+0x6e8] ;  /* 0x0006e800011a7983 */ /* 0x000f240000300a00 */
[----:B------:R-:W2:Y:S02]  /*34c60*/  LDL.LU.64 R12, [R1+0x6d0] ;  /* 0x0006d000010c7983 */ /* 0x000ea40000300a00 */
[----:B------:R-:W2:Y:S01]  /*34c70*/  LDL.LU.64 R14, [R1+0x6d8] ;  /* 0x0006d800010e7983 */ /* 0x000ea20000300a00 */
[C---:B---3--:R-:W-:Y:S11]  /*34c80*/  HMMA.16816.F32 R16, R4.reuse, R20, R16 ;  /* 0x000000140410723c */ /* 0x048ff60000001810 */
[----:B------:R-:W-:Y:S11]  /*34c90*/  @!UPT UIADD3 URZ, URZ, URZ, URZ ;  /* 0x0000003f3f3ff290 */ /* 0x000ff6000fffe03f */
[----:B------:R-:W-:Y:S01]  /*34ca0*/  @!UPT UIADD3 URZ, URZ, URZ, URZ ;  /* 0x0000003f3f3ff290 */ /* 0x000fe2000fffe03f */
[----:B------:R-:W-:Y:S01]  /*34cb0*/  STL.64 [R1+0xd20], R16 ;  /* 0x000d201001007387 */ /* 0x000fe20000100a00 */
[----:B------:R0:W-:Y:S02]  /*34cc0*/  STL.64 [R1+0xd28], R18 ;  /* 0x000d281201007387 */ /* 0x0001e40000100a00 */
[----:B0-----:R-:W-:Y:S02]  /*34cd0*/  IMAD.MOV.U32 R19, RZ, RZ, R20 ;  /* 0x000000ffff137224 */ /* 0x001fe400078e0014 */
[----:B------:R-:W-:Y:S02]  /*34ce0*/  IMAD.MOV.U32 R18, RZ, RZ, R21 ;  /* 0x000000ffff127224 */ /* 0x000fe400078e0015 */
[----:B------:R-:W2:Y:S02]  /*34cf0*/  LDL.LU.64 R20, [R1+0x6960] ;  /* 0x0069600001147983 */ /* 0x000ea40000300a00 */
        /* <DEDUP_REMOVED lines=9> */
[C---:B--2---:R-:W-:Y:S11]  /*34d90*/  HMMA.16816.F32 R8, R4.reuse, R20, R8 ;  /* 0x000000140408723c */ /* 0x044ff60000001808 */
[----:B------:R-:W-:Y:S11]  /*34da0*/  @!UPT UIADD3 URZ, URZ, URZ, URZ ;  /* 0x0000003f3f3ff290 */ /* 0x000ff6000fffe03f */
[----:B------:R-:W-:Y:S01]  /*34db0*/  @!UPT UIADD3 URZ, URZ, URZ, URZ ;  /* 0x0000003f3f3ff290 */ /* 0x000fe2000fffe03f */
[----:B------:R0:W-:Y:S01]  /*34dc0*/  STL.64 [R1+0xd00], R8 ;  /* 0x000d000801007387 */ /* 0x0001e20000100a00 */
[----:B------:R-:W-:Y:S02]  /*34dd0*/  STL.64 [R1+0xd08], R10 ;  /* 0x000d080a01007387 */ /* 0x000fe40000100a00 */
[----:B0-----:R-:W-:Y:S02]  /*34de0*/  IMAD.MOV.U32 R9, RZ, RZ, R20 ;  /* 0x000000ffff097224 */ /* 0x001fe400078e0014 */
[----:B------:R-:W-:Y:S02]  /*34df0*/  IMAD.MOV.U32 R8, RZ, RZ, R21 ;  /* 0x000000ffff087224 */ /* 0x000fe400078e0015 */
[----:B------:R-:W4:Y:S02]  /*34e00*/  LDL.LU.64 R20, [R1+0x6940] ;  /* 0x0069400001147983 */ /* 0x000f240000300a00 */
[C---:B----4-:R-:W-:Y:S11]  /*34e10*/  HMMA.16816.F32 R24, R4.reuse, R20, R24 ;  /* 0x000000140418723c */ /* 0x050ff60000001818 */
[----:B------:R-:W-:Y:S11]  /*34e20*/  @!UPT UIADD3 URZ, URZ, URZ, URZ ;  /* 0x0000003f3f3ff290 */ /* 0x000ff6000fffe03f */
[----:B------:R-:W-:Y:S01]  /*34e30*/  @!UPT UIADD3 URZ, URZ, URZ, URZ ;  /* 0x0000003f3f3ff290 */ /* 0x000fe2000fffe03f */
[----:B------:R-:W-:Y:S01]  /*34e40*/  STL.64 [R1+0xcf0], R24 ;  /* 0x000cf01801007387 */ /* 0x000fe20000100a00 */
[----:B------:R0:W-:Y:S03]  /*34e50*/  STL.64 [R1+0xcf8], R26 ;  /* 0x000cf81a01007387 */ /* 0x0001e60000100a00 */
[----:B0-----:R-:W2:Y:S01]  /*34e60*/  LDL.LU.64 R26, [R1+0x6938] ;  /* 0x00693800011a7983 */ /* 0x001ea20000300a00 */
[----:B------:R-:W3:Y:S02]  /*34e70*/  LDL.LU.64 R24, [R1+0x6930] ;  /* 0x0069300001187983 */ /* 0x000ee40000300a00 */
[----:B------:R-:W-:Y:S02]  /*34e80*/  IMAD.MOV.U32 R11, RZ, RZ, R20 ;  /* 0x000000ffff0b7224 */ /* 0x000fe400078e0014 */
[----:B------:R-:W-:Y:S01]  /*34e90*/  IMAD.MOV.U32 R10, RZ, RZ, R21 ;  /* 0x000000ffff0a7224 */ /* 0x000fe200078e0015 */
[----:B------:R-:W-:Y:S04]  /*34ea0*/  STL [R1+0x6318], R29 ;  /* 0x0063181d01007387 */ /* 0x000fe80000100800 */
[----:B------:R0:W-:Y:S04]  /*34eb0*/  LDSM.16.MT88.4 R20, [R29+0x10180] ;  /* 0x010180001d14783b */ /* 0x0001e80000004200 */
[----:B0-----:R-:W4:Y:S01]  /*34ec0*/  LDL R29, [R1+0x2354] ;  /* 0x00235400011d7983 */ /* 0x001f220000100800 */
[----:B---3--:R-:W-:Y:S03]  /*34ed0*/  HMMA.16816.F32 R4, R4, R24, R12 ;  /* 0x000000180404723c */ /* 0x008fe6000000180c */
[----:B------:R-:W3:Y:S01]  /*34ee0*/  LDL.LU.64 R12, [R1+0x6c0] ;  /* 0x0006c000010c7983 */ /* 0x000ee20000300a00 */
[----:B------:R-:W3:Y:S11]  /*34ef0*/  LDL.LU.64 R14, [R1+0x6c8] ;  /* 0x0006c800010e7983 */ /* 0x000ef60000300a00 */
[----:B------:R-:W-:Y:S08]  /*34f00*/  @!UPT UIADD3 URZ, URZ, URZ, URZ ;  /* 0x0000003f3f3ff290 */ /* 0x000ff0000fffe03f */
[----:B------:R-:W-:Y:S01]  /*34f10*/  STL.64 [R1+0xce0], R4 ;  /* 0x000ce00401007387 */ /* 0x000fe20000100a00 */
[----:B------:R-:W-:Y:S02]  /*34f20*/  STL.64 [R1+0xce8], R6 ;  /* 0x000ce80601007387 */ /* 0x000fe40000100a00 */
[----:B----4-:R-:W0:Y:S04]  /*34f30*/  LDSM.16.MT88.4 R4, [R29+0x10000] ;  /* 0x010000001d04783b */ /* 0x010e280000004200 */
[----:B------:R1:W-:Y:S02]  /*34f40*/  STL.64 [R1+0x6808], R24 ;  /* 0x0068081801007387 */ /* 0x0003e40000100a00 */
[----:B-1----:R-:W-:Y:S02]  /*34f50*/  IMAD.MOV.U32 R24, RZ, RZ, R11 ;  /* 0x000000ffff187224 */ /* 0x002fe400078e000b */
[----:B------:R-:W-:-:S05]  /*34f60*/  IMAD.MOV.U32 R25, RZ, RZ, R10 ;  /* 0x000000ffff197224 */ /* 0x000fca00078e000a */
[----:B------:R1:W-:Y:S02]  /*34f70*/  STL.64 [R1+0x6820], R24 ;  /* 0x0068201801007387 */ /* 0x0003e40000100a00 */
[----:B-1----:R-:W-:Y:S02]  /*34f80*/  IMAD.MOV.U32 R24, RZ, RZ, R9 ;  /* 0x000000ffff187224 */ /* 0x002fe400078e0009 */
[----:B------:R-:W-:Y:S02]  /*34f90*/  IMAD.MOV.U32 R25, RZ, RZ, R8 ;  /* 0x000000ffff197224 */ /* 0x000fe400078e0008 */
[----:B------:R-:W4:Y:S01]  /*34fa0*/  LDL.LU.64 R8, [R1+0x6b0] ;  /* 0x0006b00001087983 */ /* 0x000f220000300a00 */
[----:B------:R-:W4:Y:S02]  /*34fb0*/  LDL.LU.64 R10, [R1+0x6b8] ;  /* 0x0006b800010a7983 */ /* 0x000f240000300a00 */
[----:B------:R1:W-:Y:S02]  /*34fc0*/  STL.64 [R1+0x6830], R24 ;  /* 0x0068301801007387 */ /* 0x0003e40000100a00 */
[----:B-1----:R-:W-:-:S02]  /*34fd0*/  IMAD.MOV.U32 R24, RZ, RZ, R16 ;  /* 0x000000ffff187224 */ /* 0x002fc400078e0010 */
[----:B------:R-:W-:Y:S01]  /*34fe0*/  IMAD.MOV.U32 R25, RZ, RZ, R17 ;  /* 0x000000ffff197224 */ /* 0x000fe200078e0011 */
[----:B------:R-:W3:Y:S01]  /*34ff0*/  LDL.LU R16, [R1+0x692c] ;  /* 0x00692c0001107983 */ /* 0x000ee20000300800 */
[----:B------:R-:W3:Y:S03]  /*35000*/  LDL.LU R17, [R1+0x6928] ;  /* 0x0069280001117983 */ /* 0x000ee60000300800 */
[----:B------:R1:W-:Y:S02]  /*35010*/  STL.64 [R1+0x6848], R24 ;  /* 0x0068481801007387 */ /* 0x0003e40000100a00 */
[----:B-1----:R-:W-:Y:S02]  /*35020*/  IMAD.MOV.U32 R24, RZ, RZ, R19 ;  /* 0x000000ffff187224 */ /* 0x002fe400078e0013 */
[----:B------:R-:W-:-:S05]  /*35030*/  IMAD.MOV.U32 R25, RZ, RZ, R18 ;  /* 0x000000ffff197224 */ /* 0x000fca00078e0012 */
[----:B------:R-:W-:Y:S01]  /*35040*/  STL.64 [R1+0x6860], R24 ;  /* 0x0068601801007387 */ /* 0x000fe20000100a00 */
[----:B0-----:R-:W-:Y:S02]  /*35050*/  STL.64 [R1+0x6818], R6 ;  /* 0x0068180601007387 */ /* 0x001fe40000100a00 */
[----:B------:R0:W-:Y:S02]  /*35060*/  STL.64 [R1+0x6810], R4 ;  /* 0x0068100401007387 */ /* 0x0001e40000100a00 */
[----:B0-----:R-:W2:Y:S01]  /*35070*/  LDL.64 R4, [R1+0xa0] ;  /* 0x0000a00001047983 */ /* 0x001ea20000100a00 */
[C---:B---3--:R-:W-:Y:S03]  /*35080*/  HMMA.16816.F32 R12, R20.reuse, R16, R12 ;  /* 0x00000010140c723c */ /* 0x048fe6000000180c */
[----:B--2---:R0:W-:Y:S04]  /*35090*/  STL.64 [R1+0x6900], R4 ;  /* 0x0069000401007387 */ /* 0x0041e80000100a00 */
[----:B0-----:R-:W2:Y:S01]  /*350a0*/  LDL.LU.64 R4, [R1+0x6a0] ;  /* 0x0006a00001047983 */ /* 0x001ea20000300a00 */
[----:B------:R-:W2:Y:S11]  /*350b0*/  LDL.LU.64 R6, [R1+0x6a8] ;  /* 0x0006a80001067983 */ /* 0x000eb60000300a00 */
[----:B------:R-:W-:Y:S04]  /*350c0*/  @!UPT UIADD3 URZ, URZ, URZ, URZ ;  /* 0x0000003f3f3ff290 */ /* 0x000fe8000fffe03f */
[----:B------:R-:W-:Y:S02]  /*350d0*/  STL.64 [R1+0xcd0], R12 ;  /* 0x000cd00c01007387 */ /* 0x000fe40000100a00 */
[----:B------:R0:W-:Y:S02]  /*350e0*/  STL.64 [R1+0xcd8], R14 ;  /* 0x000cd80e01007387 */ /* 0x0001e40000100a00 */
[----:B0-----:R-:W3:Y:S01]  /*350f0*/  LDL.LU.64 R14, [R1+0x6920] ;  /* 0x00692000010e7983 */ /* 0x001ee20000300a00 */
[----:B------:R-:W4:Y:S02]  /*35100*/  LDL.LU.64 R12, [R1+0x6918] ;  /* 0x00691800010c7983 */ /* 0x000f240000300a00 */
[----:B------:R0:W-:Y:S02]  /*35110*/  STL.64 [R1+0x6828], R16 ;  /* 0x0068281001007387 */ /* 0x0001e40000100a00 */
[----:B0-----:R-:W2:Y:S01]  /*35120*/  LDL.LU.64 R16, [R1+0x690] ;  /* 0x0006900001107983 */ /* 0x001ea20000300a00 */
[----:B------:R-:W2:Y:S01]  /*35130*/  LDL.LU.64 R18, [R1+0x698] ;  /* 0x0006980001127983 */ /* 0x000ea20000300a00 */
[----:B----4-:R-:W-:Y:S11]  /*35140*/  HMMA.16816.F32 R8, R20, R12, R8 ;  /* 0x0000000c1408723c */ /* 0x010ff60000001808 */
[----:B------:R-:W-:Y:S11]  /*35150*/  @!UPT UIADD3 URZ, URZ, URZ, URZ ;  /* 0x0000003f3f3ff290 */ /* 0x000ff6000fffe03f */
[----:B------:R-:W-:Y:S01]  /*35160*/  @!UPT UIADD3 URZ, URZ, URZ, URZ ;  /* 0x0000003f3f3ff290 */ /* 0x000fe2000fffe03f */
[----:B------:R-:W-:Y:S01]  /*35170*/  STL.64 [R1+0xcc0], R8 ;  /* 0x000cc00801007387 */ /* 0x000fe20000100a00 */
[----:B------:R0:W-:Y:S03]  /*35180*/  STL.64 [R1+0xcc8], R10 ;  /* 0x000cc80a01007387 */ /* 0x0001e60000100a00 */
[----:B0-----:R-:W4:Y:S01]  /*35190*/  LDL.LU.64 R10, [R1+0x6910] ;  /* 0x00691000010a7983 */ /* 0x001f220000300a00 */
[----:B------:R-:W2:Y:S02]  /*351a0*/  LDL.LU.64 R8, [R1+0x6908] ;  /* 0x0069080001087983 */ /* 0x000ea40000300a00 */
[----:B------:R-:W-:Y:S02]  /*351b0*/  IMAD.MOV.U32 R24, RZ, RZ, R28 ;  /* 0x000000ffff187224 */ /* 0x000fe400078e001c */
[----:B------:R-:W-:-:S05]  /*351c0*/  IMAD.MOV.U32 R25, RZ, RZ, R27 ;  /* 0x000000ffff197224 */ /* 0x000fca00078e001b */
[----:B------:R-:W-:Y:S01]  /*351d0*/  STL.64 [R1+0x6878], R24 ;  /* 0x0068781801007387 */ /* 0x000fe20000100a00 */
[----:B------:R-:W-:Y:S01]  /*351e0*/  STL.64 [R1+0x6800], R12 ;  /* 0x0068000c01007387 */ /* 0x000fe20000100a00 */
[----:B--2---:R-:W-:Y:S11]  /*351f0*/  HMMA.16816.F32 R4, R20, R8, R4 ;  /* 0x000000081404723c */ /* 0x004ff60000001804 */
[----:B------:R-:W-:Y:S11]  /*35200*/  @!UPT UIADD3 URZ, URZ, URZ, URZ ;  /* 0x0000003f3f3ff290 */ /* 0x000ff6000fffe03f */
[----:B------:R-:W-:Y:S01]  /*35210*/  @!UPT UIADD3 URZ, URZ, URZ, URZ ;  /* 0x0000003f3f3ff290 */ /* 0x000fe2000fffe03f */
[----:B------:R0:W-:Y:S01]  /*35220*/  STL.64 [R1+0xcb0], R4 ;  /* 0x000cb00401007387 */ /* 0x0001e20000100a00 */
[----:B------:R-:W-:Y:S03]  /*35230*/  STL.64 [R1+0xcb8], R6 ;  /* 0x000cb80601007387 */ /* 0x000fe60000100a00 */
[----:B0-----:R-:W2:Y:S01]  /*35240*/  LDL.LU.64 R4, [R1+0x6900] ;  /* 0x0069000001047983 */ /* 0x001ea20000300a00 */
[----:B------:R-:W-:Y:S02]  /*35250*/  IMAD.MOV.U32 R24, RZ, RZ, R26 ;  /* 0x000000ffff187224 */ /* 0x000fe400078e001a */
[----:B------:R-:W-:-:S05]  /*35260*/  IMAD.MOV.U32 R25, RZ, RZ, R3 ;  /* 0x000000ffff197224 */ /* 0x000fca00078e0003 */
[----:B------:R3:W-:Y:S01]  /*35270*/  STL.64 [R1+0x6890], R24 ;  /* 0x0068901801007387 */ /* 0x0007e20000100a00 */
[----:B------:R0:W-:Y:S02]  /*35280*/  STL.64 [R1+0x67f8], R8 ;  /* 0x0067f80801007387 */ /* 0x0001e40000100a00 */
[----:B---3--:R-:W-:Y:S02]  /*35290*/  IMAD.MOV.U32 R24, RZ, RZ, R15 ;  /* 0x000000ffff187224 */ /* 0x008fe400078e000f */
[----:B------:R-:W-:Y:S01]  /*352a0*/  IMAD.MOV.U32 R25, RZ, RZ, R14 ;  /* 0x000000ffff197224 */ /* 0x000fe200078e000e */
[----:B--2---:R-:W-:Y:S01]  /*352b0*/  HMMA.16816.F32 R16, R20, R4, R16 ;  /* 0x000000041410723c */ /* 0x004fe20000001810 */
[----:B0-----:R-:W-:Y:S11]  /*352c0*/  IMAD.MOV.U32 R8, RZ, RZ, R4 ;  /* 0x000000ffff087224 */ /* 0x001ff600078e0004 */
[----:B------:R-:W-:Y:S11]  /*352d0*/  @!UPT UIADD3 URZ, URZ, URZ, URZ ;  /* 0x0000003f3f3ff290 */ /* 0x000ff6000fffe03f */
[----:B------:R-:W-:Y:S01]  /*352e0*/  STL.64 [R1+0xca0], R16 ;  /* 0x000ca01001007387 */ /* 0x000fe20000100a00 */
[----:B------:R-:W-:Y:S02]  /*352f0*/  STL.64 [R1+0xca8], R18 ;  /* 0x000ca81201007387 */ /* 0x000fe40000100a00 */
[----:B------:R-:W-:Y:S02]  /*35300*/  STL [R1+0x68f8], R8 ;  /* 0x0068f80801007387 */ /* 0x000fe40000100800 */
[----:B------:R4:W-:Y:S02]  /*35310*/  STL.64 [R1+0x68a8], R24 ;  /* 0x0068a81801007387 */ /* 0x0009e40000100a00 */
[----:B----4-:R-:W-:Y:S02]  /*35320*/  IMAD.MOV.U32 R24, RZ, RZ, R11 ;  /* 0x000000ffff187224 */ /* 0x010fe400078e000b */
[----:B------:R-:W-:-:S05]  /*35330*/  IMAD.MOV.U32 R25, RZ, RZ, R10 ;  /* 0x000000ffff197224 */ /* 0x000fca00078e000a */
[----:B------:R0:W-:Y:S04]  /*35340*/  STL.64 [R1+0x68c0], R24 ;  /* 0x0068c01801007387 */ /* 0x0001e80000100a00 */
[----:B0-----:R-:W2:Y:S04]  /*35350*/  LDL.64 R24, [R1+0x70] ;  /* 0x0000700001187983 */ /* 0x001ea80000100a00 */
[----:B--2---:R0:W-:Y:S01]  /*35360*/  STL.64 [R1+0x68d8], R24 ;  /* 0x0068d81801007387 */ /* 0x0041e20000100a00 */
[----:B------:R-:W2:Y:S02]  /*35370*/  LDL.LU.64 R8, [R1+0x680] ;  /* 0x0006800001087983 */ /* 0x000ea40000300a00 */
[----:B------:R-:W2:Y:S02]  /*35380*/  LDL.LU.64 R10, [R1+0x688] ;  /* 0x00068800010a7983 */ /* 0x000ea40000300a00 */
[----:B0-----:R-:W-:-:S02]  /*35390*/  IMAD.MOV.U32 R24, RZ, RZ, R2 ;  /* 0x000000ffff187224 */ /* 0x001fc400078e0002 */
[----:B------:R-:W-:-:S05]  /*353a0*/  IMAD.MOV.U32 R25, RZ, RZ, R0 ;  /* 0x000000ffff197224 */ /* 0x000fca00078e0000 */
[----:B------:R0:W-:Y:S04]  /*353b0*/  STL.64 [R1+0x68f0], R24 ;  /* 0x0068f01801007387 */ /* 0x0001e80000100a00 */
[----:B0-----:R-:W2:Y:S01]  /*353c0*/  LDL.64 R24, [R1+0x90] ;  /* 0x0000900001187983 */ /* 0x001ea20000100a00 */
[----:B------:R-:W3:Y:S02]  /*353d0*/  LDL.LU.64 R16, [R1+0x5b0] ;  /* 0x0005b00001107983 */ /* 0x000ee40000300a00 */
[----:B------:R-:W4:Y:S02]  /*353e0*/  LDL.LU.64 R18, [R1+0x5b8] ;  /* 0x0005b80001127983 */ /* 0x000f240000300a00 */
[----:B----4-:R-:W-:Y:S01]  /*353f0*/  STL.64 [R1+0x6840], R18 ;  /* 0x0068401201007387 */ /* 0x010fe20000100a00 */
[----:B---3--:R0:W-:Y:S03]  /*35400*/  STL.64 [R1+0x6838], R16 ;  /* 0x0068381001007387 */ /* 0x0081e60000100a00 */
[----:B0-----:R-:W3:Y:S01]  /*35410*/  LDL.LU.64 R16, [R1+0x5d0] ;  /* 0x0005d00001107983 */ /* 0x001ee20000300a00 */
[----:B------:R-:W4:Y:S03]  /*35420*/  LDL.LU.64 R18, [R1+0x5d8] ;  /* 0x0005d80001127983 */ /* 0x000f260000300a00 */
        /* <DEDUP_REMOVED lines=19> */
[----:B------:R-:W4:Y:S01]  /*35560*/  LDL.LU.64 R18, [R1+0x658] ;  /* 0x0006580001127983 */ /* 0x000f220000300a00 */
[----:B--2---:R-:W-:Y:S02]  /*35570*/  HMMA.16816.F32 R8, R20, R24, R8 ;  /* 0x000000181408723c */ /* 0x004fe40000001808 */
[----:B----4-:R-:W-:Y:S01]  /*35580*/  STL.64 [R1+0x68d0], R18 ;  /* 0x0068d01201007387 */ /* 0x010fe20000100a00 */
[----:B---3--:R0:W-:Y:S03]  /*35590*/  STL.64 [R1+0x68c8], R16 ;  /* 0x0068c81001007387 */ /* 0x0081e60000100a00 */
[----:B0-----:R-:W2:Y:S01]  /*355a0*/  LDL.LU.64 R16, [R1+0x660] ;  /* 0x0006600001107983 */ /* 0x001ea20000300a00 */
[----:B------:R-:W3:Y:S02]  /*355b0*/  LDL.LU.64 R18, [R1+0x668] ;  /* 0x0006680001127983 */ /* 0x000ee40000300a00 */
[----:B------:R-:W-:Y:S01]  /*355c0*/  IMAD.MOV.U32 R3, RZ, RZ, R5 ;  /* 0x000000ffff037224 */ /* 0x000fe200078e0005 */
[----:B---3--:R-:W-:Y:S01]  /*355d0*/  STL.64 [R1+0x68e8], R18 ;  /* 0x0068e81201007387 */ /* 0x008fe20000100a00 */
[----:B--2---:R0:W-:Y:S03]  /*355e0*/  STL.64 [R1+0x68e0], R16 ;  /* 0x0068e01001007387 */ /* 0x0041e60000100a00 */
[----:B0-----:R-:W2:Y:S01]  /*355f0*/  LDL.LU.64 R16, [R1+0x670] ;  /* 0x0006700001107983 */ /* 0x001ea20000300a00 */
[----:B------:R-:W2:Y:S02]  /*35600*/  LDL.LU.64 R18, [R1+0x678] ;  /* 0x0006780001127983 */ /* 0x000ea40000300a00 */
[----:B------:R-:W3:Y:S02]  /*35610*/  LDL.LU.64 R4, [R1+0x5a0] ;  /* 0x0005a00001047983 */ /* 0x000ee40000300a00 */
[----:B------:R-:W3:Y:S01]  /*35620*/  LDL.LU.64 R6, [R1+0x5a8] ;  /* 0x0005a80001067983 */ /* 0x000ee20000300a00 */
[----:B------:R-:W4:Y:S01]  /*35630*/  LDL.LU.64 R12, [R1+0x590] ;  /* 0x00059000010c7983 */ /* 0x000f220000300a00 */
[----:B------:R-:W4:Y:S02]  /*35640*/  LDL.LU.64 R14, [R1+0x598] ;  /* 0x00059800010e7983 */ /* 0x000f240000300a00 */
[----:B------:R0:W-:Y:S02]  /*35650*/  STL.64 [R1+0xc90], R8 ;  /* 0x000c900801007387 */ /* 0x0001e40000100a00 */
[----:B------:R1:W-:Y:S01]  /*35660*/  STL.64 [R1+0xc98], R10 ;  /* 0x000c980a01007387 */ /* 0x0003e20000100a00 */
[----:B0-----:R-:W2:Y:S01]  /*35670*/  LDL.LU R8, [R1+0x68f8] ;  /* 0x0068f80001087983 */ /* 0x001ea20000300800 */
[----:B-1----:R-:W-:-:S02]  /*35680*/  IMAD.MOV.U32 R10, RZ, RZ, R24 ;  /* 0x000000ffff0a7224 */ /* 0x002fc400078e0018 */
[----:B------:R-:W-:Y:S02]  /*35690*/  IMAD.MOV.U32 R9, RZ, RZ, R25 ;  /* 0x000000ffff097224 */ /* 0x000fe400078e0019 */
[----:B------:R-:W2:Y:S02]  /*356a0*/  LDL.LU.64 R24, [R1+0x68f0] ;  /* 0x0068f00001187983 */ /* 0x000ea40000300a00 */
[C---:B--2---:R-:W-:Y:S02]  /*356b0*/  HMMA.16816.F32 R24, R20.reuse, R24, R16 ;  /* 0x000000181418723c */ /* 0x044fe40000001810 */
[----:B------:R-:W2:Y:S01]  /*356c0*/  LDL.LU.64 R18, [R1+0x68e8] ;  /* 0x0068e80001127983 */ /* 0x000ea20000300a00 */
[----:B------:R-:W2:Y:S11]  /*356d0*/  LDL.LU.64 R16, [R1+0x68e0] ;  /* 0x0068e00001107983 */ /* 0x000eb60000300a00 */
[----:B------:R-:W-:Y:S09]  /*356e0*/  @!UPT UIADD3 URZ, URZ, URZ, URZ ;  /* 0x0000003f3f3ff290 */ /* 0x000ff2000fffe03f */
[----:B------:R0:W-:Y:S01]  /*356f0*/  STL.64 [R1+0xc80], R24 ;  /* 0x000c801801007387 */ /* 0x0001e20000100a00 */
[----:B------:R-:W-:Y:S03]  /*35700*/  STL.64 [R1+0xc88], R26 ;  /* 0x000c881a01007387 */ /* 0x000fe60000100a00 */
[----:B0-----:R-:W2:Y:S02]  /*35710*/  LDL.LU.64 R24, [R1+0x68d8] ;  /* 0x0068d80001187983 */ /* 0x001ea40000300a00 */
[C---:B--2---:R-:W-:Y:S01]  /*35720*/  HMMA.16816.F32 R16, R20.reuse, R24, R16 ;  /* 0x000000181410723c */ /* 0x044fe20000001810 */
[----:B------:R-:W-:Y:S02]  /*35730*/  IMAD.MOV.U32 R2, RZ, RZ, R24 ;  /* 0x000000ffff027224 */ /* 0x000fe400078e0018 */
        /* <DEDUP_REMOVED lines=8> */
[----:B------:R-:W2:Y:S01]  /*357c0*/  LDL.LU.64 R18, [R1+0x68b8] ;  /* 0x0068b80001127983 */ /* 0x000ea20000300a00 */
[----:B------:R-:W2:Y:S11]  /*357d0*/  LDL.LU.64 R16, [R1+0x68b0] ;  /* 0x0068b00001107983 */ /* 0x000eb60000300a00 */
[----:B------:R-:W-:Y:S10]  /*357e0*/  @!UPT UIADD3 URZ, URZ, URZ, URZ ;  /* 0x0000003f3f3ff290 */ /* 0x000ff4000fffe03f */
        /* <DEDUP_REMOVED lines=39> */
[----:B------:R-:W2:Y:S11]  /*35a60*/  LDL.LU.64 R16, [R1+0x6828] ;  /* 0x0068280001107983 */ /* 0x000eb60000300a00 */
[----:B------:R-:W-:Y:S10]  /*35a70*/  @!UPT UIADD3 URZ, URZ, URZ, URZ ;  /* 0x0000003f3f3ff290 */ /* 0x000ff4000fffe03f */
[----:B------:R0:W-:Y:S01]  /*35a80*/  STL.64 [R1+0xc00], R24 ;  /* 0x000c001801007387 */ /* 0x0001e20000100a00 */
[----:B------:R3:W-:Y:S03]  /*35a90*/  STL.64 [R1+0xc08], R26 ;  /* 0x000c081a01007387 */ /* 0x0007e60000100a00 */
[----:B0-----:R-:W3:Y:S02]  /*35aa0*/  LDL.LU.64 R24, [R1+0x6820] ;  /* 0x0068200001187983 */ /* 0x001ee40000300a00 */
[C---:B---3--:R-:W-:Y:S02]  /*35ab0*/  HMMA.16816.F32 R24, R20.reuse, R24, R4 ;  /* 0x000000181418723c */ /* 0x048fe40000001804 */
[----:B------:R-:W2:Y:S01]  /*35ac0*/  LDL.LU.64 R6, [R1+0x6818] ;  /* 0x0068180001067983 */ /* 0x000ea20000300a00 */
[----:B------:R-:W2:Y:S11]  /*35ad0*/  LDL.LU.64 R4, [R1+0x6810] ;  /* 0x0068100001047983 */ /* 0x000eb60000300a00 */
[----:B------:R-:W-:Y:S09]  /*35ae0*/  @!UPT UIADD3 URZ, URZ, URZ, URZ ;  /* 0x0000003f3f3ff290 */ /* 0x000ff2000fffe03f */
[----:B------:R0:W-:Y:S01]  /*35af0*/  STL.64 [R1+0xbf0], R24 ;  /* 0x000bf01801007387 */ /* 0x0001e20000100a00 */
[----:B------:R-:W-:Y:S03]  /*35b00*/  STL.64 [R1+0xbf8], R26 ;  /* 0x000bf81a01007387 */ /* 0x000fe60000100a00 */
[----:B0-----:R-:W4:Y:S02]  /*35b10*/  LDL.LU.64 R24, [R1+0x6808] ;  /* 0x0068080001187983 */ /* 0x001f240000300a00 */
[----:B----4-:R-:W-:Y:S02]  /*35b20*/  HMMA.16816.F32 R20, R20, R24, R12 ;  /* 0x000000181414723c */ /* 0x010fe4000000180c */
[----:B------:R-:W2:Y:S01]  /*35b30*/  LDL.LU.64 R12, [R1+0x630] ;  /* 0x00063000010c7983 */ /* 0x000ea20000300a00 */
[----:B------:R-:W2:Y:S11]  /*35b40*/  LDL.LU.64 R14, [R1+0x638] ;  /* 0x00063800010e7983 */ /* 0x000eb60000300a00 */
[----:B------:R-:W-:Y:S09]  /*35b50*/  @!UPT UIADD3 URZ, URZ, URZ, URZ ;  /* 0x0000003f3f3ff290 */ /* 0x000ff2000fffe03f */
[----:B------:R0:W-:Y:S01]  /*35b60*/  STL.64 [R1+0xbe0], R20 ;  /* 0x000be01401007387 */ /* 0x0001e20000100a00 */
[----:B------:R-:W-:Y:S03]  /*35b70*/  STL.64 [R1+0xbe8], R22 ;  /* 0x000be81601007387 */ /* 0x000fe60000100a00 */
[----:B0-----:R-:W3:Y:S04]  /*35b80*/  LDL.64 R20, [R1+0x80] ;  /* 0x0000800001147983 */ /* 0x001ee80000100a00 */
[----:B---3--:R0:W-:Y:S02]  /*35b90*/  STL.64 [R1+0x67c0], R20 ;  /* 0x0067c01401007387 */ /* 0x0081e40000100a00 */
[----:B0-----:R-:W-:-:S02]  /*35ba0*/  IMAD.MOV.U32 R20, RZ, RZ, R10 ;  /* 0x000000ffff147224 */ /* 0x001fc400078e000a */
[----:B------:R-:W-:-:S05]  /*35bb0*/  IMAD.MOV.U32 R21, RZ, RZ, R9 ;  /* 0x000000ffff157224 */ /* 0x000fca00078e0009 */
[----:B------:R0:W-:Y:S02]  /*35bc0*/  STL.64 [R1+0x67d8], R20 ;  /* 0x0067d81401007387 */ /* 0x0001e40000100a00 */
[----:B0-----:R-:W-:Y:S02]  /*35bd0*/  IMAD.MOV.U32 R20, RZ, RZ, R8 ;  /* 0x000000ffff147224 */ /* 0x001fe400078e0008 */
[----:B------:R-:W-:Y:S01]  /*35be0*/  IMAD.MOV.U32 R21, RZ, RZ, R3 ;  /* 0x000000ffff157224 */ /* 0x000fe200078e0003 */
[----:B------:R-:W3:Y:S01]  /*35bf0*/  LDL.LU.64 R8, [R1+0x600] ;  /* 0x0006000001087983 */ /* 0x000ee20000300a00 */
[----:B------:R-:W3:Y:S03]  /*35c00*/  LDL.LU.64 R10, [R1+0x608] ;  /* 0x00060800010a7983 */ /* 0x000ee60000300a00 */
[----:B------:R0:W-:Y:S04]  /*35c10*/  STL.64 [R1+0x67f0], R20 ;  /* 0x0067f01401007387 */ /* 0x0001e80000100a00 */
[----:B0-----:R-:W4:Y:S01]  /*35c20*/  LDL.LU.64 R20, [R1+0x5e0] ;  /* 0x0005e00001147983 */ /* 0x001f220000300a00 */
[----:B------:R-:W4:Y:S02]  /*35c30*/  LDL.LU.64 R22, [R1+0x5e8] ;  /* 0x0005e80001167983 */ /* 0x000f240000300a00 */
[----:B------:R0:W-:Y:S02]  /*35c40*/  STL.64 [R1+0x67a0], R24 ;  /* 0x0067a01801007387 */ /* 0x0001e40000100a00 */
[----:B0-----:R-:W3:Y:S01]  /*35c50*/  LDL.LU.64 R24, [R1+0x390] ;  /* 0x0003900001187983 */ /* 0x001ee20000300a00 */
[----:B------:R-:W3:Y:S01]  /*35c60*/  LDL.LU.64 R26, [R1+0x398] ;  /* 0x00039800011a7983 */ /* 0x000ee20000300a00 */
[C---:B--2---:R-:W-:Y:S02]  /*35c70*/  HMMA.16816.F32 R12, R4.reuse, R16, R12 ;  /* 0x00000010040c723c */ /* 0x044fe4000000180c */
[----:B---3--:R-:W-:Y:S01]  /*35c80*/  STL.64 [R1+0x67d0], R26 ;  /* 0x0067d01a01007387 */ /* 0x008fe20000100a00 */
[----:B------:R0:W-:Y:S03]  /*35c90*/  STL.64 [R1+0x67c8], R24 ;  /* 0x0067c81801007387 */ /* 0x0001e60000100a00 */
[----:B0-----:R-:W2:Y:S01]  /*35ca0*/  LDL.LU.64 R24, [R1+0x3a0] ;  /* 0x0003a00001187983 */ /* 0x001ea20000300a00 */
[----:B------:R-:W3:Y:S03]  /*35cb0*/  LDL.LU.64 R26, [R1+0x3a8] ;  /* 0x0003a800011a7983 */ /* 0x000ee60000300a00 */
[----:B---3--:R-:W-:Y:S01]  /*35cc0*/  STL.64 [R1+0x67e8], R26 ;  /* 0x0067e81a01007387 */ /* 0x008fe20000100a00 */
[----:B--2---:R0:W-:Y:S03]  /*35cd0*/  STL.64 [R1+0x67e0], R24 ;  /* 0x0067e01801007387 */ /* 0x0041e60000100a00 */
[----:B0-----:R-:W2:Y:S01]  /*35ce0*/  LDL.LU.64 R24, [R1+0x5c0] ;  /* 0x0005c00001187983 */ /* 0x001ea20000300a00 */
[----:B------:R-:W2:Y:S08]  /*35cf0*/  LDL.LU.64 R26, [R1+0x5c8] ;  /* 0x0005c800011a7983 */ /* 0x000eb00000300a00 */
[----:B------:R0:W-:Y:S02]  /*35d00*/  STL.64 [R1+0xbd0], R12 ;  /* 0x000bd00c01007387 */ /* 0x0001e40000100a00 */
[----:B------:R-:W-:Y:S01]  /*35d10*/  STL.64 [R1+0xbd8], R14 ;  /* 0x000bd80e01007387 */ /* 0x000fe20000100a00 */
[----:B0-----:R-:W3:Y:S01]  /*35d20*/  LDL.LU.64 R12, [R1+0x6800] ;  /* 0x00680000010c7983 */ /* 0x001ee20000300a00 */
[----:B------:R-:W-:Y:S01]  /*35d30*/  STL [R1+0x6730], R17 ;  /* 0x0067301101007387 */ /* 0x000fe20000100800 */
[C---:B---3--:R-:W-:Y:S11]  /*35d40*/  HMMA.16816.F32 R8, R4.reuse, R12, R8 ;  /* 0x0000000c0408723c */ /* 0x048ff60000001808 */
[----:B------:R-:W-:Y:S11]  /*35d50*/  @!UPT UIADD3 URZ, URZ, URZ, URZ ;  /* 0x0000003f3f3ff290 */ /* 0x000ff6000fffe03f */
[----:B------:R-:W-:Y:S01]  /*35d60*/  @!UPT UIADD3 URZ, URZ, URZ, URZ ;  /* 0x0000003f3f3ff290 */ /* 0x000fe2000fffe03f */
[----:B------:R0:W-:Y:S01]  /*35d70*/  STL.64 [R1+0xbc0], R8 ;  /* 0x000bc00801007387 */ /* 0x0001e20000100a00 */
[----:B------:R-:W-:Y:S03]  /*35d80*/  STL.64 [R1+0xbc8], R10 ;  /* 0x000bc80a01007387 */ /* 0x000fe60000100a00 */
[----:B0-----:R-:W4:Y:S01]  /*35d90*/  LDL.LU.64 R8, [R1+0x67f8] ;  /* 0x0067f80001087983 */ /* 0x001f220000300a00 */
[----:B------:R-:W-:Y:S02]  /*35da0*/  STL [R1+0x672c], R12 ;  /* 0x00672c0c01007387 */ /* 0x000fe40000100800 */
[----:B------:R0:W-:Y:S02]  /*35db0*/  STL [R1+0x6728], R13 ;  /* 0x0067280d01007387 */ /* 0x0001e40000100800 */
[----:B0-----:R-:W3:Y:S01]  /*35dc0*/  LDL.64 R12, [R1+0x60] ;  /* 0x00006000010c7983 */ /* 0x001ee20000100a00 */
[C---:B----4-:R-:W-:Y:S03]  /*35dd0*/  HMMA.16816.F32 R20, R4.reuse, R8, R20 ;  /* 0x000000080414723c */ /* 0x050fe60000001814 */
[----:B---3--:R-:W-:Y:S11]  /*35de0*/  STL.64 [R1+0x67a8], R12 ;  /* 0x0067a80c01007387 */ /* 0x008ff60000100a00 */
        /* <DEDUP_REMOVED lines=17> */
[----:B0-----:R-:W2:Y:S02]  /*35f00*/  LDL.LU.64 R20, [R1+0x67c0] ;  /* 0x0067c00001147983 */ /* 0x001ea40000300a00 */
[----:B--2---:R-:W-:Y:S11]  /*35f10*/  HMMA.16816.F32 R24, R4, R20, R24 ;  /* 0x000000140418723c */ /* 0x004ff60000001818 */
[----:B------:R-:W-:Y:S11]  /*35f20*/  @!UPT UIADD3 URZ, URZ, URZ, URZ ;  /* 0x0000003f3f3ff290 */ /* 0x000ff6000fffe03f */
[----:B------:R-:W-:Y:S01]  /*35f30*/  @!UPT UIADD3 URZ, URZ, URZ, URZ ;  /* 0x0000003f3f3ff290 */ /* 0x000fe2000fffe03f */
[----:B------:R0:W-:Y:S01]  /*35f40*/  STL.64 [R1+0xb80], R24 ;  /* 0x000b801801007387 */ /* 0x0001e20000100a00 */
[----:B------:R1:W-:Y:S03]  /*35f50*/  STL.64 [R1+0xb88], R26 ;  /* 0x000b881a01007387 */ /* 0x0003e60000100a00 */
[----:B0-----:R-:W2:Y:S01]  /*35f60*/  LDL.LU.64 R24, [R1+0x370] ;  /* 0x0003700001187983 */ /* 0x001ea20000300a00 */
[----:B-1----:R-:W3:Y:S02]  /*35f70*/  LDL.LU.64 R26, [R1+0x378] ;  /* 0x00037800011a7983 */ /* 0x002ee40000300a00 */
[----:B------:R-:W-:Y:S02]  /*35f80*/  IMAD.MOV.U32 R11, RZ, RZ, R20 ;  /* 0x000000ffff0b7224 */ /* 0x000fe400078e0014 */
[----:B------:R-:W-:Y:S01]  /*35f90*/  IMAD.MOV.U32 R10, RZ, RZ, R21 ;  /* 0x000000ffff0a7224 */ /* 0x000fe200078e0015 */
[----:B---3--:R-:W-:Y:S01]  /*35fa0*/  STL.64 [R1+0x67b8], R26 ;  /* 0x0067b81a01007387 */ /* 0x008fe20000100a00 */
[----:B--2---:R0:W-:Y:S03]  /*35fb0*/  STL.64 [R1+0x67b0], R24 ;  /* 0x0067b01801007387 */ /* 0x0041e60000100a00 */
[----:B0-----:R-:W2:Y:S01]  /*35fc0*/  LDL.LU.64 R24, [R1+0x380] ;  /* 0x0003800001187983 */ /* 0x001ea20000300a00 */
[----:B------:R-:W2:Y:S02]  /*35fd0*/  LDL.LU.64 R26, [R1+0x388] ;  /* 0x00038800011a7983 */ /* 0x000ea40000300a00 */
[----:B------:R-:W3:Y:S02]  /*35fe0*/  LDL.64 R20, [R1+0xc0] ;  /* 0x0000c00001147983 */ /* 0x000ee40000100a00 */
[----:B---3--:R0:W-:Y:S04]  /*35ff0*/  STL.64 [R1+0x6748], R20 ;  /* 0x0067481401007387 */ /* 0x0081e80000100a00 */
[----:B0-----:R-:W3:Y:S04]  /*36000*/  LDL.64 R20, [R1] ;  /* 0x0000000001147983 */ /* 0x001ee80000100a00 */
[----:B---3--:R0:W-:Y:S04]  /*36010*/  STL.64 [R1+0x6760], R20 ;  /* 0x0067601401007387 */ /* 0x0081e80000100a00 */
[----:B0-----:R-:W3:Y:S04]  /*36020*/  LDL.64 R20, [R1+0x10] ;  /* 0x0000100001147983 */ /* 0x001ee80000100a00 */
[----:B---3--:R0:W-:Y:S04]  /*36030*/  STL.64 [R1+0x6770], R20 ;  /* 0x0067701401007387 */ /* 0x0081e80000100a00 */
[----:B0-----:R-:W3:Y:S04]  /*36040*/  LDL.64 R20, [R1+0x20] ;  /* 0x0000200001147983 */ /* 0x001ee80000100a00 */
[----:B---3--:R0:W-:Y:S04]  /*36050*/  STL.64 [R1+0x6780], R20 ;  /* 0x0067801401007387 */ /* 0x0081e80000100a00 */
[----:B0-----:R-:W3:Y:S01]  /*36060*/  LDL.64 R20, [R1+0x30] ;  /* 0x0000300001147983 */ /* 0x001ee20000100a00 */
[----:B------:R-:W-:-:S02]  /*36070*/  IMAD.MOV.U32 R12, RZ, RZ, R2 ;  /* 0x000000ffff0c7224 */ /* 0x000fc400078e0002 */
[----:B------:R-:W-:-:S07]  /*36080*/  IMAD.MOV.U32 R13, RZ, RZ, R0 ;  /* 0x000000ffff0d7224 */ /* 0x000fce00078e0000 */
[C---:B--2---:R-:W-:Y:S01]  /*36090*/  HMMA.16816.F32 R12, R4.reuse, R12, R24 ;  /* 0x0000000c040c723c */ /* 0x044fe20000001818 */
[----:B---3--:R0:W-:Y:S04]  /*360a0*/  STL.64 [R1+0x6798], R20 ;  /* 0x0067981401007387 */ /* 0x0081e80000100a00 */
[----:B0-----:R-:W2:Y:S01]  /*360b0*/  LDL.LU.64 R20, [R1+0x360] ;  /* 0x0003600001147983 */ /* 0x001ea20000300a00 */
[----:B------:R-:W2:Y:S02]  /*360c0*/  LDL.LU.64 R22, [R1+0x368] ;  /* 0x0003680001167983 */ /* 0x000ea40000300a00 */
[----:B------:R-:W3:Y:S02]  /*360d0*/  LDL R17, [R1+0x2354] ;  /* 0x0023540001117983 */ /* 0x000ee40000100800 */
[----:B---3--:R0:W-:Y:S04]  /*360e0*/  STL.64 [R1+0x6778], R16 ;  /* 0x0067781001007387 */ /* 0x0081e80000100a00 */
[----:B0-----:R-:W3:Y:S01]  /*360f0*/  LDL.64 R16, [R1+0x40] ;  /* 0x0000400001107983 */ /* 0x001ee20000100a00 */
[----:B------:R-:W-:Y:S02]  /*36100*/  STL [R1+0x6700], R11 ;  /* 0x0067000b01007387 */ /* 0x000fe40000100800 */
[----:B------:R-:W-:Y:S02]  /*36110*/  STL [R1+0x6790], R10 ;  /* 0x0067900a01007387 */ /* 0x000fe40000100800 */
[----:B------:R0:W-:Y:S02]  /*36120*/  STL.64 [R1+0x6788], R8 ;  /* 0x0067880801007387 */ /* 0x0001e40000100a00 */
[----:B0-----:R-:W2:Y:S01]  /*36130*/  LDL.64 R8, [R1+0x50] ;  /* 0x0000500001087983 */ /* 0x001ea20000100a00 */
[----:B------:R-:W4:Y:S02]  /*36140*/  LDL.LU.64 R26, [R1+0x67b8] ;  /* 0x0067b800011a7983 */ /* 0x000f240000300a00 */
[----:B------:R-:W4:Y:S02]  /*36150*/  LDL.LU.64 R24, [R1+0x67b0] ;  /* 0x0067b00001187983 */ /* 0x000f240000300a00 */
[----:B------:R0:W-:Y:S01]  /*36160*/  STL.64 [R1+0xb70], R12 ;  /* 0x000b700c01007387 */ /* 0x0001e20000100a00 */
[----:B------:R1:W-:Y:S04]  /*36170*/  STL.64 [R1+0xb78], R14 ;  /* 0x000b780e01007387 */ /* 0x0003e80000100a00 */
[----:B0-----:R-:W4:Y:S02]  /*36180*/  LDL.LU.64 R12, [R1+0x67a8] ;  /* 0x0067a800010c7983 */ /* 0x001f240000300a00 */
[C---:B----4-:R-:W-:Y:S01]  /*36190*/  HMMA.16816.F32 R24, R4.reuse, R12, R24 ;  /* 0x0000000c0418723c */ /* 0x050fe20000001818 */
[----:B-1----:R-:W-:Y:S11]  /*361a0*/  IMAD.MOV.U32 R15, RZ, RZ, R13 ;  /* 0x000000ffff0f7224 */ /* 0x002ff600078e000d */
[----:B------:R-:W-:Y:S11]  /*361b0*/  @!UPT UIADD3 URZ, URZ, URZ, URZ ;  /* 0x0000003f3f3ff290 */ /* 0x000ff6000fffe03f */
[----:B------:R0:W-:Y:S01]  /*361c0*/  STL.64 [R1+0xb60], R24 ;  /* 0x000b601801007387 */ /* 0x0001e20000100a00 */
[----:B------:R1:W-:Y:S03]  /*361d0*/  STL.64 [R1+0xb68], R26 ;  /* 0x000b681a01007387 */ /* 0x0003e60000100a00 */
[----:B0-----:R-:W4:Y:S01]  /*361e0*/  LDL.LU.64 R24, [R1+0x67a0] ;  /* 0x0067a00001187983 */ /* 0x001f220000300a00 */
[----:B-1----:R-:W-:Y:S02]  /*361f0*/  IMAD.MOV.U32 R26, RZ, RZ, R12 ;  /* 0x000000ffff1a7224 */ /* 0x002fe400078e000c */
[----:B------:R0:W-:Y:S02]  /*36200*/  STL [R1+0x6720], R15 ;  /* 0x0067200f01007387 */ /* 0x0001e40000100800 */
[----:B------:R-:W4:Y:S01]  /*36210*/  LDL.LU.64 R12, [R1+0x350] ;  /* 0x00035000010c7983 */ /* 0x000f220000300a00 */
[----:B0-----:R-:W4:Y:S01]  /*36220*/  LDL.LU.64 R14, [R1+0x358] ;  /* 0x00035800010e7983 */ /* 0x001f220000300a00 */
        /* <DEDUP_REMOVED lines=9> */
[----:B------:R-:W-:Y:S02]  /*362c0*/  STL.64 [R1+0x6740], R26 ;  /* 0x0067401a01007387 */ /* 0x000fe40000100a00 */
[----:B---3--:R-:W-:Y:S01]  /*362d0*/  IMAD.MOV.U32 R3, RZ, RZ, R17 ;  /* 0x000000ffff037224 */ /* 0x008fe200078e0011 */
[----:B----4-:R0:W-:Y:S02]  /*362e0*/  STL.64 [R1+0x6738], R24 ;  /* 0x0067381801007387 */ /* 0x0101e40000100a00 */
[C---:B0-----:R-:W-:Y:S02]  /*362f0*/  HMMA.16816.F32 R24, R4.reuse, R16, R12 ;  /* 0x000000100418723c */ /* 0x041fe4000000180c */
[----:B------:R-:W-:Y:S05]  /*36300*/  STL [R1+0x6724], R28 ;  /* 0x0067241c01007387 */ /* 0x000fea0000100800 */
[----:B------:R-:W-:Y:S11]  /*36310*/  IMAD.MOV.U32 R14, RZ, RZ, R16 ;  /* 0x000000ffff0e7224 */ /* 0x000ff600078e0010 */
[----:B------:R-:W-:Y:S05]  /*36320*/  @!UPT UIADD3 URZ, URZ, URZ, URZ ;  /* 0x0000003f3f3ff290 */ /* 0x000fea000fffe03f */
[----:B------:R-:W-:Y:S01]  /*36330*/  STL.64 [R1+0xb40], R24 ;  /* 0x000b401801007387 */ /* 0x000fe20000100a00 */
[----:B------:R-:W-:Y:S02]  /*36340*/  STL.64 [R1+0xb48], R26 ;  /* 0x000b481a01007387 */ /* 0x000fe40000100a00 */
[----:B------:R-:W3:Y:S02]  /*36350*/  LDL.LU.64 R16, [R1+0x330] ;  /* 0x0003300001107983 */ /* 0x000ee40000300a00 */
[----:B------:R-:W3:Y:S01]  /*36360*/  LDL.LU.64 R18, [R1+0x338] ;  /* 0x0003380001127983 */ /* 0x000ee20000300a00 */
[----:B------:R0:W-:Y:S01]  /*36370*/  STL [R1+0x6768], R14 ;  /* 0x0067680e01007387 */ /* 0x0001e20000100800 */
[----:B------:R-:W4:Y:S03]  /*36380*/  LDL.LU.64 R12, [R1+0x320] ;  /* 0x00032000010c7983 */ /* 0x000f260000300a00 */
[----:B0-----:R-:W4:Y:S01]  /*36390*/  LDL.LU.64 R14, [R1+0x328] ;  /* 0x00032800010e7983 */ /* 0x001f220000300a00 */
[----:B------:R-:W3:Y:S02]  /*363a0*/  LDL.LU.64 R24, [R1+0x300] ;  /* 0x0003000001187983 */ /* 0x000ee40000300a00 */
[----:B------:R-:W3:Y:S01]  /*363b0*/  LDL.LU.64 R26, [R1+0x308] ;  /* 0x00030800011a7983 */ /* 0x000ee20000300a00 */
[C---:B--2---:R-:W-:Y:S01]  /*363c0*/  HMMA.16816.F32 R8, R4.reuse, R20, R8 ;  /* 0x000000140408723c */ /* 0x044fe20000001808 */
[----:B------:R-:W-:Y:S01]  /*363d0*/  IMAD.MOV.U32 R29, RZ, RZ, R21 ;  /* 0x000000ffff1d7224 */ /* 0x000fe200078e0015 */
[----:B---3--:R-:W-:Y:S01]  /*363e0*/  STL.64 [R1+0x6758], R26 ;  /* 0x0067581a01007387 */ /* 0x008fe20000100a00 */
[----:B------:R0:W-:Y:S03]  /*363f0*/  STL.64 [R1+0x6750], R24 ;  /* 0x0067501801007387 */ /* 0x0001e60000100a00 */
[----:B0-----:R-:W2:Y:S01]  /*36400*/  LDL.LU.64 R24, [R1+0x310] ;  /* 0x0003100001187983 */ /* 0x001ea20000300a00 */
[----:B------:R-:W2:Y:S11]  /*36410*/  LDL.LU.64 R26, [R1+0x318] ;  /* 0x00031800011a7983 */ /* 0x000eb60000300a00 */
[----:B------:R-:W-:Y:S05]  /*36420*/  @!UPT UIADD3 URZ, URZ, URZ, URZ ;  /* 0x0000003f3f3ff290 */ /* 0x000fea000fffe03f */
[----:B------:R-:W-:Y:S02]  /*36430*/  STL.64 [R1+0xb30], R8 ;  /* 0x000b300801007387 */ /* 0x000fe40000100a00 */
[----:B------:R0:W-:Y:S02]  /*36440*/  STL.64 [R1+0xb38], R10 ;  /* 0x000b380a01007387 */ /* 0x0001e40000100a00 */
[----:B0-----:R-:W3:Y:S01]  /*36450*/  LDL.LU R10, [R1+0x6790] ;  /* 0x00679000010a7983 */ /* 0x001ee20000300800 */
[----:B------:R-:W2:Y:S02]  /*36460*/  LDL.LU.64 R8, [R1+0x6788] ;  /* 0x0067880001087983 */ /* 0x000ea40000300a00 */
[----:B------:R-:W-:Y:S02]  /*36470*/  IMAD.MOV.U32 R11, RZ, RZ, R20 ;  /* 0x000000ffff0b7224 */ /* 0x000fe400078e0014 */
[----:B------:R-:W2:Y:S02]  /*36480*/  LDL.LU.64 R20, [R1+0x6780] ;  /* 0x0067800001147983 */ /* 0x000ea40000300a00 */
[C---:B--2---:R-:W-:Y:S02]  /*36490*/  HMMA.16816.F32 R16, R4.reuse, R20, R16 ;  /* 0x000000140410723c */ /* 0x044fe40000001810 */
[----:B---3--:R-:W-:Y:S01]  /*364a0*/  STL.64 [R1+0x6718], R10 ;  /* 0x0067180a01007387 */ /* 0x008fe20000100a00 */
[----:B------:R0:W-:Y:S03]  /*364b0*/  STL.64 [R1+0x6710], R8 ;  /* 0x0067100801007387 */ /* 0x0001e60000100a00 */
[----:B0-----:R-:W2:Y:S01]  /*364c0*/  LDL.LU.64 R8, [R1+0x2f0] ;  /* 0x0002f00001087983 */ /* 0x001ea20000300a00 */
[----:B------:R-:W2:Y:S11]  /*364d0*/  LDL.LU.64 R10, [R1+0x2f8] ;  /* 0x0002f800010a7983 */ /* 0x000eb60000300a00 */
[----:B------:R-:W-:Y:S05]  /*364e0*/  @!UPT UIADD3 URZ, URZ, URZ, URZ ;  /* 0x0000003f3f3ff290 */ /* 0x000fea000fffe03f */
[----:B------:R0:W-:Y:S01]  /*364f0*/  STL.64 [R1+0xb20], R16 ;  /* 0x000b201001007387 */ /* 0x0001e20000100a00 */
[----:B------:R1:W-:Y:S03]  /*36500*/  STL.64 [R1+0xb28], R18 ;  /* 0x000b281201007387 */ /* 0x0003e60000100a00 */
[----:B0-----:R-:W3:Y:S01]  /*36510*/  LDL.LU.64 R16, [R1+0x6778] ;  /* 0x0067780001107983 */ /* 0x001ee20000300a00 */
[----:B-1----:R-:W-:Y:S02]  /*36520*/  IMAD.MOV.U32 R19, RZ, RZ, R20 ;  /* 0x000000ffff137224 */ /* 0x002fe400078e0014 */
[----:B------:R-:W-:Y:S02]  /*36530*/  IMAD.MOV.U32 R18, RZ, RZ, R21 ;  /* 0x000000ffff127224 */ /* 0x000fe400078e0015 */
[----:B------:R-:W4:Y:S02]  /*36540*/  LDL.LU.64 R20, [R1+0x6770] ;  /* 0x0067700001147983 */ /* 0x000f240000300a00 */
[C---:B----4-:R-:W-:Y:S01]  /*36550*/  HMMA.16816.F32 R12, R4.reuse, R20, R12 ;  /* 0x00000014040c723c */ /* 0x050fe2000000180c */
[----:B------:R-:W-:Y:S11]  /*36560*/  IMAD.MOV.U32 R28, RZ, RZ, R20 ;  /* 0x000000ffff1c7224 */ /* 0x000ff600078e0014 */
[----:B------:R-:W-:Y:S11]  /*36570*/  @!UPT UIADD3 URZ, URZ, URZ, URZ ;  /* 0x0000003f3f3ff290 */ /* 0x000ff6000fffe03f */
[----:B------:R-:W-:Y:S01]  /*36580*/  STL.64 [R1+0xb10], R12 ;  /* 0x000b100c01007387 */ /* 0x000fe20000100a00 */
[----:B------:R0:W-:Y:S03]  /*36590*/  STL.64 [R1+0xb18], R14 ;  /* 0x000b180e01007387 */ /* 0x0001e60000100a00 */
[----:B0-----:R-:W4:Y:S01]  /*365a0*/  LDL.LU R14, [R1+0x6768] ;  /* 0x00676800010e7983 */ /* 0x001f220000300800 */
        /* <DEDUP_REMOVED lines=14> */
[----:B------:R-:W-:Y:S01]  /*36690*/  STL.64 [R1+0xaf0], R24 ;  /* 0x000af01801007387 */ /* 0x000fe20000100a00 */
[----:B------:R0:W-:Y:S03]  /*366a0*/  STL.64 [R1+0xaf8], R26 ;  /* 0x000af81a01007387 */ /* 0x0001e60000100a00 */
[----:B0-----:R-:W2:Y:S01]  /*366b0*/  LDL.LU.64 R26, [R1+0x6740] ;  /* 0x00674000011a7983 */ /* 0x001ea20000300a00 */
[----:B------:R-:W2:Y:S02]  /*366c0*/  LDL.LU.64 R24, [R1+0x6738] ;  /* 0x0067380001187983 */ /* 0x000ea40000300a00 */
[----:B------:R-:W-:Y:S02]  /*366d0*/  IMAD.MOV.U32 R2, RZ, RZ, R20 ;  /* 0x000000ffff027224 */ /* 0x000fe400078e0014 */
[----:B------:R-:W-:Y:S02]  /*366e0*/  IMAD.MOV.U32 R0, RZ, RZ, R21 ;  /* 0x000000ffff007224 */ /* 0x000fe400078e0015 */
[----:B---3--:R-:W-:Y:S01]  /*366f0*/  LDSM.16.MT88.4 R20, [R17+0x10080] ;  /* 0x010080001114783b */ /* 0x008fe20000004200 */
[----:B--2---:R-:W-:Y:S03]  /*36700*/  HMMA.16816.F32 R4, R4, R24, R8 ;  /* 0x000000180404723c */ /* 0x004fe60000001808 */
[----:B------:R-:W2:Y:S01]  /*36710*/  LDL.LU.64 R8, [R1+0x570] ;  /* 0x0005700001087983 */ /* 0x000ea20000300a00 */
[----:B------:R-:W2:Y:S11]  /*36720*/  LDL.LU.64 R10, [R1+0x578] ;  /* 0x00057800010a7983 */ /* 0x000eb60000300a00 */
[----:B------:R-:W-:Y:S08]  /*36730*/  @!UPT UIADD3 URZ, URZ, URZ, URZ ;  /* 0x0000003f3f3ff290 */ /* 0x000ff0000fffe03f */
[----:B------:R-:W-:Y:S01]  /*36740*/  STL.64 [R1+0xae0], R4 ;  /* 0x000ae00401007387 */ /* 0x000fe20000100a00 */
[----:B------:R-:W-:Y:S02]  /*36750*/  STL.64 [R1+0xae8], R6 ;  /* 0x000ae80601007387 */ /* 0x000fe40000100a00 */
[----:B------:R0:W1:Y:S04]  /*36760*/  LDSM.16.MT88.4 R4, [R17+0x10100] ;  /* 0x010100001104783b */ /* 0x0000680000004200 */
[----:B------:R3:W-:Y:S01]  /*36770*/  STL.64 [R1+0x6618], R24 ;  /* 0x0066181801007387 */ /* 0x0007e20000100a00 */
[----:B------:R4:W-:Y:S04]  /*36780*/  STL.64 [R1+0x6708], R26 ;  /* 0x0067081a01007387 */ /* 0x0009e80000100a00 */
[----:B0-----:R-:W2:Y:S04]  /*36790*/  LDL.LU R17, [R1+0x6730] ;  /* 0x0067300001117983 */ /* 0x001ea80000300800 */
[----:B---3--:R-:W3:Y:S01]  /*367a0*/  LDL.LU.64 R24, [R1+0x550] ;  /* 0x0005500001187983 */ /* 0x008ee20000300a00 */
[----:B----4-:R-:W3:Y:S03]  /*367b0*/  LDL.LU.64 R26, [R1+0x558] ;  /* 0x00055800011a7983 */ /* 0x010ee60000300a00 */
[----:B-1----:R-:W-:Y:S01]  /*367c0*/  STL.64 [R1+0x6628], R6 ;  /* 0x0066280601007387 */ /* 0x002fe20000100a00 */
[----:B------:R0:W-:Y:S02]  /*367d0*/  STL.64 [R1+0x6620], R4 ;  /* 0x0066200401007387 */ /* 0x0001e40000100a00 */
[----:B0-----:R-:W-:-:S02]  /*367e0*/  IMAD.MOV.U32 R4, RZ, RZ, R12 ;  /* 0x000000ffff047224 */ /* 0x001fc400078e000c */
[----:B------:R-:W-:Y:S01]  /*367f0*/  IMAD.MOV.U32 R5, RZ, RZ, R13 ;  /* 0x000000ffff057224 */ /* 0x000fe200078e000d */
[----:B------:R-:W2:Y:S01]  /*36800*/  LDL.LU R12, [R1+0x672c] ;  /* 0x00672c00010c7983 */ /* 0x000ea20000300800 */
[----:B------:R-:W2:Y:S03]  /*36810*/  LDL.LU R13, [R1+0x6728] ;  /* 0x00672800010d7983 */ /* 0x000ea60000300800 */
[----:B------:R0:W-:Y:S04]  /*36820*/  STL.64 [R1+0x6640], R4 ;  /* 0x0066400401007387 */ /* 0x0001e80000100a00 */
[----:B0-----:R-:W4:Y:S01]  /*36830*/  LDL.LU.64 R4, [R1+0x580] ;  /* 0x0005800001047983 */ /* 0x001f220000300a00 */
[----:B------:R-:W4:Y:S01]  /*36840*/  LDL.LU.64 R6, [R1+0x588] ;  /* 0x0005880001067983 */ /* 0x000f220000300a00 */
[C---:B--2---:R-:W-:Y:S08]  /*36850*/  HMMA.16816.F32 R8, R20.reuse, R12, R8 ;  /* 0x0000000c1408723c */ /* 0x044ff00000001808 */
[C---:B----4-:R-:W-:Y:S11]  /*36860*/  HMMA.16816.F32 R4, R20.reuse, R16, R4 ;  /* 0x000000101404723c */ /* 0x050ff60000001804 */
[----:B------:R-:W-:Y:S11]  /*36870*/  @!UPT UIADD3 URZ, URZ, URZ, URZ ;  /* 0x0000003f3f3ff290 */ /* 0x000ff6000fffe03f */
[----:B------:R-:W-:Y:S01]  /*36880*/  @!UPT UIADD3 URZ, URZ, URZ, URZ ;  /* 0x0000003f3f3ff290 */ /* 0x000fe2000fffe03f */
[----:B------:R0:W-:Y:S01]  /*36890*/  STL.64 [R1+0xad0], R4 ;  /* 0x000ad00401007387 */ /* 0x0001e20000100a00 */
[----:B------:R-:W-:Y:S02]  /*368a0*/  STL.64 [R1+0xad8], R6 ;  /* 0x000ad80601007387 */ /* 0x000fe40000100a00 */
[----:B0-----:R-:W-:Y:S02]  /*368b0*/  IMAD.MOV.U32 R4, RZ, RZ, R28 ;  /* 0x000000ffff047224 */ /* 0x001fe400078e001c */
[----:B------:R-:W-:Y:S01]  /*368c0*/  IMAD.MOV.U32 R5, RZ, RZ, R15 ;  /* 0x000000ffff057224 */ /* 0x000fe200078e000f */
[----:B------:R-:W2:Y:S01]  /*368d0*/  LDL.LU R28, [R1+0x6724] ;  /* 0x00672400011c7983 */ /* 0x000ea20000300800 */
[----:B------:R-:W4:Y:S03]  /*368e0*/  LDL.LU R15, [R1+0x6720] ;  /* 0x00672000010f7983 */ /* 0x000f260000300800 */
[----:B------:R0:W-:Y:S04]  /*368f0*/  STL.64 [R1+0x6658], R4 ;  /* 0x0066580401007387 */ /* 0x0001e80000100a00 */
[----:B0-----:R-:W2:Y:S01]  /*36900*/  LDL.LU.64 R4, [R1+0x560] ;  /* 0x0005600001047983 */ /* 0x001ea20000300a00 */
[----:B------:R-:W2:Y:S02]  /*36910*/  LDL.LU.64 R6, [R1+0x568] ;  /* 0x0005680001067983 */ /* 0x000ea40000300a00 */
[----:B------:R-:W-:Y:S02]  /*36920*/  STL.64 [R1+0xac0], R8 ;  /* 0x000ac00801007387 */ /* 0x000fe40000100a00 */
[----:B------:R0:W-:Y:S02]  /*36930*/  STL.64 [R1+0xac8], R10 ;  /* 0x000ac80a01007387 */ /* 0x0001e40000100a00 */
[----:B0-----:R-:W2:Y:S01]  /*36940*/  LDL.LU.64 R10, [R1+0x6718] ;  /* 0x00671800010a7983 */ /* 0x001ea20000300a00 */
[----:B------:R-:W2:Y:S02]  /*36950*/  LDL.LU.64 R8, [R1+0x6710] ;  /* 0x0067100001087983 */ /* 0x000ea40000300a00 */
[----:B--2---:R-:W-:Y:S11]  /*36960*/  HMMA.16816.F32 R4, R20, R8, R4 ;  /* 0x000000081404723c */ /* 0x004ff60000001804 */
[----:B------:R-:W-:Y:S11]  /*36970*/  @!UPT UIADD3 URZ, URZ, URZ, URZ ;  /* 0x0000003f3f3ff290 */ /* 0x000ff6000fffe03f */
[----:B------:R-:W-:Y:S01]  /*36980*/  @!UPT UIADD3 URZ, URZ, URZ, URZ ;  /* 0x0000003f3f3ff290 */ /* 0x000fe2000fffe03f */
[----:B------:R0:W-:Y:S01]  /*36990*/  STL.64 [R1+0xab0], R4 ;  /* 0x000ab00401007387 */ /* 0x0001e20000100a00 */
[----:B------:R-:W-:Y:S02]  /*369a0*/  STL.64 [R1+0xab8], R6 ;  /* 0x000ab80601007387 */ /* 0x000fe40000100a00 */
[----:B0-----:R-:W-:Y:S02]  /*369b0*/  IMAD.MOV.U32 R4, RZ, RZ, R19 ;  /* 0x000000ffff047224 */ /* 0x001fe400078e0013 */
[----:B------:R-:W-:-:S05]  /*369c0*/  IMAD.MOV.U32 R5, RZ, RZ, R18 ;  /* 0x000000ffff057224 */ /* 0x000fca00078e0012 */
[----:B------:R0:W-:Y:S04]  /*369d0*/  STL.64 [R1+0x6670], R4 ;  /* 0x0066700401007387 */ /* 0x0001e80000100a00 */
[----:B0-----:R-:W3:Y:S01]  /*369e0*/  LDL.64 R4, [R1+0xa0] ;  /* 0x0000a00001047983 */ /* 0x001ee20000100a00 */
[----:B------:R-:W-:Y:S01]  /*369f0*/  STL.64 [R1+0x6600], R8 ;  /* 0x0066000801007387 */ /* 0x000fe20000100a00 */
[----:B---3--:R-:W-:Y:S01]  /*36a00*/  HMMA.16816.F32 R24, R20, R4, R24 ;  /* 0x000000041418723c */ /* 0x008fe20000001818 */
[----:B------:R-:W-:Y:S02]  /*36a10*/  IMAD.MOV.U32 R19, RZ, RZ, R4 ;  /* 0x000000ffff137224 */ /* 0x000fe400078e0004 */
[----:B------:R-:W-:-:S04]  /*36a20*/  IMAD.MOV.U32 R18, RZ, RZ, R5 ;  /* 0x000000ffff127224 */ /* 0x000fc800078e0005 */
[----:B------:R-:W-:Y:S02]  /*36a30*/  IMAD.MOV.U32 R4, RZ, RZ, R11 ;  /* 0x000000ffff047224 */ /* 0x000fe400078e000b */
[----:B------:R-:W-:Y:S11]  /*36a40*/  IMAD.MOV.U32 R5, RZ, RZ, R29 ;  /* 0x000000ffff057224 */ /* 0x000ff600078e001d */
[----:B------:R-:W-:Y:S03]  /*36a50*/  @!UPT UIADD3 URZ, URZ, URZ, URZ ;  /* 0x0000003f3f3ff290 */ /* 0x000fe6000fffe03f */
[----:B------:R-:W-:Y:S01]  /*36a60*/  STL.64 [R1+0xaa0], R24 ;  /* 0x000aa01801007387 */ /* 0x000fe20000100a00 */
[----:B------:R0:W-:Y:S03]  /*36a70*/  STL.64 [R1+0xaa8], R26 ;  /* 0x000aa81a01007387 */ /* 0x0001e60000100a00 */
[----:B0-----:R-:W2:Y:S01]  /*36a80*/  LDL.LU.64 R26, [R1+0x6708] ;  /* 0x00670800011a7983 */ /* 0x001ea20000300a00 */
[----:B------:R-:W3:Y:S02]  /*36a90*/  LDL.LU R11, [R1+0x6700] ;  /* 0x00670000010b7983 */ /* 0x000ee40000300800 */
[----:B------:R0:W-:Y:S02]  /*36aa0*/  STL.64 [R1+0x6688], R4 ;  /* 0x0066880401007387 */ /* 0x0001e40000100a00 */
[----:B0-----:R-:W-:Y:S02]  /*36ab0*/  IMAD.MOV.U32 R4, RZ, RZ, R14 ;  /* 0x000000ffff047224 */ /* 0x001fe400078e000e */
[----:B------:R-:W-:-:S05]  /*36ac0*/  IMAD.MOV.U32 R5, RZ, RZ, R3 ;  /* 0x000000ffff057224 */ /* 0x000fca00078e0003 */
[----:B------:R0:W-:Y:S04]  /*36ad0*/  STL.64 [R1+0x66a0], R4 ;  /* 0x0066a00401007387 */ /* 0x0001e80000100a00 */
[----:B0-----:R-:W2:Y:S01]  /*36ae0*/  LDL.64 R4, [R1+0x90] ;  /* 0x0000900001047983 */ /* 0x001ea20000100a00 */
[----:B------:R-:W-:Y:S02]  /*36af0*/  STL.64 [R1+0x6638], R18 ;  /* 0x0066381201007387 */ /* 0x000fe40000100a00 */
[----:B------:R0:W-:Y:S02]  /*36b00*/  STL.64 [R1+0x6630], R16 ;  /* 0x0066301001007387 */ /* 0x0001e40000100a00 */
[----:B0-----:R-:W2:Y:S01]  /*36b10*/  LDL.LU.64 R16, [R1+0x540] ;  /* 0x0005400001107983 */ /* 0x001ea20000300a00 */
[----:B------:R-:W2:Y:S02]  /*36b20*/  LDL.LU.64 R18, [R1+0x548] ;  /* 0x0005480001127983 */ /* 0x000ea40000300a00 */
[----:B--2---:R-:W-:Y:S01]  /*36b30*/  HMMA.16816.F32 R16, R20, R4, R16 ;  /* 0x000000041410723c */ /* 0x004fe20000001810 */
[----:B------:R-:W-:-:S02]  /*36b40*/  IMAD.MOV.U32 R14, RZ, RZ, R4 ;  /* 0x000000ffff0e7224 */ /* 0x000fc400078e0004 */
[----:B------:R-:W-:-:S04]  /*36b50*/  IMAD.MOV.U32 R3, RZ, RZ, R5 ;  /* 0x000000ffff037224 */ /* 0x000fc800078e0005 */
[----:B------:R-:W-:Y:S02]  /*36b60*/  IMAD.MOV.U32 R4, RZ, RZ, R28 ;  /* 0x000000ffff047224 */ /* 0x000fe400078e001c */
[----:B------:R-:W-:Y:S11]  /*36b70*/  IMAD.MOV.U32 R5, RZ, RZ, R27 ;  /* 0x000000ffff057224 */ /* 0x000ff600078e001b */
[----:B------:R-:W-:Y:S03]  /*36b80*/  @!UPT UIADD3 URZ, URZ, URZ, URZ ;  /* 0x0000003f3f3ff290 */ /* 0x000fe6000fffe03f */
[----:B------:R-:W-:Y:S01]  /*36b90*/  STL.64 [R1+0xa90], R16 ;  /* 0x000a901001007387 */ /* 0x000fe20000100a00 */
[----:B------:R-:W-:Y:S02]  /*36ba0*/  STL.64 [R1+0xa98], R18 ;  /* 0x000a981201007387 */ /* 0x000fe40000100a00 */
[----:B------:R0:W-:Y:S02]  /*36bb0*/  STL.64 [R1+0x66b8], R4 ;  /* 0x0066b80401007387 */ /* 0x0001e40000100a00 */
[----:B0-----:R-:W-:Y:S02]  /*36bc0*/  IMAD.MOV.U32 R4, RZ, RZ, R26 ;  /* 0x000000ffff047224 */ /* 0x001fe400078e001a */
[----:B----4-:R-:W-:-:S05]  /*36bd0*/  IMAD.MOV.U32 R5, RZ, RZ, R15 ;  /* 0x000000ffff057224 */ /* 0x010fca00078e000f */
[----:B------:R0:W-:Y:S04]  /*36be0*/  STL.64 [R1+0x66d0], R4 ;  /* 0x0066d00401007387 */ /* 0x0001e80000100a00 */
[----:B0-----:R-:W2:Y:S04]  /*36bf0*/  LDL.64 R4, [R1+0x70] ;  /* 0x0000700001047983 */ /* 0x001ea80000100a00 */
[----:B--2---:R-:W-:Y:S01]  /*36c00*/  STL.64 [R1+0x66e8], R4 ;  /* 0x0066e80401007387 */ /* 0x004fe20000100a00 */
[----:B------:R-:W2:Y:S02]  /*36c10*/  LDL.LU.64 R16, [R1+0x4b0] ;  /* 0x0004b00001107983 */ /* 0x000ea40000300a00 */
[----:B------:R-:W4:Y:S02]  /*36c20*/  LDL.LU.64 R18, [R1+0x4b8] ;  /* 0x0004b80001127983 */ /* 0x000f240000300a00 */
[----:B----4-:R-:W-:Y:S01]  /*36c30*/  STL.64 [R1+0x6650], R18 ;  /* 0x0066501201007387 */ /* 0x010fe20000100a00 */
[----:B--2---:R0:W-:Y:S03]  /*36c40*/  STL.64 [R1+0x6648], R16 ;  /* 0x0066481001007387 */ /* 0x0041e60000100a00 */
[----:B0-----:R-:W2:Y:S01]  /*36c50*/  LDL.LU.64 R16, [R1+0x4c0] ;  /* 0x0004c00001107983 */ /* 0x001ea20000300a00 */
[----:B------:R-:W4:Y:S03]  /*36c60*/  LDL.LU.64 R18, [R1+0x4c8] ;  /* 0x0004c80001127983 */ /* 0x000f260000300a00 */
        /* <DEDUP_REMOVED lines=23> */
[----:B------:R-:W4:Y:S02]  /*36de0*/  LDL.LU.64 R18, [R1+0x528] ;  /* 0x0005280001127983 */ /* 0x000f240000300a00 */
[----:B---3--:R-:W-:-:S02]  /*36df0*/  IMAD.MOV.U32 R4, RZ, RZ, R11 ;  /* 0x000000ffff047224 */ /* 0x008fc400078e000b */
[----:B------:R-:W-:Y:S01]  /*36e00*/  IMAD.MOV.U32 R5, RZ, RZ, R10 ;  /* 0x000000ffff057224 */ /* 0x000fe200078e000a */
[----:B----4-:R-:W-:Y:S01]  /*36e10*/  STL.64 [R1+0x66f8], R18 ;  /* 0x0066f81201007387 */ /* 0x010fe20000100a00 */
[----:B--2---:R0:W-:Y:S03]  /*36e20*/  STL.64 [R1+0x66f0], R16 ;  /* 0x0066f01001007387 */ /* 0x0041e60000100a00 */
[----:B0-----:R-:W2:Y:S01]  /*36e30*/  LDL.LU.64 R16, [R1+0x530] ;  /* 0x0005300001107983 */ /* 0x001ea20000300a00 */
[----:B------:R-:W2:Y:S02]  /*36e40*/  LDL.LU.64 R18, [R1+0x538] ;  /* 0x0005380001127983 */ /* 0x000ea40000300a00 */
[----:B------:R-:W3:Y:S02]  /*36e50*/  LDL.LU.64 R24, [R1+0x4a0] ;  /* 0x0004a00001187983 */ /* 0x000ee40000300a00 */
[----:B------:R-:W3:Y:S01]  /*36e60*/  LDL.LU.64 R26, [R1+0x4a8] ;  /* 0x0004a800011a7983 */ /* 0x000ee20000300a00 */
[----:B------:R-:W4:Y:S01]  /*36e70*/  LDL.LU.64 R8, [R1+0x220] ;  /* 0x0002200001087983 */ /* 0x000f220000300a00 */
[----:B------:R-:W4:Y:S02]  /*36e80*/  LDL.LU.64 R10, [R1+0x228] ;  /* 0x00022800010a7983 */ /* 0x000f240000300a00 */
[----:B------:R-:W-:Y:S02]  /*36e90*/  STL [R1+0x6610], R14 ;  /* 0x0066100e01007387 */ /* 0x000fe40000100800 */
[----:B------:R-:W-:Y:S01]  /*36ea0*/  STL.64 [R1+0x6608], R12 ;  /* 0x0066080c01007387 */ /* 0x000fe20000100a00 */
[C---:B--2---:R-:W-:Y:S01]  /*36eb0*/  HMMA.16816.F32 R4, R20.reuse, R4, R16 ;  /* 0x000000041404723c */ /* 0x044fe20000001810 */
[----:B------:R-:W2:Y:S01]  /*36ec0*/  LDL.LU.64 R18, [R1+0x66f8] ;  /* 0x0066f80001127983 */ /* 0x000ea20000300a00 */
[----:B------:R-:W2:Y:S11]  /*36ed0*/  LDL.LU.64 R16, [R1+0x66f0] ;  /* 0x0066f00001107983 */ /* 0x000eb60000300a00 */
[----:B------:R-:W-:Y:S10]  /*36ee0*/  @!UPT UIADD3 URZ, URZ, URZ, URZ ;  /* 0x0000003f3f3ff290 */ /* 0x000ff4000fffe03f */
[----:B------:R0:W-:Y:S01]  /*36ef0*/  STL.64 [R1+0xa80], R4 ;  /* 0x000a800401007387 */ /* 0x0001e20000100a00 */
[----:B------:R-:W-:Y:S03]  /*36f00*/  STL.64 [R1+0xa88], R6 ;  /* 0x000a880601007387 */ /* 0x000fe60000100a00 */
[----:B0-----:R-:W2:Y:S01]  /*36f10*/  LDL.LU.64 R4, [R1+0x66e8] ;  /* 0x0066e80001047983 */ /* 0x001ea20000300a00 */
[----:B------:R-:W-:Y:S02]  /*36f20*/  IMAD.MOV.U32 R12, RZ, RZ, R2 ;  /* 0x000000ffff0c7224 */ /* 0x000fe400078e0002 */
[----:B------:R-:W-:Y:S01]  /*36f30*/  IMAD.MOV.U32 R13, RZ, RZ, R0 ;  /* 0x000000ffff0d7224 */ /* 0x000fe200078e0000 */
        /* <DEDUP_REMOVED lines=50> */
[----:B0-----:R-:W2:Y:S01]  /*37260*/  LDL.LU.64 R4, [R1+0x6640] ;  /* 0x0066400001047983 */ /* 0x001ea20000300a00 */
[C---:B---3--:R-:W-:Y:S08]  /*37270*/  HMMA.16816.F32 R12, R20.reuse, R12, R24 ;  /* 0x0000000c140c723c */ /* 0x048ff00000001818 */
[C---:B--2---:R-:W-:Y:S01]  /*37280*/  HMMA.16816.F32 R4, R20.reuse, R4, R16 ;  /* 0x000000041404723c */ /* 0x044fe20000001810 */
[----:B------:R-:W2:Y:S01]  /*37290*/  LDL.LU.64 R18, [R1+0x6638] ;  /* 0x0066380001127983 */ /* 0x000ea20000300a00 */
[----:B------:R-:W3:Y:S11]  /*372a0*/  LDL.LU.64 R16, [R1+0x6630] ;  /* 0x0066300001107983 */ /* 0x000ef60000300a00 */
[----:B------:R-:W-:Y:S10]  /*372b0*/  @!UPT UIADD3 URZ, URZ, URZ, URZ ;  /* 0x0000003f3f3ff290 */ /* 0x000ff4000fffe03f */
[----:B------:R-:W-:Y:S01]  /*372c0*/  STL.64 [R1+0xa00], R4 ;  /* 0x000a000401007387 */ /* 0x000fe20000100a00 */
[----:B------:R0:W-:Y:S03]  /*372d0*/  STL.64 [R1+0xa08], R6 ;  /* 0x000a080601007387 */ /* 0x0001e60000100a00 */
[----:B0-----:R-:W3:Y:S01]  /*372e0*/  LDL.LU.64 R6, [R1+0x6628] ;  /* 0x0066280001067983 */ /* 0x001ee20000300a00 */
[----:B------:R-:W3:Y:S02]  /*372f0*/  LDL.LU.64 R4, [R1+0x6620] ;  /* 0x0066200001047983 */ /* 0x000ee40000300a00 */
[----:B------:R-:W4:Y:S02]  /*37300*/  LDL.LU.64 R24, [R1+0x6618] ;  /* 0x0066180001187983 */ /* 0x000f240000300a00 */
[----:B------:R0:W-:Y:S01]  /*37310*/  STL.64 [R1+0x9f0], R12 ;  /* 0x0009f00c01007387 */ /* 0x0001e20000100a00 */
[----:B------:R1:W-:Y:S04]  /*37320*/  STL.64 [R1+0x9f8], R14 ;  /* 0x0009f80e01007387 */ /* 0x0003e80000100a00 */
[----:B0-----:R-:W3:Y:S01]  /*37330*/  LDL.LU.64 R12, [R1+0x210] ;  /* 0x00021000010c7983 */ /* 0x001ee20000300a00 */
[----:B-1----:R-:W3:Y:S01]  /*37340*/  LDL.LU.64 R14, [R1+0x218] ;  /* 0x00021800010e7983 */ /* 0x002ee20000300a00 */
[----:B----4-:R-:W-:Y:S11]  /*37350*/  HMMA.16816.F32 R8, R20, R24, R8 ;  /* 0x000000181408723c */ /* 0x010ff60000001808 */
[----:B------:R-:W-:Y:S11]  /*37360*/  @!UPT UIADD3 URZ, URZ, URZ, URZ ;  /* 0x0000003f3f3ff290 */ /* 0x000ff6000fffe03f */
[----:B------:R-:W-:Y:S01]  /*37370*/  @!UPT UIADD3 URZ, URZ, URZ, URZ ;  /* 0x0000003f3f3ff290 */ /* 0x000fe2000fffe03f */
[----:B------:R0:W-:Y:S01]  /*37380*/  STL.64 [R1+0x9e0], R8 ;  /* 0x0009e00801007387 */ /* 0x0001e20000100a00 */
[----:B------:R1:W-:Y:S03]  /*37390*/  STL.64 [R1+0x9e8], R10 ;  /* 0x0009e80a01007387 */ /* 0x0003e60000100a00 */
[----:B0-----:R-:W4:Y:S01]  /*373a0*/  LDL.LU.64 R8, [R1+0x200] ;  /* 0x0002000001087983 */ /* 0x001f220000300a00 */
[----:B-1----:R-:W4:Y:S02]  /*373b0*/  LDL.LU.64 R10, [R1+0x208] ;  /* 0x00020800010a7983 */ /* 0x002f240000300a00 */
[----:B------:R-:W2:Y:S02]  /*373c0*/  LDL.64 R20, [R1+0x80] ;  /* 0x0000800001147983 */ /* 0x000ea40000100a00 */
[----:B--2---:R0:W-:Y:S04]  /*373d0*/  STL.64 [R1+0x65d0], R20 ;  /* 0x0065d01401007387 */ /* 0x0041e80000100a00 */
[----:B0-----:R-:W2:Y:S01]  /*373e0*/  LDL.LU.64 R20, [R1+0x1d0] ;  /* 0x0001d00001147983 */ /* 0x001ea20000300a00 */
[----:B------:R-:W2:Y:S01]  /*373f0*/  LDL.LU.64 R22, [R1+0x1d8] ;  /* 0x0001d80001167983 */ /* 0x000ea20000300a00 */
[----:B---3--:R-:W-:Y:S02]  /*37400*/  HMMA.16816.F32 R12, R4, R16, R12 ;  /* 0x00000010040c723c */ /* 0x008fe4000000180c */
[----:B--2---:R-:W-:Y:S01]  /*37410*/  STL.64 [R1+0x65e0], R22 ;  /* 0x0065e01601007387 */ /* 0x004fe20000100a00 */
[----:B------:R0:W-:Y:S02]  /*37420*/  STL.64 [R1+0x65d8], R20 ;  /* 0x0065d81401007387 */ /* 0x0001e40000100a00 */
[----:B0-----:R-:W-:-:S02]  /*37430*/  IMAD.MOV.U32 R20, RZ, RZ, R19 ;  /* 0x000000ffff147224 */ /* 0x001fc400078e0013 */
[----:B------:R-:W-:-:S05]  /*37440*/  IMAD.MOV.U32 R21, RZ, RZ, R18 ;  /* 0x000000ffff157224 */ /* 0x000fca00078e0012 */
[----:B------:R0:W-:Y:S04]  /*37450*/  STL.64 [R1+0x65f8], R20 ;  /* 0x0065f81401007387 */ /* 0x0001e80000100a00 */
[----:B0-----:R-:W2:Y:S01]  /*37460*/  LDL.LU.64 R20, [R1+0x1f0] ;  /* 0x0001f00001147983 */ /* 0x001ea20000300a00 */
[----:B------:R-:W2:Y:S02]  /*37470*/  LDL.LU.64 R22, [R1+0x1f8] ;  /* 0x0001f80001167983 */ /* 0x000ea40000300a00 */
[----:B------:R0:W-:Y:S02]  /*37480*/  STL.64 [R1+0x65a8], R24 ;  /* 0x0065a81801007387 */ /* 0x0001e40000100a00 */
[----:B0-----:R-:W3:Y:S01]  /*37490*/  LDL.LU.64 R24, [R1+0x1c0] ;  /* 0x0001c00001187983 */ /* 0x001ee20000300a00 */
[----:B------:R-:W2:Y:S03]  /*374a0*/  LDL.LU.64 R26, [R1+0x1c8] ;  /* 0x0001c800011a7983 */ /* 0x000ea60000300a00 */
[----:B--2---:R-:W-:Y:S01]  /*374b0*/  STL.64 [R1+0x65f0], R26 ;  /* 0x0065f01a01007387 */ /* 0x004fe20000100a00 */
[----:B---3--:R0:W-:Y:S03]  /*374c0*/  STL.64 [R1+0x65e8], R24 ;  /* 0x0065e81801007387 */ /* 0x0081e60000100a00 */
[----:B0-----:R-:W2:Y:S01]  /*374d0*/  LDL.LU.64 R24, [R1+0x1e0] ;  /* 0x0001e00001187983 */ /* 0x001ea20000300a00 */
[----:B------:R-:W2:Y:S02]  /*374e0*/  LDL.LU.64 R26, [R1+0x1e8] ;  /* 0x0001e800011a7983 */ /* 0x000ea40000300a00 */
[----:B------:R-:W-:Y:S02]  /*374f0*/  STL.64 [R1+0x9d0], R12 ;  /* 0x0009d00c01007387 */ /* 0x000fe40000100a00 */
[----:B------:R0:W-:Y:S02]  /*37500*/  STL.64 [R1+0x9d8], R14 ;  /* 0x0009d80e01007387 */ /* 0x0001e40000100a00 */
[----:B0-----:R-:W3:Y:S01]  /*37510*/  LDL.LU R14, [R1+0x6610] ;  /* 0x00661000010e7983 */ /* 0x001ee20000300800 */
[----:B------:R-:W4:Y:S02]  /*37520*/  LDL.LU.64 R12, [R1+0x6608] ;  /* 0x00660800010c7983 */ /* 0x000f240000300a00 */
[----:B------:R-:W-:Y:S02]  /*37530*/  STL [R1+0x6544], R16 ;  /* 0x0065441001007387 */ /* 0x000fe40000100800 */
[----:B------:R-:W-:Y:S01]  /*37540*/  STL [R1+0x6540], R17 ;  /* 0x0065401101007387 */ /* 0x000fe20000100800 */
[C---:B----4-:R-:W-:Y:S11]  /*37550*/  HMMA.16816.F32 R8, R4.reuse, R12, R8 ;  /* 0x0000000c0408723c */ /* 0x050ff60000001808 */
[----:B------:R-:W-:Y:S11]  /*37560*/  @!UPT UIADD3 URZ, URZ, URZ, URZ ;  /* 0x0000003f3f3ff290 */ /* 0x000ff6000fffe03f */
[----:B------:R-:W-:Y:S01]  /*37570*/  @!UPT UIADD3 URZ, URZ, URZ, URZ ;  /* 0x0000003f3f3ff290 */ /* 0x000fe2000fffe03f */
[----:B------:R0:W-:Y:S01]  /*37580*/  STL.64 [R1+0x9c0], R8 ;  /* 0x0009c00801007387 */ /* 0x0001e20000100a00 */
[----:B------:R-:W-:Y:S03]  /*37590*/  STL.64 [R1+0x9c8], R10 ;  /* 0x0009c80a01007387 */ /* 0x000fe60000100a00 */
[----:B0-----:R-:W4:Y:S01]  /*375a0*/  LDL.LU.64 R8, [R1+0x6600] ;  /* 0x0066000001087983 */ /* 0x001f220000300a00 */
[----:B------:R0:W-:Y:S03]  /*375b0*/  STL.64 [R1+0x65b0], R12 ;  /* 0x0065b00c01007387 */ /* 0x0001e60000100a00 */
[----:B0-----:R-:W2:Y:S01]  /*375c0*/  LDL.64 R12, [R1+0x60] ;  /* 0x00006000010c7983 */ /* 0x001ea20000100a00 */
[----:B----4-:R-:W-:Y:S03]  /*375d0*/  HMMA.16816.F32 R20, R4, R8, R20 ;  /* 0x000000080414723c */ /* 0x010fe60000001814 */
[----:B--2---:R0:W-:Y:S02]  /*375e0*/  STL.64 [R1+0x65b8], R12 ;  /* 0x0065b80c01007387 */ /* 0x0041e40000100a00 */
[----:B0-----:R-:W-:-:S02]  /*375f0*/  IMAD.MOV.U32 R13, RZ, RZ, R0 ;  /* 0x000000ffff0d7224 */ /* 0x001fc400078e0000 */
[----:B------:R-:W2:Y:S11]  /*37600*/  LDL R0, [R1+0x2350] ;  /* 0x0023500001007983 */ /* 0x000eb60000100800 */
[----:B------:R-:W-:Y:S05]  /*37610*/  @!UPT UIADD3 URZ, URZ, URZ, URZ ;  /* 0x0000003f3f3ff290 */ /* 0x000fea000fffe03f */
[----:B------:R0:W-:Y:S02]  /*37620*/  STL.64 [R1+0x9b0], R20 ;  /* 0x0009b01401007387 */ /* 0x0001e40000100a00 */
[----:B------:R1:W-:Y:S01]  /*37630*/  STL.64 [R1+0x9b8], R22 ;  /* 0x0009b81601007387 */ /* 0x0003e20000100a00 */
[----:B0-----:R-:W1:Y:S02]  /*37640*/  LDL.LU.64 R20, [R1+0x65f8] ;  /* 0x0065f80001147983 */ /* 0x001e640000300a00 */
[----:B-1----:R-:W-:Y:S02]  /*37650*/  HMMA.16816.F32 R20, R4, R20, R24 ;  /* 0x000000140414723c */ /* 0x002fe40000001818 */
[----:B------:R-:W4:Y:S01]  /*37660*/  LDL.LU.64 R26, [R1+0x65f0] ;  /* 0x0065f000011a7983 */ /* 0x000f220000300a00 */
[----:B------:R-:W4:Y:S11]  /*37670*/  LDL.LU.64 R24, [R1+0x65e8] ;  /* 0x0065e80001187983 */ /* 0x000f360000300a00 */
[----:B------:R-:W-:Y:S09]  /*37680*/  @!UPT UIADD3 URZ, URZ, URZ, URZ ;  /* 0x0000003f3f3ff290 */ /* 0x000ff2000fffe03f */
[----:B------:R-:W-:Y:S01]  /*37690*/  STL.64 [R1+0x9a0], R20 ;  /* 0x0009a01401007387 */ /* 0x000fe20000100a00 */
[----:B------:R0:W-:Y:S03]  /*376a0*/  STL.64 [R1+0x9a8], R22 ;  /* 0x0009a81601007387 */ /* 0x0001e60000100a00 */
[----:B0-----:R-:W2:Y:S01]  /*376b0*/  LDL.LU.64 R22, [R1+0x65e0] ;  /* 0x0065e00001167983 */ /* 0x001ea20000300a00 */
[----:B------:R-:W2:Y:S02]  /*376c0*/  LDL.LU.64 R20, [R1+0x65d8] ;  /* 0x0065d80001147983 */ /* 0x000ea40000300a00 */
[----:B---3--:R-:W-:Y:S02]  /*376d0*/  IMAD.MOV.U32 R16, RZ, RZ, R14 ;  /* 0x000000ffff107224 */ /* 0x008fe400078e000e */
[----:B------:R-:W-:-:S07]  /*376e0*/  IMAD.MOV.U32 R17, RZ, RZ, R3 ;  /* 0x000000ffff117224 */ /* 0x000fce00078e0003 */
[C---:B--2---:R-:W-:Y:S01]  /*376f0*/  HMMA.16816.F32 R16, R4.reuse, R16, R20 ;  /* 0x000000100410723c */ /* 0x044fe20000001814 */
[----:B------:R-:W4:Y:S11]  /*37700*/  LDL.LU.64 R20, [R1+0x65d0] ;  /* 0x0065d00001147983 */ /* 0x000f360000300a00 */
[----:B------:R-:W-:Y:S11]  /*37710*/  @!UPT UIADD3 URZ, URZ, URZ, URZ ;  /* 0x0000003f3f3ff290 */ /* 0x000ff6000fffe03f */
[----:B------:R-:W-:Y:S01]  /*37720*/  STL.64 [R1+0x990], R16 ;  /* 0x0009901001007387 */ /* 0x000fe20000100a00 */
[----:B------:R4:W-:Y:S02]  /*37730*/  STL.64 [R1+0x998], R18 ;  /* 0x0009981201007387 */ /* 0x0009e40000100a00 */
[----:B----4-:R-:W-:Y:S11]  /*37740*/  HMMA.16816.F32 R16, R4, R20, R24 ;  /* 0x000000140410723c */ /* 0x010ff60000001818 */
[----:B------:R-:W-:Y:S11]  /*37750*/  @!UPT UIADD3 URZ, URZ, URZ, URZ ;  /* 0x0000003f3f3ff290 */ /* 0x000ff6000fffe03f */
[----:B------:R-:W-:Y:S01]  /*37760*/  @!UPT UIADD3 URZ, URZ, URZ, URZ ;  /* 0x0000003f3f3ff290 */ /* 0x000fe2000fffe03f */
[----:B------:R0:W-:Y:S01]  /*37770*/  STL.64 [R1+0x980], R16 ;  /* 0x0009801001007387 */ /* 0x0001e20000100a00 */
[----:B------:R1:W-:Y:S03]  /*37780*/  STL.64 [R1+0x988], R18 ;  /* 0x0009881201007387 */ /* 0x0003e60000100a00 */
[----:B0-----:R-:W2:Y:S01]  /*37790*/  LDL.LU.64 R16, [R1+0x1a0] ;  /* 0x0001a00001107983 */ /* 0x001ea20000300a00 */
[----:B-1----:R-:W3:Y:S03]  /*377a0*/  LDL.LU.64 R18, [R1+0x1a8] ;  /* 0x0001a80001127983 */ /* 0x002ee60000300a00 */
[----:B---3--:R-:W-:Y:S01]  /*377b0*/  STL.64 [R1+0x65c8], R18 ;  /* 0x0065c81201007387 */ /* 0x008fe20000100a00 */
[----:B--2---:R0:W-:Y:S03]  /*377c0*/  STL.64 [R1+0x65c0], R16 ;  /* 0x0065c01001007387 */ /* 0x0041e60000100a00 */
[----:B0-----:R-:W2:Y:S01]  /*377d0*/  LDL.LU.64 R16, [R1+0x1b0] ;  /* 0x0001b00001107983 */ /* 0x001ea20000300a00 */
[----:B------:R-:W2:Y:S02]  /*377e0*/  LDL.LU.64 R18, [R1+0x1b8] ;  /* 0x0001b80001127983 */ /* 0x000ea40000300a00 */
[----:B------:R-:W3:Y:S02]  /*377f0*/  LDL.LU.64 R24, [R1+0x190] ;  /* 0x0001900001187983 */ /* 0x000ee40000300a00 */
[----:B------:R-:W3:Y:S01]  /*37800*/  LDL.LU.64 R26, [R1+0x198] ;  /* 0x00019800011a7983 */ /* 0x000ee20000300a00 */
[----:B------:R-:W4:Y:S01]  /*37810*/  LDL R23, [R1+0x2354] ;  /* 0x0023540001177983 */ /* 0x000f220000100800 */
[----:B------:R-:W-:-:S02]  /*37820*/  IMAD.MOV.U32 R11, RZ, RZ, R20 ;  /* 0x000000ffff0b7224 */ /* 0x000fc400078e0014 */
[----:B------:R-:W-:Y:S01]  /*37830*/  IMAD.MOV.U32 R10, RZ, RZ, R21 ;  /* 0x000000ffff0a7224 */ /* 0x000fe200078e0015 */
[----:B----4-:R-:W-:Y:S01]  /*37840*/  STL [R1+0x6548], R23 ;  /* 0x0065481701007387 */ /* 0x010fe20000100800 */
[----:B------:R-:W4:Y:S03]  /*37850*/  LDL.64 R20, [R1+0xc0] ;  /* 0x0000c00001147983 */ /* 0x000f260000100a00 */
[----:B----4-:R0:W-:Y:S04]  /*37860*/  STL.64 [R1+0x6558], R20 ;  /* 0x0065581401007387 */ /* 0x0101e80000100a00 */
[----:B0-----:R-:W4:Y:S04]  /*37870*/  LDL.64 R20, [R1] ;  /* 0x0000000001147983 */ /* 0x001f280000100a00 */
[----:B----4-:R0:W-:Y:S04]  /*37880*/  STL.64 [R1+0x6570], R20 ;  /* 0x0065701401007387 */ /* 0x0101e80000100a00 */
[----:B0-----:R-:W4:Y:S01]  /*37890*/  LDL.64 R20, [R1+0x10] ;  /* 0x0000100001147983 */ /* 0x001f220000100a00 */
[----:B------:R-:W-:-:S07]  /*378a0*/  IMAD.MOV.U32 R12, RZ, RZ, R2 ;  /* 0x000000ffff0c7224 */ /* 0x000fce00078e0002 */
[C---:B--2---:R-:W-:Y:S01]  /*378b0*/  HMMA.16816.F32 R12, R4.reuse, R12, R16 ;  /* 0x0000000c040c723c */ /* 0x044fe20000001810 */
[----:B----4-:R0:W-:Y:S04]  /*378c0*/  STL.64 [R1+0x6578], R20 ;  /* 0x0065781401007387 */ /* 0x0101e80000100a00 */
[----:B0-----:R-:W2:Y:S04]  /*378d0*/  LDL.64 R20, [R1+0x20] ;  /* 0x0000200001147983 */ /* 0x001ea80000100a00 */
[----:B--2---:R0:W-:Y:S04]  /*378e0*/  STL.64 [R1+0x6590], R20 ;  /* 0x0065901401007387 */ /* 0x0041e80000100a00 */
[----:B0-----:R-:W2:Y:S01]  /*378f0*/  LDL.64 R20, [R1+0x30] ;  /* 0x0000300001147983 */ /* 0x001ea20000100a00 */
[----:B------:R-:W-:Y:S02]  /*37900*/  STL.64 [R1+0x6520], R10 ;  /* 0x0065200a01007387 */ /* 0x000fe40000100a00 */
[----:B------:R0:W-:Y:S02]  /*37910*/  STL.64 [R1+0x6518], R8 ;  /* 0x0065180801007387 */ /* 0x0001e40000100a00 */
[----:B0-----:R-:W4:Y:S01]  /*37920*/  LDL.64 R8, [R1+0x40] ;  /* 0x0000400001087983 */ /* 0x001f220000100a00 */
[----:B------:R-:W2:Y:S02]  /*37930*/  LDL.LU.64 R18, [R1+0x65c8] ;  /* 0x0065c80001127983 */ /* 0x000ea40000300a00 */
[----:B------:R-:W2:Y:S02]  /*37940*/  LDL.LU.64 R16, [R1+0x65c0] ;  /* 0x0065c00001107983 */ /* 0x000ea40000300a00 */
[----:B------:R0:W-:Y:S01]  /*37950*/  STL.64 [R1+0x970], R12 ;  /* 0x0009700c01007387 */ /* 0x0001e20000100a00 */
[----:B------:R1:W-:Y:S04]  /*37960*/  STL.64 [R1+0x978], R14 ;  /* 0x0009780e01007387 */ /* 0x0003e80000100a00 */
[----:B0-----:R-:W2:Y:S02]  /*37970*/  LDL.LU.64 R12, [R1+0x65b8] ;  /* 0x0065b800010c7983 */ /* 0x001ea40000300a00 */
[C---:B--2---:R-:W-:Y:S01]  /*37980*/  HMMA.16816.F32 R16, R4.reuse, R12, R16 ;  /* 0x0000000c0410723c */ /* 0x044fe20000001810 */
[----:B-1----:R-:W-:Y:S11]  /*37990*/  IMAD.MOV.U32 R15, RZ, RZ, R13 ;  /* 0x000000ffff0f7224 */ /* 0x002ff600078e000d */
[----:B------:R-:W-:Y:S11]  /*379a0*/  @!UPT UIADD3 URZ, URZ, URZ, URZ ;  /* 0x0000003f3f3ff290 */ /* 0x000ff6000fffe03f */
[----:B------:R-:W-:Y:S01]  /*379b0*/  STL.64 [R1+0x960], R16 ;  /* 0x0009601001007387 */ /* 0x000fe20000100a00 */
[----:B------:R0:W-:Y:S02]  /*379c0*/  STL.64 [R1+0x968], R18 ;  /* 0x0009681201007387 */ /* 0x0001e40000100a00 */
[----:B0-----:R-:W-:Y:S02]  /*379d0*/  IMAD.MOV.U32 R18, RZ, RZ, R12 ;  /* 0x000000ffff127224 */ /* 0x001fe400078e000c */
[----:B------:R-:W2:Y:S01]  /*379e0*/  LDL.LU.64 R12, [R1+0x65b0] ;  /* 0x0065b000010c7983 */ /* 0x000ea20000300a00 */
[----:B------:R-:W-:Y:S03]  /*379f0*/  STL [R1+0x6588], R15 ;  /* 0x0065880f01007387 */ /* 0x000fe60000100800 */
[----:B--2---:R0:W-:Y:S04]  /*37a00*/  STL.64 [R1+0x6580], R12 ;  /* 0x0065800c01007387 */ /* 0x0041e80000100a00 */
[----:B0-----:R-:W3:Y:S02]  /*37a10*/  LDL.64 R12, [R1+0x50] ;  /* 0x00005000010c7983 */ /* 0x001ee40000100a00 */
[----:B---3--:R-:W-:Y:S11]  /*37a20*/  HMMA.16816.F32 R24, R4, R12, R24 ;  /* 0x0000000c0418723c */ /* 0x008ff60000001818 */
[----:B------:R-:W-:Y:S11]  /*37a30*/  @!UPT UIADD3 URZ, URZ, URZ, URZ ;  /* 0x0000003f3f3ff290 */ /* 0x000ff6000fffe03f */
[----:B------:R-:W-:Y:S01]  /*37a40*/  @!UPT UIADD3 URZ, URZ, URZ, URZ ;  /* 0x0000003f3f3ff290 */ /* 0x000fe2000fffe03f */
[----:B------:R0:W-:Y:S01]  /*37a50*/  STL.64 [R1+0x950], R24 ;  /* 0x0009501801007387 */ /* 0x0001e20000100a00 */
[----:B------:R1:W-:Y:S03]  /*37a60*/  STL.64 [R1+0x958], R26 ;  /* 0x0009581a01007387 */ /* 0x0003e60000100a00 */
[----:B0-----:R-:W2:Y:S01]  /*37a70*/  LDL.LU.64 R24, [R1+0x65a8] ;  /* 0x0065a80001187983 */ /* 0x001ea20000300a00 */
[----:B-1----:R-:W-:Y:S02]  /*37a80*/  IMAD.MOV.U32 R26, RZ, RZ, R12 ;  /* 0x000000ffff1a7224 */ /* 0x002fe400078e000c */
[----:B------:R-:W-:-:S03]  /*37a90*/  IMAD.MOV.U32 R19, RZ, RZ, R13 ;  /* 0x000000ffff137224 */ /* 0x000fc600078e000d */
[----:B------:R-:W-:Y:S04]  /*37aa0*/  STL [R1+0x65a0], R26 ;  /* 0x0065a01a01007387 */ /* 0x000fe80000100800 */
[----:B--2---:R0:W-:Y:S04]  /*37ab0*/  STL.64 [R1+0x6598], R24 ;  /* 0x0065981801007387 */ /* 0x0041e80000100a00 */
[----:B0-----:R-:W2:Y:S01]  /*37ac0*/  LDL.LU.64 R24, [R1+0x170] ;  /* 0x0001700001187983 */ /* 0x001ea20000300a00 */
[----:B------:R-:W2:Y:S02]  /*37ad0*/  LDL.LU.64 R26, [R1+0x178] ;  /* 0x00017800011a7983 */ /* 0x000ea40000300a00 */
[----:B------:R-:W3:Y:S02]  /*37ae0*/  LDL.LU.64 R12, [R1+0x160] ;  /* 0x00016000010c7983 */ /* 0x000ee40000300a00 */
[----:B------:R-:W3:Y:S01]  /*37af0*/  LDL.LU.64 R14, [R1+0x168] ;  /* 0x00016800010e7983 */ /* 0x000ee20000300a00 */
[----:B------:R0:W-:Y:S01]  /*37b00*/  STL.64 [R1+0x6550], R18 ;  /* 0x0065501201007387 */ /* 0x0001e20000100a00 */
[----:B------:R-:W2:Y:S03]  /*37b10*/  LDL.LU.64 R16, [R1+0x180] ;  /* 0x0001800001107983 */ /* 0x000ea60000300a00 */
[----:B0-----:R-:W2:Y:S01]  /*37b20*/  LDL.LU.64 R18, [R1+0x188] ;  /* 0x0001880001127983 */ /* 0x001ea20000300a00 */
[----:B----4-:R-:W-:-:S02]  /*37b30*/  IMAD.MOV.U32 R3, RZ, RZ, R8 ;  /* 0x000000ffff037224 */ /* 0x010fc400078e0008 */
[----:B------:R-:W-:Y:S01]  /*37b40*/  IMAD.MOV.U32 R2, RZ, RZ, R9 ;  /* 0x000000ffff027224 */ /* 0x000fe200078e0009 */
[C---:B--2---:R-:W-:Y:S11]  /*37b50*/  HMMA.16816.F32 R16, R4.reuse, R8, R16 ;  /* 0x000000080410723c */ /* 0x044ff60000001810 */
[----:B------:R-:W-:Y:S11]  /*37b60*/  @!UPT UIADD3 URZ, URZ, URZ, URZ ;  /* 0x0000003f3f3ff290 */ /* 0x000ff6000fffe03f */
[----:B------:R-:W-:Y:S01]  /*37b70*/  @!UPT UIADD3 URZ, URZ, URZ, URZ ;  /* 0x0000003f3f3ff290 */ /* 0x000fe2000fffe03f */
[----:B------:R0:W-:Y:S01]  /*37b80*/  STL.64 [R1+0x940], R16 ;  /* 0x0009401001007387 */ /* 0x0001e20000100a00 */
[----:B------:R1:W-:Y:S02]  /*37b90*/  STL.64 [R1+0x948], R18 ;  /* 0x0009481201007387 */ /* 0x0003e40000100a00 */
[----:B------:R-:W2:Y:S02]  /*37ba0*/  LDL.LU.64 R8, [R1+0x150] ;  /* 0x0001500001087983 */ /* 0x000ea40000300a00 */
[----:B------:R-:W2:Y:S01]  /*37bb0*/  LDL.LU.64 R10, [R1+0x158] ;  /* 0x00015800010a7983 */ /* 0x000ea20000300a00 */
[----:B0-----:R-:W4:Y:S01]  /*37bc0*/  LDL.LU.64 R16, [R1+0x130] ;  /* 0x0001300001107983 */ /* 0x001f220000300a00 */
[----:B-1----:R-:W2:Y:S01]  /*37bd0*/  LDL.LU.64 R18, [R1+0x138] ;  /* 0x0001380001127983 */ /* 0x002ea20000300a00 */
[C---:B------:R-:W-:Y:S01]  /*37be0*/  HMMA.16816.F32 R24, R4.reuse, R20, R24 ;  /* 0x000000140418723c */ /* 0x040fe20000001818 */
[----:B------:R-:W-:Y:S01]  /*37bf0*/  IMAD.MOV.U32 R28, RZ, RZ, R20 ;  /* 0x000000ffff1c7224 */ /* 0x000fe200078e0014 */
[----:B--2---:R-:W-:Y:S01]  /*37c00*/  STL.64 [R1+0x6568], R18 ;  /* 0x0065681201007387 */ /* 0x004fe20000100a00 */
[----:B----4-:R0:W-:Y:S03]  /*37c10*/  STL.64 [R1+0x6560], R16 ;  /* 0x0065601001007387 */ /* 0x0101e60000100a00 */
[----:B0-----:R-:W2:Y:S01]  /*37c20*/  LDL.LU.64 R16, [R1+0x140] ;  /* 0x0001400001107983 */ /* 0x001ea20000300a00 */
[----:B------:R-:W2:Y:S11]  /*37c30*/  LDL.LU.64 R18, [R1+0x148] ;  /* 0x0001480001127983 */ /* 0x000eb60000300a00 */
[----:B------:R-:W-:Y:S05]  /*37c40*/  @!UPT UIADD3 URZ, URZ, URZ, URZ ;  /* 0x0000003f3f3ff290 */ /* 0x000fea000fffe03f */
[----:B------:R-:W-:Y:S02]  /*37c50*/  STL.64 [R1+0x930], R24 ;  /* 0x0009301801007387 */ /* 0x000fe40000100a00 */
[----:B------:R0:W-:Y:S02]  /*37c60*/  STL.64 [R1+0x938], R26 ;  /* 0x0009381a01007387 */ /* 0x0001e40000100a00 */
[----:B0-----:R-:W4:Y:S01]  /*37c70*/  LDL.LU R26, [R1+0x65a0] ;  /* 0x0065a000011a7983 */ /* 0x001f220000300800 */
[----:B------:R-:W2:Y:S02]  /*37c80*/  LDL.LU.64 R24, [R1+0x6598] ;  /* 0x0065980001187983 */ /* 0x000ea40000300a00 */
[----:B------:R-:W-:Y:S02]  /*37c90*/  IMAD.MOV.U32 R27, RZ, RZ, R21 ;  /* 0x000000ffff1b7224 */ /* 0x000fe400078e0015 */
[----:B------:R-:W3:Y:S02]  /*37ca0*/  LDL.LU.64 R20, [R1+0x6590] ;  /* 0x0065900001147983 */ /* 0x000ee40000300a00 */
[C---:B---3--:R-:W-:Y:S01]  /*37cb0*/  HMMA.16816.F32 R12, R4.reuse, R20, R12 ;  /* 0x00000014040c723c */ /* 0x048fe2000000180c */
[----:B------:R-:W-:Y:S11]  /*37cc0*/  IMAD.MOV.U32 R29, RZ, RZ, R21 ;  /* 0x000000ffff1d7224 */ /* 0x000ff600078e0015 */
[----:B------:R-:W-:Y:S11]  /*37cd0*/  @!UPT UIADD3 URZ, URZ, URZ, URZ ;  /* 0x0000003f3f3ff290 */ /* 0x000ff6000fffe03f */
[----:B------:R-:W-:Y:S01]  /*37ce0*/  STL.64 [R1+0x920], R12 ;  /* 0x0009200c01007387 */ /* 0x000fe20000100a00 */
[----:B------:R0:W-:Y:S03]  /*37cf0*/  STL.64 [R1+0x928], R14 ;  /* 0x0009280e01007387 */ /* 0x0001e60000100a00 */
        /* <DEDUP_REMOVED lines=11> */
[----:B------:R1:W-:Y:S02]  /*37db0*/  STL.64 [R1+0x918], R10 ;  /* 0x0009180a01007387 */ /* 0x0003e40000100a00 */
[----:B0-----:R-:W-:Y:S02]  /*37dc0*/  IMAD.MOV.U32 R9, RZ, RZ, R20 ;  /* 0x000000ffff097224 */ /* 0x001fe400078e0014 */
[----:B------:R-:W-:Y:S02]  /*37dd0*/  IMAD.MOV.U32 R8, RZ, RZ, R21 ;  /* 0x000000ffff087224 */ /* 0x000fe400078e0015 */
[----:B------:R-:W3:Y:S02]  /*37de0*/  LDL.LU.64 R20, [R1+0x6570] ;  /* 0x0065700001147983 */ /* 0x000ee40000300a00 */
[----:B---3--:R-:W-:Y:S01]  /*37df0*/  HMMA.16816.F32 R16, R4, R20, R16 ;  /* 0x000000140410723c */ /* 0x008fe20000001810 */
[----:B-1----:R-:W-:-:S02]  /*37e00*/  IMAD.MOV.U32 R11, RZ, RZ, R20 ;  /* 0x000000ffff0b7224 */ /* 0x002fc400078e0014 */
[----:B------:R-:W-:Y:S11]  /*37e10*/  IMAD.MOV.U32 R10, RZ, RZ, R21 ;  /* 0x000000ffff0a7224 */ /* 0x000ff600078e0015 */
[----:B------:R-:W-:Y:S09]  /*37e20*/  @!UPT UIADD3 URZ, URZ, URZ, URZ ;  /* 0x0000003f3f3ff290 */ /* 0x000ff2000fffe03f */
[----:B------:R-:W-:Y:S01]  /*37e30*/  STL.64 [R1+0x900], R16 ;  /* 0x0009001001007387 */ /* 0x000fe20000100a00 */
[----:B------:R0:W-:Y:S03]  /*37e40*/  STL.64 [R1+0x908], R18 ;  /* 0x0009081201007387 */ /* 0x0001e60000100a00 */
[----:B0-----:R-:W3:Y:S01]  /*37e50*/  LDL.LU.64 R18, [R1+0x6568] ;  /* 0x0065680001127983 */ /* 0x001ee20000300a00 */
[----:B------:R-:W3:Y:S02]  /*37e60*/  LDL.LU.64 R16, [R1+0x6560] ;  /* 0x0065600001107983 */ /* 0x000ee40000300a00 */
[----:B------:R-:W3:Y:S02]  /*37e70*/  LDL.LU.64 R20, [R1+0x6558] ;  /* 0x0065580001147983 */ /* 0x000ee40000300a00 */
[C---:B---3--:R-:W-:Y:S08]  /*37e80*/  HMMA.16816.F32 R16, R4.reuse, R20, R16 ;  /* 0x000000140410723c */ /* 0x048ff00000001810 */
[----:B--2---:R-:W-:Y:S11]  /*37e90*/  HMMA.16816.F32 R4, R4, R24, R12 ;  /* 0x000000180404723c */ /* 0x004ff6000000180c */
[----:B------:R-:W-:Y:S04]  /*37ea0*/  @!UPT UIADD3 URZ, URZ, URZ, URZ ;  /* 0x0000003f3f3ff290 */ /* 0x000fe8000fffe03f */
[----:B------:R-:W-:Y:S01]  /*37eb0*/  STL.64 [R1+0x8f0], R16 ;  /* 0x0008f01001007387 */ /* 0x000fe20000100a00 */
[----:B------:R0:W-:Y:S03]  /*37ec0*/  STL.64 [R1+0x8f8], R18 ;  /* 0x0008f81201007387 */ /* 0x0001e60000100a00 */
[----:B0-----:R-:W2:Y:S01]  /*37ed0*/  LDL.LU.64 R18, [R1+0x6550] ;  /* 0x0065500001127983 */ /* 0x001ea20000300a00 */
[----:B------:R-:W3:Y:S02]  /*37ee0*/  LDL.LU R23, [R1+0x6548] ;  /* 0x0065480001177983 */ /* 0x000ee40000300800 */
[----:B------:R-:W2:Y:S02]  /*37ef0*/  LDL.LU.64 R12, [R1+0x490] ;  /* 0x00049000010c7983 */ /* 0x000ea40000300a00 */
[----:B------:R-:W2:Y:S01]  /*37f00*/  LDL.LU.64 R14, [R1+0x498] ;  /* 0x00049800010e7983 */ /* 0x000ea20000300a00 */
[----:B------:R-:W-:Y:S01]  /*37f10*/  STL.64 [R1+0x8e0], R4 ;  /* 0x0008e00401007387 */ /* 0x000fe20000100a00 */
[----:B------:R-:W-:Y:S02]  /*37f20*/  STL.64 [R1+0x8e8], R6 ;  /* 0x0008e80601007387 */ /* 0x000fe40000100a00 */
[----:B------:R-:W0:Y:S04]  /*37f30*/  LDSM.16.MT88.4 R4, [R0+0x10000] ;  /* 0x010000000004783b */ /* 0x000e280000004200 */
[----:B------:R-:W-:-:S02]  /*37f40*/  IMAD.MOV.U32 R16, RZ, RZ, R20 ;  /* 0x000000ffff107224 */ /* 0x000fc400078e0014 */
[----:B------:R-:W-:Y:S01]  /*37f50*/  IMAD.MOV.U32 R17, RZ, RZ, R21 ;  /* 0x000000ffff117224 */ /* 0x000fe200078e0015 */
[----:B------:R1:W-:Y:S02]  /*37f60*/  STL.64 [R1+0x6418], R24 ;  /* 0x0064181801007387 */ /* 0x0003e40000100a00 */
[----:B-1----:R-:W-:Y:S02]  /*37f70*/  IMAD.MOV.U32 R24, RZ, RZ, R16 ;  /* 0x000000ffff187224 */ /* 0x002fe400078e0010 */
[----:B------:R-:W-:Y:S01]  /*37f80*/  IMAD.MOV.U32 R25, RZ, RZ, R17 ;  /* 0x000000ffff197224 */ /* 0x000fe200078e0011 */
[----:B------:R-:W2:Y:S01]  /*37f90*/  LDL.LU R16, [R1+0x6544] ;  /* 0x0065440001107983 */ /* 0x000ea20000300800 */
[----:B------:R-:W2:Y:S03]  /*37fa0*/  LDL.LU R17, [R1+0x6540] ;  /* 0x0065400001117983 */ /* 0x000ea60000300800 */
[----:B------:R1:W-:Y:S02]  /*37fb0*/  STL.64 [R1+0x6430], R24 ;  /* 0x0064301801007387 */ /* 0x0003e40000100a00 */
[----:B-1----:R-:W-:-:S02]  /*37fc0*/  IMAD.MOV.U32 R24, RZ, RZ, R11 ;  /* 0x000000ffff187224 */ /* 0x002fc400078e000b */
[----:B------:R-:W-:-:S05]  /*37fd0*/  IMAD.MOV.U32 R25, RZ, RZ, R10 ;  /* 0x000000ffff197224 */ /* 0x000fca00078e000a */
[----:B------:R1:W-:Y:S02]  /*37fe0*/  STL.64 [R1+0x6440], R24 ;  /* 0x0064401801007387 */ /* 0x0003e40000100a00 */
[----:B-1----:R-:W-:Y:S02]  /*37ff0*/  IMAD.MOV.U32 R24, RZ, RZ, R9 ;  /* 0x000000ffff187224 */ /* 0x002fe400078e0009 */
[----:B------:R-:W-:Y:S02]  /*38000*/  IMAD.MOV.U32 R25, RZ, RZ, R8 ;  /* 0x000000ffff197224 */ /* 0x000fe400078e0008 */
[----:B------:R-:W4:Y:S01]  /*38010*/  LDL.LU.64 R8, [R1+0x480] ;  /* 0x0004800001087983 */ /* 0x000f220000300a00 */
[----:B------:R-:W4:Y:S02]  /*38020*/  LDL.LU.64 R10, [R1+0x488] ;  /* 0x00048800010a7983 */ /* 0x000f240000300a00 */
[----:B------:R-:W-:Y:S02]  /*38030*/  STL.64 [R1+0x6458], R24 ;  /* 0x0064581801007387 */ /* 0x000fe40000100a00 */
[----:B0-----:R-:W-:Y:S01]  /*38040*/  STL.64 [R1+0x6428], R6 ;  /* 0x0064280601007387 */ /* 0x001fe20000100a00 */
[----:B------:R0:W-:Y:S04]  /*38050*/  STL.64 [R1+0x6420], R4 ;  /* 0x0064200401007387 */ /* 0x0001e80000100a00 */
[----:B0-----:R-:W4:Y:S04]  /*38060*/  LDL.64 R4, [R1+0xa0] ;  /* 0x0000a00001047983 */ /* 0x001f280000100a00 */
[----:B---3--:R-:W2:Y:S02]  /*38070*/  LDSM.16.MT88.4 R20, [R23+0x10180] ;  /* 0x010180001714783b */ /* 0x008ea40000004200 */
[C---:B--2---:R-:W-:Y:S02]  /*38080*/  HMMA.16816.F32 R12, R20.reuse, R16, R12 ;  /* 0x00000010140c723c */ /* 0x044fe4000000180c */
[----:B----4-:R0:W-:Y:S04]  /*38090*/  STL.64 [R1+0x6510], R4 ;  /* 0x0065100401007387 */ /* 0x0101e80000100a00 */
[----:B0-----:R-:W2:Y:S01]  /*380a0*/  LDL.LU.64 R4, [R1+0x470] ;  /* 0x0004700001047983 */ /* 0x001ea20000300a00 */
[----:B------:R-:W2:Y:S11]  /*380b0*/  LDL.LU.64 R6, [R1+0x478] ;  /* 0x0004780001067983 */ /* 0x000eb60000300a00 */
[----:B------:R-:W-:Y:S05]  /*380c0*/  @!UPT UIADD3 URZ, URZ, URZ, URZ ;  /* 0x0000003f3f3ff290 */ /* 0x000fea000fffe03f */
[----:B------:R-:W-:Y:S02]  /*380d0*/  STL.64 [R1+0x8d0], R12 ;  /* 0x0008d00c01007387 */ /* 0x000fe40000100a00 */
[----:B------:R0:W-:Y:S02]  /*380e0*/  STL.64 [R1+0x8d8], R14 ;  /* 0x0008d80e01007387 */ /* 0x0001e40000100a00 */
[----:B0-----:R-:W3:Y:S01]  /*380f0*/  LDL.LU.64 R14, [R1+0x6538] ;  /* 0x00653800010e7983 */ /* 0x001ee20000300a00 */
[----:B------:R-:W4:Y:S02]  /*38100*/  LDL.LU.64 R12, [R1+0x6530] ;  /* 0x00653000010c7983 */ /* 0x000f240000300a00 */
[----:B------:R-:W-:Y:S01]  /*38110*/  IMAD.MOV.U32 R25, RZ, RZ, R29 ;  /* 0x000000ffff197224 */ /* 0x000fe200078e001d */
[----:B----4-:R-:W-:Y:S01]  /*38120*/  HMMA.16816.F32 R8, R20, R12, R8 ;  /* 0x0000000c1408723c */ /* 0x010fe20000001808 */
[----:B---3--:R-:W-:Y:S02]  /*38130*/  IMAD.MOV.U32 R24, RZ, RZ, R14 ;  /* 0x000000ffff187224 */ /* 0x008fe400078e000e */
[----:B------:R-:W3:Y:S03]  /*38140*/  LDL.LU R14, [R1+0x6528] ;  /* 0x00652800010e7983 */ /* 0x000ee60000300800 */
[----:B------:R-:W-:Y:S02]  /*38150*/  STL.64 [R1+0x6470], R24 ;  /* 0x0064701801007387 */ /* 0x000fe40000100a00 */
[----:B------:R0:W-:Y:S02]  /*38160*/  STL.64 [R1+0x6438], R16 ;  /* 0x0064381001007387 */ /* 0x0001e40000100a00 */
[----:B------:R1:W-:Y:S01]  /*38170*/  STL.64 [R1+0x6508], R18 ;  /* 0x0065081201007387 */ /* 0x0003e20000100a00 */
[----:B0-----:R-:W4:Y:S01]  /*38180*/  LDL.LU.64 R16, [R1+0x460] ;  /* 0x0004600001107983 */ /* 0x001f220000300a00 */
[----:B-1----:R-:W4:Y:S11]  /*38190*/  LDL.LU.64 R18, [R1+0x468] ;  /* 0x0004680001127983 */ /* 0x002f360000300a00 */
[----:B------:R-:W-:Y:S01]  /*381a0*/  STL.64 [R1+0x8c0], R8 ;  /* 0x0008c00801007387 */ /* 0x000fe20000100a00 */
[----:B------:R0:W-:Y:S03]  /*381b0*/  STL.64 [R1+0x8c8], R10 ;  /* 0x0008c80a01007387 */ /* 0x0001e60000100a00 */
[----:B0-----:R-:W2:Y:S01]  /*381c0*/  LDL.LU.64 R10, [R1+0x6520] ;  /* 0x00652000010a7983 */ /* 0x001ea20000300a00 */
[----:B------:R-:W2:Y:S02]  /*381d0*/  LDL.LU.64 R8, [R1+0x6518] ;  /* 0x0065180001087983 */ /* 0x000ea40000300a00 */
[----:B------:R-:W-:-:S02]  /*381e0*/  IMAD.MOV.U32 R24, RZ, RZ, R28 ;  /* 0x000000ffff187224 */ /* 0x000fc400078e001c */
[----:B------:R-:W-:-:S05]  /*381f0*/  IMAD.MOV.U32 R25, RZ, RZ, R27 ;  /* 0x000000ffff197224 */ /* 0x000fca00078e001b */
[----:B------:R-:W-:Y:S04]  /*38200*/  STL.64 [R1+0x6488], R24 ;  /* 0x0064881801007387 */ /* 0x000fe80000100a00 */
[----:B---3--:R-:W-:Y:S01]  /*38210*/  STL [R1+0x6410], R14 ;  /* 0x0064100e01007387 */ /* 0x008fe20000100800 */
[----:B------:R-:W-:Y:S01]  /*38220*/  STL.64 [R1+0x6408], R12 ;  /* 0x0064080c01007387 */ /* 0x000fe20000100a00 */
[----:B--2---:R-:W-:Y:S11]  /*38230*/  HMMA.16816.F32 R4, R20, R8, R4 ;  /* 0x000000081404723c */ /* 0x004ff60000001804 */
[----:B------:R-:W-:Y:S11]  /*38240*/  @!UPT UIADD3 URZ, URZ, URZ, URZ ;  /* 0x0000003f3f3ff290 */ /* 0x000ff6000fffe03f */
[----:B------:R-:W-:Y:S01]  /*38250*/  @!UPT UIADD3 URZ, URZ, URZ, URZ ;  /* 0x0000003f3f3ff290 */ /* 0x000fe2000fffe03f */
[----:B------:R0:W-:Y:S01]  /*38260*/  STL.64 [R1+0x8b0], R4 ;  /* 0x0008b00401007387 */ /* 0x0001e20000100a00 */
[----:B------:R-:W-:Y:S03]  /*38270*/  STL.64 [R1+0x8b8], R6 ;  /* 0x0008b80601007387 */ /* 0x000fe60000100a00 */
[----:B0-----:R-:W4:Y:S01]  /*38280*/  LDL.LU.64 R4, [R1+0x6510] ;  /* 0x0065100001047983 */ /* 0x001f220000300a00 */
[----:B------:R-:W-:Y:S02]  /*38290*/  IMAD.MOV.U32 R24, RZ, RZ, R3 ;  /* 0x000000ffff187224 */ /* 0x000fe400078e0003 */
[----:B------:R-:W-:-:S05]  /*382a0*/  IMAD.MOV.U32 R25, RZ, RZ, R2 ;  /* 0x000000ffff197224 */ /* 0x000fca00078e0002 */
[----:B------:R-:W-:Y:S01]  /*382b0*/  STL.64 [R1+0x64a0], R24 ;  /* 0x0064a01801007387 */ /* 0x000fe20000100a00 */
[----:B------:R-:W-:Y:S01]  /*382c0*/  STL.64 [R1+0x6400], R8 ;  /* 0x0064000801007387 */ /* 0x000fe20000100a00 */
[----:B----4-:R-:W-:Y:S11]  /*382d0*/  HMMA.16816.F32 R16, R20, R4, R16 ;  /* 0x000000041410723c */ /* 0x010ff60000001810 */
[----:B------:R-:W-:Y:S11]  /*382e0*/  @!UPT UIADD3 URZ, URZ, URZ, URZ ;  /* 0x0000003f3f3ff290 */ /* 0x000ff6000fffe03f */
[----:B------:R-:W-:Y:S01]  /*382f0*/  @!UPT UIADD3 URZ, URZ, URZ, URZ ;  /* 0x0000003f3f3ff290 */ /* 0x000fe2000fffe03f */
[----:B------:R-:W-:Y:S01]  /*38300*/  STL.64 [R1+0x8a0], R16 ;  /* 0x0008a01001007387 */ /* 0x000fe20000100a00 */
[----:B------:R0:W-:Y:S03]  /*38310*/  STL.64 [R1+0x8a8], R18 ;  /* 0x0008a81201007387 */ /* 0x0001e60000100a00 */
[----:B0-----:R-:W2:Y:S01]  /*38320*/  LDL.LU.64 R18, [R1+0x6508] ;  /* 0x0065080001127983 */ /* 0x001ea20000300a00 */
[----:B------:R-:W-:Y:S02]  /*38330*/  IMAD.MOV.U32 R24, RZ, RZ, R26 ;  /* 0x000000ffff187224 */ /* 0x000fe400078e001a */
[----:B--2---:R-:W-:-:S05]  /*38340*/  IMAD.MOV.U32 R25, RZ, RZ, R19 ;  /* 0x000000ffff197224 */ /* 0x004fca00078e0013 */
[----:B------:R0:W-:Y:S02]  /*38350*/  STL.64 [R1+0x64b8], R24 ;  /* 0x0064b81801007387 */ /* 0x0001e40000100a00 */
[----:B0-----:R-:W-:Y:S02]  /*38360*/  IMAD.MOV.U32 R24, RZ, RZ, R18 ;  /* 0x000000ffff187224 */ /* 0x001fe400078e0012 */
[----:B------:R-:W-:-:S05]  /*38370*/  IMAD.MOV.U32 R25, RZ, RZ, R15 ;  /* 0x000000ffff197224 */ /* 0x000fca00078e000f */
[----:B------:R0:W-:Y:S04]  /*38380*/  STL.64 [R1+0x64d0], R24 ;  /* 0x0064d01801007387 */ /* 0x0001e80000100a00 */
[----:B0-----:R-:W2:Y:S04]  /*38390*/  LDL.64 R24, [R1+0x70] ;  /* 0x0000700001187983 */ /* 0x001ea80000100a00 */
[----:B--2---:R0:W-:Y:S01]  /*383a0*/  STL.64 [R1+0x64e8], R24 ;  /* 0x0064e81801007387 */ /* 0x0041e20000100a00 */
[----:B------:R-:W2:Y:S02]  /*383b0*/  LDL.LU.64 R8, [R1+0x450] ;  /* 0x0004500001087983 */ /* 0x000ea40000300a00 */
[----:B0-----:R-:W-:-:S02]  /*383c0*/  IMAD.MOV.U32 R24, RZ, RZ, R11 ;  /* 0x000000ffff187224 */ /* 0x001fc400078e000b */
[----:B------:R-:W-:Y:S02]  /*383d0*/  IMAD.MOV.U32 R25, RZ, RZ, R10 ;  /* 0x000000ffff197224 */ /* 0x000fe400078e000a */
[----:B------:R-:W2:Y:S03]  /*383e0*/  LDL.LU.64 R10, [R1+0x458] ;  /* 0x00045800010a7983 */ /* 0x000ea60000300a00 */
[----:B------:R0:W-:Y:S02]  /*383f0*/  STL.64 [R1+0x6500], R24 ;  /* 0x0065001801007387 */ /* 0x0001e40000100a00 */
        /* <DEDUP_REMOVED lines=32> */
[----:B------:R-:W-:-:S02]  /*38600*/  IMAD.MOV.U32 R3, RZ, RZ, R4 ;  /* 0x000000ffff037224 */ /* 0x000fc400078e0004 */
        /* <DEDUP_REMOVED lines=10> */
[----:B------:R-:W-:Y:S02]  /*386b0*/  STL.64 [R1+0x898], R10 ;  /* 0x0008980a01007387 */ /* 0x000fe40000100a00 */
[----:B0-----:R-:W-:-:S02]  /*386c0*/  IMAD.MOV.U32 R9, RZ, RZ, R24 ;  /* 0x000000ffff097224 */ /* 0x001fc400078e0018 */
        /* <DEDUP_REMOVED lines=78> */
[----:B------:R-:W-:Y:S02]  /*38bb0*/  STL.64 [R1+0x7a8], R22 ;  /* 0x0007a81601007387 */ /* 0x000fe40000100a00 */
[----:B0-----:R-:W-:Y:S02]  /*38bc0*/  IMAD.MOV.U32 R20, RZ, RZ, R11 ;  /* 0x000000ffff147224 */ /* 0x001fe400078e000b */
[----:B------:R-:W-:-:S05]  /*38bd0*/  IMAD.MOV.U32 R21, RZ, RZ, R10 ;  /* 0x000000ffff157224 */ /* 0x000fca00078e000a */
[----:B------:R0:W-:Y:S04]  /*38be0*/  STL.64 [R1+0x63c0], R20 ;  /* 0x0063c01401007387 */ /* 0x0001e80000100a00 */
[----:B0-----:R-:W3:Y:S01]  /*38bf0*/  LDL.LU.64 R20, [R1+0x2d0] ;  /* 0x0002d00001147983 */ /* 0x001ee20000300a00 */
[----:B------:R-:W4:Y:S03]  /*38c00*/  LDL.LU.64 R22, [R1+0x2d8] ;  /* 0x0002d80001167983 */ /* 0x000f260000300a00 */
[----:B----4-:R-:W-:Y:S01]  /*38c10*/  STL.64 [R1+0x63d0], R22 ;  /* 0x0063d01601007387 */ /* 0x010fe20000100a00 */
[----:B---3--:R0:W-:Y:S02]  /*38c20*/  STL.64 [R1+0x63c8], R20 ;  /* 0x0063c81401007387 */ /* 0x0081e40000100a00 */
[----:B0-----:R-:W-:-:S02]  /*38c30*/  IMAD.MOV.U32 R20, RZ, RZ, R9 ;  /* 0x000000ffff147224 */ /* 0x001fc400078e0009 */
[----:B------:R-:W-:Y:S02]  /*38c40*/  IMAD.MOV.U32 R21, RZ, RZ, R8 ;  /* 0x000000ffff157224 */ /* 0x000fe400078e0008 */
[----:B------:R-:W3:Y:S01]  /*38c50*/  LDL.LU.64 R8, [R1+0x1570] ;  /* 0x0015700001087983 */ /* 0x000ee20000300a00 */
[----:B------:R-:W3:Y:S02]  /*38c60*/  LDL.LU.64 R10, [R1+0x1578] ;  /* 0x00157800010a7983 */ /* 0x000ee40000300a00 */
[----:B------:R-:W-:Y:S02]  /*38c70*/  STL.64 [R1+0x63e8], R20 ;  /* 0x0063e81401007387 */ /* 0x000fe40000100a00 */
[----:B------:R0:W-:Y:S02]  /*38c80*/  STL.64 [R1+0x63b0], R24 ;  /* 0x0063b01801007387 */ /* 0x0001e40000100a00 */
[----:B0-----:R-:W4:Y:S01]  /*38c90*/  LDL.LU.64 R24, [R1+0x2c0] ;  /* 0x0002c00001187983 */ /* 0x001f220000300a00 */
[----:B------:R-:W3:Y:S01]  /*38ca0*/  LDL.LU.64 R26, [R1+0x2c8] ;  /* 0x0002c800011a7983 */ /* 0x000ee20000300a00 */
[C---:B--2---:R-:W-:Y:S02]  /*38cb0*/  HMMA.16816.F32 R12, R4.reuse, R16, R12 ;  /* 0x00000010040c723c */ /* 0x044fe4000000180c */
[----:B---3--:R-:W-:Y:S01]  /*38cc0*/  STL.64 [R1+0x63e0], R26 ;  /* 0x0063e01a01007387 */ /* 0x008fe20000100a00 */
[----:B----4-:R0:W-:Y:S03]  /*38cd0*/  STL.64 [R1+0x63d8], R24 ;  /* 0x0063d81801007387 */ /* 0x0101e60000100a00 */
[----:B0-----:R-:W2:Y:S01]  /*38ce0*/  LDL.LU.64 R24, [R1+0x2e0] ;  /* 0x0002e00001187983 */ /* 0x001ea20000300a00 */
[----:B------:R-:W3:Y:S03]  /*38cf0*/  LDL.LU.64 R26, [R1+0x2e8] ;  /* 0x0002e800011a7983 */ /* 0x000ee60000300a00 */
[----:B---3--:R-:W-:Y:S01]  /*38d00*/  STL.64 [R1+0x63f8], R26 ;  /* 0x0063f81a01007387 */ /* 0x008fe20000100a00 */
[----:B--2---:R0:W-:Y:S03]  /*38d10*/  STL.64 [R1+0x63f0], R24 ;  /* 0x0063f01801007387 */ /* 0x0041e60000100a00 */
[----:B0-----:R-:W2:Y:S01]  /*38d20*/  LDL.LU.64 R24, [R1+0x1550] ;  /* 0x0015500001187983 */ /* 0x001ea20000300a00 */
[----:B------:R-:W2:Y:S08]  /*38d30*/  LDL.LU.64 R26, [R1+0x1558] ;  /* 0x00155800011a7983 */ /* 0x000eb00000300a00 */
[----:B------:R-:W-:Y:S02]  /*38d40*/  STL.64 [R1+0x7e0], R12 ;  /* 0x0007e00c01007387 */ /* 0x000fe40000100a00 */
[----:B------:R0:W-:Y:S02]  /*38d50*/  STL.64 [R1+0x7e8], R14 ;  /* 0x0007e80e01007387 */ /* 0x0001e40000100a00 */
[----:B0-----:R-:W3:Y:S01]  /*38d60*/  LDL.LU R14, [R1+0x6410] ;  /* 0x00641000010e7983 */ /* 0x001ee20000300800 */
[----:B------:R-:W4:Y:S02]  /*38d70*/  LDL.LU.64 R12, [R1+0x6408] ;  /* 0x00640800010c7983 */ /* 0x000f240000300a00 */
[----:B------:R0:W-:Y:S02]  /*38d80*/  STL.64 [R1+0x63b8], R16 ;  /* 0x0063b81001007387 */ /* 0x0001e40000100a00 */
[----:B0-----:R-:W2:Y:S01]  /*38d90*/  LDL.64 R16, [R1+0x80] ;  /* 0x0000800001107983 */ /* 0x001ea20000100a00 */
[----:B----4-:R-:W-:Y:S11]  /*38da0*/  HMMA.16816.F32 R8, R4, R12, R8 ;  /* 0x0000000c0408723c */ /* 0x010ff60000001808 */
[----:B------:R-:W-:Y:S11]  /*38db0*/  @!UPT UIADD3 URZ, URZ, URZ, URZ ;  /* 0x0000003f3f3ff290 */ /* 0x000ff6000fffe03f */
[----:B------:R-:W-:Y:S01]  /*38dc0*/  @!UPT UIADD3 URZ, URZ, URZ, URZ ;  /* 0x0000003f3f3ff290 */ /* 0x000fe2000fffe03f */
[----:B------:R0:W-:Y:S01]  /*38dd0*/  STL.64 [R1+0x7d0], R8 ;  /* 0x0007d00801007387 */ /* 0x0001e20000100a00 */
[----:B------:R-:W-:Y:S03]  /*38de0*/  STL.64 [R1+0x7d8], R10 ;  /* 0x0007d80a01007387 */ /* 0x000fe60000100a00 */
[----:B0-----:R-:W4:Y:S01]  /*38df0*/  LDL.LU.64 R8, [R1+0x6400] ;  /* 0x0064000001087983 */ /* 0x001f220000300a00 */
[----:B---3--:R-:W-:Y:S02]  /*38e00*/  STL [R1+0x6390], R14 ;  /* 0x0063900e01007387 */ /* 0x008fe40000100800 */
[----:B------:R0:W-:Y:S02]  /*38e10*/  STL.64 [R1+0x6388], R12 ;  /* 0x0063880c01007387 */ /* 0x0001e40000100a00 */
[----:B0-----:R-:W4:Y:S01]  /*38e20*/  LDL.LU.64 R12, [R1+0x1560] ;  /* 0x00156000010c7983 */ /* 0x001f220000300a00 */
[----:B------:R-:W4:Y:S02]  /*38e30*/  LDL.LU.64 R14, [R1+0x1568] ;  /* 0x00156800010e7983 */ /* 0x000f240000300a00 */
[----:B------:R-:W-:-:S02]  /*38e40*/  IMAD.MOV.U32 R20, RZ, RZ, R3 ;  /* 0x000000ffff147224 */ /* 0x000fc400078e0003 */
[----:B------:R-:W-:-:S07]  /*38e50*/  IMAD.MOV.U32 R21, RZ, RZ, R2 ;  /* 0x000000ffff157224 */ /* 0x000fce00078e0002 */
[C---:B--2---:R-:W-:Y:S08]  /*38e60*/  HMMA.16816.F32 R20, R4.reuse, R20, R24 ;  /* 0x000000140414723c */ /* 0x044ff00000001818 */
[C---:B----4-:R-:W-:Y:S11]  /*38e70*/  HMMA.16816.F32 R12, R4.reuse, R8, R12 ;  /* 0x00000008040c723c */ /* 0x050ff6000000180c */
[----:B------:R-:W-:Y:S11]  /*38e80*/  @!UPT UIADD3 URZ, URZ, URZ, URZ ;  /* 0x0000003f3f3ff290 */ /* 0x000ff6000fffe03f */
[----:B------:R-:W-:Y:S01]  /*38e90*/  @!UPT UIADD3 URZ, URZ, URZ, URZ ;  /* 0x0000003f3f3ff290 */ /* 0x000fe2000fffe03f */
[----:B------:R0:W-:Y:S01]  /*38ea0*/  STL.64 [R1+0x7c0], R12 ;  /* 0x0007c00c01007387 */ /* 0x0001e20000100a00 */
[----:B------:R-:W-:Y:S03]  /*38eb0*/  STL.64 [R1+0x7c8], R14 ;  /* 0x0007c80e01007387 */ /* 0x000fe60000100a00 */
[----:B0-----:R-:W2:Y:S01]  /*38ec0*/  LDL.64 R12, [R1+0x50] ;  /* 0x00005000010c7983 */ /* 0x001ea20000100a00 */
[----:B------:R-:W3:Y:S02]  /*38ed0*/  LDL.LU.64 R26, [R1+0x63f8] ;  /* 0x0063f800011a7983 */ /* 0x000ee40000300a00 */
[----:B------:R-:W3:Y:S02]  /*38ee0*/  LDL.LU.64 R24, [R1+0x63f0] ;  /* 0x0063f00001187983 */ /* 0x000ee40000300a00 */
[----:B------:R0:W-:Y:S01]  /*38ef0*/  STL.64 [R1+0x7b0], R20 ;  /* 0x0007b01401007387 */ /* 0x0001e20000100a00 */
[----:B------:R3:W-:Y:S04]  /*38f00*/  STL.64 [R1+0x7b8], R22 ;  /* 0x0007b81601007387 */ /* 0x0007e80000100a00 */
[----:B0-----:R-:W3:Y:S02]  /*38f10*/  LDL.LU.64 R20, [R1+0x63e8] ;  /* 0x0063e80001147983 */ /* 0x001ee40000300a00 */
[C---:B---3--:R-:W-:Y:S02]  /*38f20*/  HMMA.16816.F32 R20, R4.reuse, R20, R24 ;  /* 0x000000140414723c */ /* 0x048fe40000001818 */
[----:B------:R-:W3:Y:S01]  /*38f30*/  LDL.LU.64 R26, [R1+0x63e0] ;  /* 0x0063e000011a7983 */ /* 0x000ee20000300a00 */
[----:B------:R-:W3:Y:S11]  /*38f40*/  LDL.LU.64 R24, [R1+0x63d8] ;  /* 0x0063d80001187983 */ /* 0x000ef60000300a00 */
[----:B------:R-:W-:Y:S09]  /*38f50*/  @!UPT UIADD3 URZ, URZ, URZ, URZ ;  /* 0x0000003f3f3ff290 */ /* 0x000ff2000fffe03f */
[----:B------:R-:W-:Y:S01]  /*38f60*/  STL.64 [R1+0x790], R20 ;  /* 0x0007901401007387 */ /* 0x000fe20000100a00 */
[----:B------:R0:W-:Y:S03]  /*38f70*/  STL.64 [R1+0x798], R22 ;  /* 0x0007981601007387 */ /* 0x0001e60000100a00 */
[----:B0-----:R-:W4:Y:S01]  /*38f80*/  LDL.LU.64 R22, [R1+0x63d0] ;  /* 0x0063d00001167983 */ /* 0x001f220000300a00 */
[----:B------:R-:W4:Y:S02]  /*38f90*/  LDL.LU.64 R20, [R1+0x63c8] ;  /* 0x0063c80001147983 */ /* 0x000f240000300a00 */
[C---:B----4-:R-:W-:Y:S11]  /*38fa0*/  HMMA.16816.F32 R20, R4.reuse, R16, R20 ;  /* 0x000000100414723c */ /* 0x050ff60000001814 */
[----:B------:R-:W-:Y:S11]  /*38fb0*/  @!UPT UIADD3 URZ, URZ, URZ, URZ ;  /* 0x0000003f3f3ff290 */ /* 0x000ff6000fffe03f */
[----:B------:R-:W-:Y:S01]  /*38fc0*/  @!UPT UIADD3 URZ, URZ, URZ, URZ ;  /* 0x0000003f3f3ff290 */ /* 0x000fe2000fffe03f */
[----:B------:R0:W-:Y:S01]  /*38fd0*/  STL.64 [R1+0x780], R20 ;  /* 0x0007801401007387 */ /* 0x0001e20000100a00 */
[----:B------:R-:W-:Y:S03]  /*38fe0*/  STL.64 [R1+0x788], R22 ;  /* 0x0007881601007387 */ /* 0x000fe60000100a00 */
[----:B0-----:R-:W3:Y:S01]  /*38ff0*/  LDL.LU.64 R20, [R1+0x63c0] ;  /* 0x0063c00001147983 */ /* 0x001ee20000300a00 */
[----:B------:R-:W-:Y:S02]  /*39000*/  IMAD.MOV.U32 R3, RZ, RZ, R17 ;  /* 0x000000ffff037224 */ /* 0x000fe400078e0011 */
[----:B------:R-:W-:Y:S02]  /*39010*/  IMAD.MOV.U32 R10, RZ, RZ, R16 ;  /* 0x000000ffff0a7224 */ /* 0x000fe400078e0010 */
[----:B------:R-:W4:Y:S01]  /*39020*/  LDL.LU.64 R16, [R1+0x2b0] ;  /* 0x0002b00001107983 */ /* 0x000f220000300a00 */
[----:B------:R-:W4:Y:S02]  /*39030*/  LDL.LU.64 R18, [R1+0x2b8] ;  /* 0x0002b80001127983 */ /* 0x000f240000300a00 */
[----:B------:R-:W-:Y:S01]  /*39040*/  STL [R1+0x6330], R3 ;  /* 0x0063300301007387 */ /* 0x000fe20000100800 */
[----:B---3--:R-:W-:Y:S11]  /*39050*/  HMMA.16816.F32 R24, R4, R20, R24 ;  /* 0x000000140418723c */ /* 0x008ff60000001818 */
[----:B------:R-:W-:Y:S11]  /*39060*/  @!UPT UIADD3 URZ, URZ, URZ, URZ ;  /* 0x0000003f3f3ff290 */ /* 0x000ff6000fffe03f */
[----:B------:R-:W-:Y:S01]  /*39070*/  @!UPT UIADD3 URZ, URZ, URZ, URZ ;  /* 0x0000003f3f3ff290 */ /* 0x000fe2000fffe03f */
[----:B------:R0:W-:Y:S01]  /*39080*/  STL.64 [R1+0x770], R24 ;  /* 0x0007701801007387 */ /* 0x0001e20000100a00 */
[----:B------:R1:W-:Y:S03]  /*39090*/  STL.64 [R1+0x778], R26 ;  /* 0x0007781a01007387 */ /* 0x0003e60000100a00 */
[----:B0-----:R-:W2:Y:S01]  /*390a0*/  LDL.LU.64 R24, [R1+0x2a0] ;  /* 0x0002a00001187983 */ /* 0x001ea20000300a00 */
[----:B-1----:R-:W2:Y:S02]  /*390b0*/  LDL.LU.64 R26, [R1+0x2a8] ;  /* 0x0002a800011a7983 */ /* 0x002ea40000300a00 */
[----:B------:R-:W3:Y:S02]  /*390c0*/  LDL.64 R20, [R1+0xc0] ;  /* 0x0000c00001147983 */ /* 0x000ee40000100a00 */
[----:B---3--:R0:W-:Y:S04]  /*390d0*/  STL.64 [R1+0x6358], R20 ;  /* 0x0063581401007387 */ /* 0x0081e80000100a00 */
[----:B0-----:R-:W3:Y:S01]  /*390e0*/  LDL.64 R20, [R1] ;  /* 0x0000000001147983 */ /* 0x001ee20000100a00 */
[----:B------:R-:W-:-:S03]  /*390f0*/  IMAD.MOV.U32 R23, RZ, RZ, R0 ;  /* 0x000000ffff177224 */ /* 0x000fc600078e0000 */
[----:B---3--:R0:W-:Y:S04]  /*39100*/  STL.64 [R1+0x6360], R20 ;  /* 0x0063601401007387 */ /* 0x0081e80000100a00 */
[----:B0-----:R-:W3:Y:S01]  /*39110*/  LDL.64 R20, [R1+0x10] ;  /* 0x0000100001147983 */ /* 0x001ee20000100a00 */
[----:B------:R-:W-:Y:S03]  /*39120*/  STL [R1+0x6380], R23 ;  /* 0x0063801701007387 */ /* 0x000fe60000100800 */
[----:B---3--:R0:W-:Y:S04]  /*39130*/  STL.64 [R1+0x6378], R20 ;  /* 0x0063781401007387 */ /* 0x0081e80000100a00 */
[----:B0-----:R-:W3:Y:S04]  /*39140*/  LDL.64 R20, [R1+0x20] ;  /* 0x0000200001147983 */ /* 0x001ee80000100a00 */
[----:B---3--:R0:W-:Y:S04]  /*39150*/  STL.64 [R1+0x6398], R20 ;  /* 0x0063981401007387 */ /* 0x0081e80000100a00 */
[----:B0-----:R-:W4:Y:S02]  /*39160*/  LDL.64 R20, [R1+0x60] ;  /* 0x0000600001147983 */ /* 0x001f240000100a00 */
[C---:B----4-:R-:W-:Y:S01]  /*39170*/  HMMA.16816.F32 R16, R4.reuse, R20, R16 ;  /* 0x000000140410723c */ /* 0x050fe20000001810 */
[----:B------:R-:W-:Y:S11]  /*39180*/  IMAD.MOV.U32 R11, RZ, RZ, R21 ;  /* 0x000000ffff0b7224 */ /* 0x000ff600078e0015 */
[----:B------:R-:W-:Y:S11]  /*39190*/  @!UPT UIADD3 URZ, URZ, URZ, URZ ;  /* 0x0000003f3f3ff290 */ /* 0x000ff6000fffe03f */
[----:B------:R0:W-:Y:S01]  /*391a0*/  STL.64 [R1+0x760], R16 ;  /* 0x0007601001007387 */ /* 0x0001e20000100a00 */
[----:B------:R1:W-:Y:S03]  /*391b0*/  STL.64 [R1+0x768], R18 ;  /* 0x0007681201007387 */ /* 0x0003e60000100a00 */
[----:B0-----:R-:W3:Y:S01]  /*391c0*/  LDL.LU.64 R16, [R1+0x63b8] ;  /* 0x0063b80001107983 */ /* 0x001ee20000300a00 */
[----:B-1----:R-:W-:Y:S02]  /*391d0*/  IMAD.MOV.U32 R18, RZ, RZ, R20 ;  /* 0x000000ffff127224 */ /* 0x002fe400078e0014 */
[----:B------:R-:W4:Y:S02]  /*391e0*/  LDL.LU.64 R20, [R1+0x280] ;  /* 0x0002800001147983 */ /* 0x000f240000300a00 */
[----:B------:R-:W3:Y:S01]  /*391f0*/  LDL.LU.64 R22, [R1+0x288] ;  /* 0x0002880001167983 */ /* 0x000ee20000300a00 */
[----:B--2---:R-:W-:Y:S01]  /*39200*/  HMMA.16816.F32 R24, R4, R12, R24 ;  /* 0x0000000c0418723c */ /* 0x004fe20000001818 */
[----:B------:R-:W-:Y:S01]  /*39210*/  IMAD.MOV.U32 R19, RZ, RZ, R13 ;  /* 0x000000ffff137224 */ /* 0x000fe200078e000d */
[----:B---3--:R-:W-:Y:S01]  /*39220*/  STL.64 [R1+0x63a8], R22 ;  /* 0x0063a81601007387 */ /* 0x008fe20000100a00 */
[----:B----4-:R0:W-:Y:S03]  /*39230*/  STL.64 [R1+0x63a0], R20 ;  /* 0x0063a01401007387 */ /* 0x0101e60000100a00 */
[----:B0-----:R-:W2:Y:S01]  /*39240*/  LDL.LU.64 R20, [R1+0x290] ;  /* 0x0002900001147983 */ /* 0x001ea20000300a00 */
[----:B------:R-:W2:Y:S02]  /*39250*/  LDL.LU.64 R22, [R1+0x298] ;  /* 0x0002980001167983 */ /* 0x000ea40000300a00 */
[----:B------:R-:W-:Y:S02]  /*39260*/  STL [R1+0x6334], R18 ;  /* 0x0063341201007387 */ /* 0x000fe40000100800 */
[----:B------:R-:W-:Y:S01]  /*39270*/  STL.64 [R1+0x6310], R10 ;  /* 0x0063100a01007387 */ /* 0x000fe20000100a00 */
[----:B------:R0:W-:Y:S04]  /*39280*/  STL.64 [R1+0x6308], R8 ;  /* 0x0063080801007387 */ /* 0x0001e80000100a00 */
[----:B0-----:R-:W3:Y:S07]  /*39290*/  LDL.64 R8, [R1+0x30] ;  /* 0x0000300001087983 */ /* 0x001eee0000100a00 */
[----:B------:R0:W-:Y:S02]  /*392a0*/  STL.64 [R1+0x750], R24 ;  /* 0x0007501801007387 */ /* 0x0001e40000100a00 */
[----:B------:R1:W-:Y:S01]  /*392b0*/  STL.64 [R1+0x758], R26 ;  /* 0x0007581a01007387 */ /* 0x0003e20000100a00 */
[----:B0-----:R-:W4:Y:S01]  /*392c0*/  LDL.LU.64 R24, [R1+0x63b0] ;  /* 0x0063b00001187983 */ /* 0x001f220000300a00 */
[----:B-1----:R-:W-:-:S02]  /*392d0*/  IMAD.MOV.U32 R26, RZ, RZ, R12 ;  /* 0x000000ffff1a7224 */ /* 0x002fc400078e000c */
[----:B------:R-:W2:Y:S02]  /*392e0*/  LDL.LU.64 R12, [R1+0x270] ;  /* 0x00027000010c7983 */ /* 0x000ea40000300a00 */
[----:B------:R-:W2:Y:S01]  /*392f0*/  LDL.LU.64 R14, [R1+0x278] ;  /* 0x00027800010e7983 */ /* 0x000ea20000300a00 */
[----:B------:R-:W-:Y:S01]  /*39300*/  STL [R1+0x6370], R19 ;  /* 0x0063701301007387 */ /* 0x000fe20000100800 */
[----:B------:R0:W-:Y:S03]  /*39310*/  STL.64 [R1+0x6368], R16 ;  /* 0x0063681001007387 */ /* 0x0001e60000100a00 */
[----:B0-----:R-:W2:Y:S02]  /*39320*/  LDL.64 R16, [R1+0x40] ;  /* 0x0000400001107983 */ /* 0x001ea40000100a00 */
[C---:B--2---:R-:W-:Y:S11]  /*39330*/  HMMA.16816.F32 R20, R4.reuse, R16, R20 ;  /* 0x000000100414723c */ /* 0x044ff60000001814 */
[----:B------:R-:W-:Y:S11]  /*39340*/  @!UPT UIADD3 URZ, URZ, URZ, URZ ;  /* 0x0000003f3f3ff290 */ /* 0x000ff6000fffe03f */
[----:B------:R-:W-:Y:S01]  /*39350*/  @!UPT UIADD3 URZ, URZ, URZ, URZ ;  /* 0x0000003f3f3ff290 */ /* 0x000fe2000fffe03f */
[----:B------:R-:W-:Y:S01]  /*39360*/  STL.64 [R1+0x740], R20 ;  /* 0x0007401401007387 */ /* 0x000fe20000100a00 */
[----:B------:R0:W-:Y:S03]  /*39370*/  STL.64 [R1+0x748], R22 ;  /* 0x0007481601007387 */ /* 0x0001e60000100a00 */
[----:B0-----:R-:W3:Y:S01]  /*39380*/  LDL.LU.64 R22, [R1+0x63a8] ;  /* 0x0063a80001167983 */ /* 0x001ee20000300a00 */
[----:B------:R-:W3:Y:S02]  /*39390*/  LDL.LU.64 R20, [R1+0x63a0] ;  /* 0x0063a00001147983 */ /* 0x000ee40000300a00 */
[----:B------:R-:W-:Y:S02]  /*393a0*/  IMAD.MOV.U32 R2, RZ, RZ, R16 ;  /* 0x000000ffff027224 */ /* 0x000fe400078e0010 */
[----:B------:R-:W-:Y:S02]  /*393b0*/  IMAD.MOV.U32 R0, RZ, RZ, R17 ;  /* 0x000000ffff007224 */ /* 0x000fe400078e0011 */
[----:B------:R-:W2:Y:S01]  /*393c0*/  LDL.LU.64 R16, [R1+0x260] ;  /* 0x0002600001107983 */ /* 0x000ea20000300a00 */
[----:B------:R-:W2:Y:S01]  /*393d0*/  LDL.LU.64 R18, [R1+0x268] ;  /* 0x0002680001127983 */ /* 0x000ea20000300a00 */
[C---:B---3--:R-:W-:Y:S11]  /*393e0*/  HMMA.16816.F32 R20, R4.reuse, R8, R20 ;  /* 0x000000080414723c */ /* 0x048ff60000001814 */
[----:B------:R-:W-:Y:S11]  /*393f0*/  @!UPT UIADD3 URZ, URZ, URZ, URZ ;  /* 0x0000003f3f3ff290 */ /* 0x000ff6000fffe03f */
[----:B------:R-:W-:Y:S01]  /*39400*/  @!UPT UIADD3 URZ, URZ, URZ, URZ ;  /* 0x0000003f3f3ff290 */ /* 0x000fe2000fffe03f */
[----:B------:R0:W-:Y:S01]  /*39410*/  STL.64 [R1+0x730], R20 ;  /* 0x0007301401007387 */ /* 0x0001e20000100a00 */
[----:B------:R-:W-:Y:S03]  /*39420*/  STL.64 [R1+0x738], R22 ;  /* 0x0007381601007387 */ /* 0x000fe60000100a00 */
[----:B0-----:R-:W3:Y:S01]  /*39430*/  LDL.LU.64 R20, [R1+0x6398] ;  /* 0x0063980001147983 */ /* 0x001ee20000300a00 */
[----:B------:R-:W-:Y:S02]  /*39440*/  IMAD.MOV.U32 R27, RZ, RZ, R9 ;  /* 0x000000ffff1b7224 */ /* 0x000fe400078e0009 */
[----:B------:R-:W-:Y:S02]  /*39450*/  IMAD.MOV.U32 R28, RZ, RZ, R8 ;  /* 0x000000ffff1c7224 */ /* 0x000fe400078e0008 */
[----:B------:R-:W2:Y:S01]  /*39460*/  LDL.LU.64 R8, [R1+0x250] ;  /* 0x0002500001087983 */ /* 0x000ea20000300a00 */
[----:B------:R-:W2:Y:S02]  /*39470*/  LDL.LU.64 R10, [R1+0x258] ;  /* 0x00025800010a7983 */ /* 0x000ea40000300a00 */
[----:B------:R-:W-:Y:S02]  /*39480*/  STL.64 [R1+0x6350], R26 ;  /* 0x0063501a01007387 */ /* 0x000fe40000100a00 */
[----:B----4-:R0:W-:Y:S02]  /*39490*/  STL.64 [R1+0x6348], R24 ;  /* 0x0063481801007387 */ /* 0x0101e40000100a00 */
[----:B0-----:R-:W4:Y:S01]  /*394a0*/  LDL.LU.64 R24, [R1+0x240] ;  /* 0x0002400001187983 */ /* 0x001f220000300a00 */
[----:B------:R-:W4:Y:S01]  /*394b0*/  LDL.LU.64 R26, [R1+0x248] ;  /* 0x00024800011a7983 */ /* 0x000f220000300a00 */
        /* <DEDUP_REMOVED lines=8> */
[----:B------:R-:W2:Y:S01]  /*39540*/  LDL.LU R23, [R1+0x6380] ;  /* 0x0063800001177983 */ /* 0x000ea20000300800 */
[----:B------:R-:W2:Y:S02]  /*39550*/  LDL.LU.64 R20, [R1+0x6378] ;  /* 0x0063780001147983 */ /* 0x000ea40000300a00 */
[C---:B--2---:R-:W-:Y:S02]  /*39560*/  HMMA.16816.F32 R16, R4.reuse, R20, R16 ;  /* 0x000000140410723c */ /* 0x044fe40000001810 */
[----:B---3--:R-:W-:Y:S01]  /*39570*/  STL.64 [R1+0x6328], R14 ;  /* 0x0063280e01007387 */ /* 0x008fe20000100a00 */
[----:B------:R-:W-:Y:S02]  /*39580*/  STL.64 [R1+0x6320], R12 ;  /* 0x0063200c01007387 */ /* 0x000fe40000100a00 */
[----:B------:R-:W-:Y:S11]  /*39590*/  IMAD.MOV.U32 R3, RZ, RZ, R21 ;  /* 0x000000ffff037224 */ /* 0x000ff600078e0015 */
[----:B------:R-:W-:Y:S07]  /*395a0*/  @!UPT UIADD3 URZ, URZ, URZ, URZ ;  /* 0x0000003f3f3ff290 */ /* 0x000fee000fffe03f */
[----:B------:R-:W-:Y:S01]  /*395b0*/  STL.64 [R1+0x710], R16 ;  /* 0x0007101001007387 */ /* 0x000fe20000100a00 */
[----:B------:R0:W-:Y:S03]  /*395c0*/  STL.64 [R1+0x718], R18 ;  /* 0x0007181201007387 */ /* 0x0001e60000100a00 */
[----:B0-----:R-:W2:Y:S01]  /*395d0*/  LDL.LU R19, [R1+0x6370] ;  /* 0x0063700001137983 */ /* 0x001ea20000300800 */
[----:B------:R-:W3:Y:S02]  /*395e0*/  LDL.LU.64 R16, [R1+0x6368] ;  /* 0x0063680001107983 */ /* 0x000ee40000300a00 */
[----:B------:R-:W-:Y:S02]  /*395f0*/  IMAD.MOV.U32 R18, RZ, RZ, R20 ;  /* 0x000000ffff127224 */ /* 0x000fe400078e0014 */
[----:B------:R-:W2:Y:S02]  /*39600*/  LDL.LU.64 R20, [R1+0x6360] ;  /* 0x0063600001147983 */ /* 0x000ea40000300a00 */
[C---:B--2---:R-:W-:Y:S02]  /*39610*/  HMMA.16816.F32 R8, R4.reuse, R20, R8 ;  /* 0x000000140408723c */ /* 0x044fe40000001808 */
[----:B------:R-:W-:Y:S01]  /*39620*/  STL.64 [R1+0x6340], R18 ;  /* 0x0063401201007387 */ /* 0x000fe20000100a00 */
[----:B---3--:R0:W-:Y:S03]  /*39630*/  STL.64 [R1+0x6338], R16 ;  /* 0x0063381001007387 */ /* 0x0081e60000100a00 */
[----:B0-----:R-:W2:Y:S01]  /*39640*/  LDL.LU.64 R16, [R1+0x230] ;  /* 0x0002300001107983 */ /* 0x001ea20000300a00 */
[----:B------:R-:W2:Y:S11]  /*39650*/  LDL.LU.64 R18, [R1+0x238] ;  /* 0x0002380001127983 */ /* 0x000eb60000300a00 */
[----:B------:R-:W-:Y:S05]  /*39660*/  @!UPT UIADD3 URZ, URZ, URZ, URZ ;  /* 0x0000003f3f3ff290 */ /* 0x000fea000fffe03f */
[----:B------:R0:W-:Y:S01]  /*39670*/  STL.64 [R1+0x700], R8 ;  /* 0x0007000801007387 */ /* 0x0001e20000100a00 */
[----:B------:R-:W-:Y:S02]  /*39680*/  STL.64 [R1+0x708], R10 ;  /* 0x0007080a01007387 */ /* 0x000fe40000100a00 */
[----:B0-----:R-:W-:Y:S02]  /*39690*/  IMAD.MOV.U32 R9, RZ, RZ, R20 ;  /* 0x000000ffff097224 */ /* 0x001fe400078e0014 */
[----:B------:R-:W-:Y:S02]  /*396a0*/  IMAD.MOV.U32 R8, RZ, RZ, R21 ;  /* 0x000000ffff087224 */ /* 0x000fe400078e0015 */
[----:B------:R-:W4:Y:S02]  /*396b0*/  LDL.LU.64 R20, [R1+0x6358] ;  /* 0x0063580001147983 */ /* 0x000f240000300a00 */
[----:B----4-:R-:W-:Y:S11]  /*396c0*/  HMMA.16816.F32 R24, R4, R20, R24 ;  /* 0x000000140418723c */ /* 0x010ff60000001818 */
[----:B------:R-:W-:Y:S11]  /*396d0*/  @!UPT UIADD3 URZ, URZ, URZ, URZ ;  /* 0x0000003f3f3ff290 */ /* 0x000ff6000fffe03f */
[----:B------:R-:W-:Y:S01]  /*396e0*/  @!UPT UIADD3 URZ, URZ, URZ, URZ ;  /* 0x0000003f3f3ff290 */ /* 0x000fe2000fffe03f */
[----:B------:R-:W-:Y:S01]  /*396f0*/  STL.64 [R1+0x6f0], R24 ;  /* 0x0006f01801007387 */ /* 0x000fe20000100a00 */
[----:B------:R0:W-:Y:S03]  /*39700*/  STL.64 [R1+0x6f8], R26 ;  /* 0x0006f81a01007387 */ /* 0x0001e60000100a00 */
[----:B0-----:R-:W3:Y:S01]  /*39710*/  LDL.LU.64 R26, [R1+0x6350] ;  /* 0x00635000011a7983 */ /* 0x001ee20000300a00 */
[----:B------:R-:W2:Y:S02]  /*39720*/  LDL.LU.64 R24, [R1+0x6348] ;  /* 0x0063480001187983 */ /* 0x000ea40000300a00 */
[----:B------:R-:W-:Y:S02]  /*39730*/  IMAD.MOV.U32 R15, RZ, RZ, R23 ;  /* 0x000000ffff0f7224 */ /* 0x000fe400078e0017 */
[----:B------:R-:W-:Y:S02]  /*39740*/  IMAD.MOV.U32 R11, RZ, RZ, R20 ;  /* 0x000000ffff0b7224 */ /* 0x000fe400078e0014 */
[----:B------:R-:W-:-:S02]  /*39750*/  IMAD.MOV.U32 R10, RZ, RZ, R21 ;  /* 0x000000ffff0a7224 */ /* 0x000fc400078e0015 */
[----:B------:R-:W-:Y:S01]  /*39760*/  LDSM.16.MT88.4 R20, [R15+0x10080] ;  /* 0x010080000f14783b */ /* 0x000fe20000004200 */
[----:B--2---:R-:W-:Y:S03]  /*39770*/  HMMA.16816.F32 R4, R4, R24, R16 ;  /* 0x000000180404723c */ /* 0x004fe60000001810 */
[----:B------:R-:W2:Y:S01]  /*39780*/  LDL.LU.64 R18, [R1+0x6340] ;  /* 0x0063400001127983 */ /* 0x000ea20000300a00 */
[----:B------:R-:W4:Y:S11]  /*39790*/  LDL.LU.64 R16, [R1+0x6338] ;  /* 0x0063380001107983 */ /* 0x000f360000300a00 */
[----:B------:R-:W-:Y:S08]  /*397a0*/  @!UPT UIADD3 URZ, URZ, URZ, URZ ;  /* 0x0000003f3f3ff290 */ /* 0x000ff0000fffe03f */
[----:B------:R-:W-:Y:S01]  /*397b0*/  STL.64 [R1+0x440], R4 ;  /* 0x0004400401007387 */ /* 0x000fe20000100a00 */
[----:B------:R0:W-:Y:S02]  /*397c0*/  STL.64 [R1+0x448], R6 ;  /* 0x0004480601007387 */ /* 0x0001e40000100a00 */
[----:B------:R-:W4:Y:S02]  /*397d0*/  LDL.LU.64 R12, [R1+0x15e0] ;  /* 0x0015e000010c7983 */ /* 0x000f240000300a00 */
[----:B0-----:R-:W-:Y:S02]  /*397e0*/  IMAD.MOV.U32 R7, RZ, RZ, R15 ;  /* 0x000000ffff077224 */ /* 0x001fe400078e000f */
[----:B------:R-:W4:Y:S04]  /*397f0*/  LDL.LU.64 R14, [R1+0x15e8] ;  /* 0x0015e800010e7983 */ /* 0x000f280000300a00 */
[----:B------:R-:W0:Y:S01]  /*39800*/  LDSM.16.MT88.4 R4, [R7+0x10100] ;  /* 0x010100000704783b */ /* 0x000e220000004200 */
[----:B------:R1:W-:Y:S02]  /*39810*/  STL.64 [R1+0x6208], R24 ;  /* 0x0062081801007387 */ /* 0x0003e40000100a00 */
[----:B-1----:R-:W-:-:S02]  /*39820*/  IMAD.MOV.U32 R24, RZ, RZ, R11 ;  /* 0x000000ffff187224 */ /* 0x002fc400078e000b */
[----:B------:R-:W-:-:S05]  /*39830*/  IMAD.MOV.U32 R25, RZ, RZ, R10 ;  /* 0x000000ffff197224 */ /* 0x000fca00078e000a */
[----:B------:R1:W-:Y:S02]  /*39840*/  STL.64 [R1+0x6220], R24 ;  /* 0x0062201801007387 */ /* 0x0003e40000100a00 */
[----:B-1----:R-:W-:Y:S02]  /*39850*/  IMAD.MOV.U32 R24, RZ, RZ, R9 ;  /* 0x000000ffff187224 */ /* 0x002fe400078e0009 */
[----:B------:R-:W-:Y:S02]  /*39860*/  IMAD.MOV.U32 R25, RZ, RZ, R8 ;  /* 0x000000ffff197224 */ /* 0x000fe400078e0008 */
[----:B------:R-:W3:Y:S01]  /*39870*/  LDL.LU.64 R8, [R1+0x15d0] ;  /* 0x0015d00001087983 */ /* 0x000ee20000300a00 */
[----:B------:R-:W3:Y:S02]  /*39880*/  LDL.LU.64 R10, [R1+0x15d8] ;  /* 0x0015d800010a7983 */ /* 0x000ee40000300a00 */
[----:B------:R1:W-:Y:S02]  /*39890*/  STL.64 [R1+0x6238], R24 ;  /* 0x0062381801007387 */ /* 0x0003e40000100a00 */
[----:B-1----:R-:W-:-:S02]  /*398a0*/  IMAD.MOV.U32 R25, RZ, RZ, R3 ;  /* 0x000000ffff197224 */ /* 0x002fc400078e0003 */
[----:B--2---:R-:W-:Y:S02]  /*398b0*/  IMAD.MOV.U32 R24, RZ, RZ, R18 ;  /* 0x000000ffff187224 */ /* 0x004fe400078e0012 */
[----:B------:R-:W2:Y:S01]  /*398c0*/  LDL.LU R18, [R1+0x6334] ;  /* 0x0063340001127983 */ /* 0x000ea20000300800 */
[----:B------:R-:W2:Y:S02]  /*398d0*/  LDL.LU R3, [R1+0x6330] ;  /* 0x0063300001037983 */ /* 0x000ea40000300800 */
[----:B------:R-:W-:Y:S02]  /*398e0*/  STL.64 [R1+0x6250], R24 ;  /* 0x0062501801007387 */ /* 0x000fe40000100a00 */
[----:B0-----:R-:W-:Y:S01]  /*398f0*/  STL.64 [R1+0x6218], R6 ;  /* 0x0062180601007387 */ /* 0x001fe20000100a00 */
[----:B------:R0:W-:Y:S04]  /*39900*/  STL.64 [R1+0x6210], R4 ;  /* 0x0062100401007387 */ /* 0x0001e80000100a00 */
        /* <DEDUP_REMOVED lines=8> */
[----:B0-----:R-:W4:Y:S01]  /*39990*/  LDL.LU.64 R14, [R1+0x6328] ;  /* 0x00632800010e7983 */ /* 0x001f220000300a00 */
[----:B------:R-:W3:Y:S02]  /*399a0*/  LDL.LU.64 R12, [R1+0x6320] ;  /* 0x00632000010c7983 */ /* 0x000ee40000300a00 */
[----:B------:R-:W-:Y:S02]  /*399b0*/  IMAD.MOV.U32 R25, RZ, RZ, R29 ;  /* 0x000000ffff197224 */ /* 0x000fe400078e001d */
[----:B------:R-:W-:Y:S01]  /*399c0*/  STL.64 [R1+0x62d0], R16 ;  /* 0x0062d01001007387 */ /* 0x000fe20000100a00 */
[----:B---3--:R-:W-:Y:S01]  /*399d0*/  HMMA.16816.F32 R8, R20, R12, R8 ;  /* 0x0000000c1408723c */ /* 0x008fe20000001808 */
[----:B----4-:R-:W-:-:S02]  /*399e0*/  IMAD.MOV.U32 R24, RZ, RZ, R15 ;  /* 0x000000ffff187224 */ /* 0x010fc400078e000f */
[----:B------:R-:W3:Y:S01]  /*399f0*/  LDL.LU R15, [R1+0x631c] ;  /* 0x00631c00010f7983 */ /* 0x000ee20000300800 */
[----:B------:R-:W4:Y:S02]  /*39a00*/  LDL.LU R29, [R1+0x6318] ;  /* 0x00631800011d7983 */ /* 0x000f240000300800 */
[----:B------:R-:W-:Y:S11]  /*39a10*/  STL.64 [R1+0x6268], R24 ;  /* 0x0062681801007387 */ /* 0x000ff60000100a00 */
[----:B------:R-:W-:Y:S06]  /*39a20*/  @!UPT UIADD3 URZ, URZ, URZ, URZ ;  /* 0x0000003f3f3ff290 */ /* 0x000fec000fffe03f */
[----:B------:R-:W-:Y:S01]  /*39a30*/  STL.64 [R1+0x3a0], R8 ;  /* 0x0003a00801007387 */ /* 0x000fe20000100a00 */
[----:B------:R0:W-:Y:S03]  /*39a40*/  STL.64 [R1+0x3a8], R10 ;  /* 0x0003a80a01007387 */ /* 0x0001e60000100a00 */
[----:B0-----:R-:W2:Y:S01]  /*39a50*/  LDL.LU.64 R10, [R1+0x6310] ;  /* 0x00631000010a7983 */ /* 0x001ea20000300a00 */
[----:B------:R-:W2:Y:S02]  /*39a60*/  LDL.LU.64 R8, [R1+0x6308] ;  /* 0x0063080001087983 */ /* 0x000ea40000300a00 */
[----:B------:R-:W-:Y:S02]  /*39a70*/  IMAD.MOV.U32 R24, RZ, RZ, R28 ;  /* 0x000000ffff187224 */ /* 0x000fe400078e001c */
[----:B------:R-:W-:-:S05]  /*39a80*/  IMAD.MOV.U32 R25, RZ, RZ, R27 ;  /* 0x000000ffff197224 */ /* 0x000fca00078e001b */
[----:B------:R-:W-:Y:S04]  /*39a90*/  STL.64 [R1+0x6280], R24 ;  /* 0x0062801801007387 */ /* 0x000fe80000100a00 */
[----:B---3--:R-:W-:Y:S01]  /*39aa0*/  STL.64 [R1+0x6200], R14 ;  /* 0x0062000e01007387 */ /* 0x008fe20000100a00 */
[----:B------:R0:W-:Y:S03]  /*39ab0*/  STL.64 [R1+0x61f8], R12 ;  /* 0x0061f80c01007387 */ /* 0x0001e60000100a00 */
[----:B0-----:R-:W3:Y:S01]  /*39ac0*/  LDL.LU.64 R12, [R1+0x15b0] ;  /* 0x0015b000010c7983 */ /* 0x001ee20000300a00 */
[----:B------:R-:W3:Y:S01]  /*39ad0*/  LDL.LU.64 R14, [R1+0x15b8] ;  /* 0x0015b800010e7983 */ /* 0x000ee20000300a00 */
[----:B--2---:R-:W-:Y:S11]  /*39ae0*/  HMMA.16816.F32 R4, R20, R8, R4 ;  /* 0x000000081404723c */ /* 0x004ff60000001804 */
[----:B------:R-:W-:Y:S11]  /*39af0*/  @!UPT UIADD3 URZ, URZ, URZ, URZ ;  /* 0x0000003f3f3ff290 */ /* 0x000ff6000fffe03f */
[----:B------:R-:W-:Y:S01]  /*39b00*/  @!UPT UIADD3 URZ, URZ, URZ, URZ ;  /* 0x0000003f3f3ff290 */ /* 0x000fe2000fffe03f */
[----:B------:R0:W-:Y:S01]  /*39b10*/  STL.64 [R1+0x390], R4 ;  /* 0x0003900401007387 */ /* 0x0001e20000100a00 */
[----:B------:R-:W-:Y:S03]  /*39b20*/  STL.64 [R1+0x398], R6 ;  /* 0x0003980601007387 */ /* 0x000fe60000100a00 */
[----:B0-----:R-:W3:Y:S01]  /*39b30*/  LDL.LU.64 R4, [R1+0x6300] ;  /* 0x0063000001047983 */ /* 0x001ee20000300a00 */
[----:B------:R-:W-:Y:S02]  /*39b40*/  IMAD.MOV.U32 R24, RZ, RZ, R2 ;  /* 0x000000ffff187224 */ /* 0x000fe400078e0002 */
[----:B------:R-:W-:Y:S02]  /*39b50*/  IMAD.MOV.U32 R25, RZ, RZ, R0 ;  /* 0x000000ffff197224 */ /* 0x000fe400078e0000 */
[----:B------:R-:W-:Y:S03]  /*39b60*/  STL.64 [R1+0x62f8], R8 ;  /* 0x0062f80801007387 */ /* 0x000fe60000100a00 */
[----:B------:R0:W-:Y:S02]  /*39b70*/  STL.64 [R1+0x6298], R24 ;  /* 0x0062981801007387 */ /* 0x0001e40000100a00 */
[----:B0-----:R-:W-:-:S02]  /*39b80*/  IMAD.MOV.U32 R24, RZ, RZ, R26 ;  /* 0x000000ffff187224 */ /* 0x001fc400078e001a */
[----:B------:R-:W-:Y:S01]  /*39b90*/  IMAD.MOV.U32 R25, RZ, RZ, R19 ;  /* 0x000000ffff197224 */ /* 0x000fe200078e0013 */
[----:B---3--:R-:W-:Y:S11]  /*39ba0*/  HMMA.16816.F32 R12, R20, R4, R12 ;  /* 0x00000004140c723c */ /* 0x008ff6000000180c */
[----:B------:R-:W-:Y:S11]  /*39bb0*/  @!UPT UIADD3 URZ, URZ, URZ, URZ ;  /* 0x0000003f3f3ff290 */ /* 0x000ff6000fffe03f */
[----:B------:R-:W-:Y:S01]  /*39bc0*/  @!UPT UIADD3 URZ, URZ, URZ, URZ ;  /* 0x0000003f3f3ff290 */ /* 0x000fe2000fffe03f */
[----:B------:R-:W-:Y:S01]  /*39bd0*/  STL.64 [R1+0x380], R12 ;  /* 0x0003800c01007387 */ /* 0x000fe20000100a00 */
[----:B------:R-:W-:Y:S02]  /*39be0*/  STL.64 [R1+0x388], R14 ;  /* 0x0003880e01007387 */ /* 0x000fe40000100a00 */
[----:B------:R0:W-:Y:S02]  /*39bf0*/  STL.64 [R1+0x62b0], R24 ;  /* 0x0062b01801007387 */ /* 0x0001e40000100a00 */
[----:B------:R-:W2:Y:S02]  /*39c00*/  LDL.LU.64 R16, [R1+0x14a0] ;  /* 0x0014a00001107983 */ /* 0x000ea40000300a00 */
[----:B0-----:R-:W-:Y:S02]  /*39c10*/  IMAD.MOV.U32 R24, RZ, RZ, R18 ;  /* 0x000000ffff187224 */ /* 0x001fe400078e0012 */
[----:B------:R-:W3:Y:S01]  /*39c20*/  LDL.LU.64 R18, [R1+0x14a8] ;  /* 0x0014a80001127983 */ /* 0x000ee20000300a00 */
[----:B------:R-:W-:-:S03]  /*39c30*/  IMAD.MOV.U32 R25, RZ, RZ, R11 ;  /* 0x000000ffff197224 */ /* 0x000fc600078e000b */
[----:B---3--:R-:W-:Y:S01]  /*39c40*/  STL.64 [R1+0x62e0], R18 ;  /* 0x0062e01201007387 */ /* 0x008fe20000100a00 */
[----:B--2---:R0:W-:Y:S02]  /*39c50*/  STL.64 [R1+0x62d8], R16 ;  /* 0x0062d81001007387 */ /* 0x0041e40000100a00 */
[----:B------:R-:W2:Y:S02]  /*39c60*/  LDL.LU.64 R8, [R1+0x14d0] ;  /* 0x0014d00001087983 */ /* 0x000ea40000300a00 */
[----:B0-----:R-:W-:Y:S02]  /*39c70*/  IMAD.MOV.U32 R16, RZ, RZ, R10 ;  /* 0x000000ffff107224 */ /* 0x001fe400078e000a */
[----:B------:R-:W-:Y:S01]  /*39c80*/  IMAD.MOV.U32 R17, RZ, RZ, R3 ;  /* 0x000000ffff117224 */ /* 0x000fe200078e0003 */
[----:B------:R-:W2:Y:S04]  /*39c90*/  LDL.LU.64 R10, [R1+0x14d8] ;  /* 0x0014d800010a7983 */ /* 0x000ea80000300a00 */
[----:B------:R0:W-:Y:S04]  /*39ca0*/  STL.64 [R1+0x62f0], R16 ;  /* 0x0062f01001007387 */ /* 0x0001e80000100a00 */
[----:B0-----:R-:W2:Y:S01]  /*39cb0*/  LDL.64 R16, [R1+0x90] ;  /* 0x0000900001107983 */ /* 0x001ea20000100a00 */
[----:B------:R0:W-:Y:S03]  /*39cc0*/  STL.64 [R1+0x62c8], R24 ;  /* 0x0062c81801007387 */ /* 0x0001e60000100a00 */
[----:B0-----:R-:W3:Y:S01]  /*39cd0*/  LDL.64 R24, [R1+0x70] ;  /* 0x0000700001187983 */ /* 0x001ee20000100a00 */
[----:B------:R-:W-:-:S02]  /*39ce0*/  IMAD.MOV.U32 R2, RZ, RZ, R4 ;  /* 0x000000ffff027224 */ /* 0x000fc400078e0004 */
[----:B------:R-:W-:Y:S01]  /*39cf0*/  IMAD.MOV.U32 R0, RZ, RZ, R5 ;  /* 0x000000ffff007224 */ /* 0x000fe200078e0005 */
[----:B---3--:R0:W-:Y:S04]  /*39d00*/  STL.64 [R1+0x62e8], R24 ;  /* 0x0062e81801007387 */ /* 0x0081e80000100a00 */
[----:B0-----:R-:W3:Y:S01]  /*39d10*/  LDL.LU.64 R24, [R1+0x14b0] ;  /* 0x0014b00001187983 */ /* 0x001ee20000300a00 */
[----:B------:R-:W3:Y:S02]  /*39d20*/  LDL.LU.64 R26, [R1+0x14b8] ;  /* 0x0014b800011a7983 */ /* 0x000ee40000300a00 */
[----:B------:R-:W2:Y:S02]  /*39d30*/  LDL.LU.64 R4, [R1+0x1420] ;  /* 0x0014200001047983 */ /* 0x000ea40000300a00 */
[----:B------:R-:W2:Y:S02]  /*39d40*/  LDL.LU.64 R6, [R1+0x1428] ;  /* 0x0014280001067983 */ /* 0x000ea40000300a00 */
[----:B--2---:R-:W-:Y:S01]  /*39d50*/  STL.64 [R1+0x6230], R6 ;  /* 0x0062300601007387 */ /* 0x004fe20000100a00 */
[----:B------:R0:W-:Y:S03]  /*39d60*/  STL.64 [R1+0x6228], R4 ;  /* 0x0062280401007387 */ /* 0x0001e60000100a00 */
[----:B0-----:R-:W2:Y:S01]  /*39d70*/  LDL.LU.64 R4, [R1+0x1430] ;  /* 0x0014300001047983 */ /* 0x001ea20000300a00 */
[----:B------:R-:W2:Y:S03]  /*39d80*/  LDL.LU.64 R6, [R1+0x1438] ;  /* 0x0014380001067983 */ /* 0x000ea60000300a00 */
        /* <DEDUP_REMOVED lines=15> */
[----:B------:R-:W2:Y:S01]  /*39e80*/  LDL.LU.64 R6, [R1+0x1478] ;  /* 0x0014780001067983 */ /* 0x000ea20000300a00 */
[----:B------:R-:W-:Y:S02]  /*39e90*/  HMMA.16816.F32 R8, R20, R16, R8 ;  /* 0x000000101408723c */ /* 0x000fe40000001808 */
[----:B--2---:R-:W-:Y:S01]  /*39ea0*/  STL.64 [R1+0x62a8], R6 ;  /* 0x0062a80601007387 */ /* 0x004fe20000100a00 */
[----:B------:R0:W-:Y:S03]  /*39eb0*/  STL.64 [R1+0x62a0], R4 ;  /* 0x0062a00401007387 */ /* 0x0001e60000100a00 */
[----:B0-----:R-:W2:Y:S01]  /*39ec0*/  LDL.LU.64 R4, [R1+0x1480] ;  /* 0x0014800001047983 */ /* 0x001ea20000300a00 */
[----:B------:R-:W2:Y:S02]  /*39ed0*/  LDL.LU.64 R6, [R1+0x1488] ;  /* 0x0014880001067983 */ /* 0x000ea40000300a00 */
[----:B------:R-:W-:Y:S01]  /*39ee0*/  IMAD.MOV.U32 R3, RZ, RZ, R17 ;  /* 0x000000ffff037224 */ /* 0x000fe200078e0011 */
[----:B--2---:R-:W-:Y:S01]  /*39ef0*/  STL.64 [R1+0x62c0], R6 ;  /* 0x0062c00601007387 */ /* 0x004fe20000100a00 */
[----:B------:R0:W-:Y:S03]  /*39f00*/  STL.64 [R1+0x62b8], R4 ;  /* 0x0062b80401007387 */ /* 0x0001e60000100a00 */
[----:B0-----:R-:W2:Y:S01]  /*39f10*/  LDL.LU.64 R4, [R1+0x1490] ;  /* 0x0014900001047983 */ /* 0x001ea20000300a00 */
[----:B------:R-:W2:Y:S02]  /*39f20*/  LDL.LU.64 R6, [R1+0x1498] ;  /* 0x0014980001067983 */ /* 0x000ea40000300a00 */
[----:B------:R-:W2:Y:S02]  /*39f30*/  LDL.LU.64 R12, [R1+0x1120] ;  /* 0x00112000010c7983 */ /* 0x000ea40000300a00 */
[----:B------:R-:W2:Y:S04]  /*39f40*/  LDL.LU.64 R14, [R1+0x1128] ;  /* 0x00112800010e7983 */ /* 0x000ea80000300a00 */
[----:B------:R0:W-:Y:S01]  /*39f50*/  STL.64 [R1+0x370], R8 ;  /* 0x0003700801007387 */ /* 0x0001e20000100a00 */
[----:B------:R1:W-:Y:S03]  /*39f60*/  STL.64 [R1+0x378], R10 ;  /* 0x0003780a01007387 */ /* 0x0003e60000100a00 */
[----:B0-----:R-:W2:Y:S01]  /*39f70*/  LDL.LU.64 R8, [R1+0x62f8] ;  /* 0x0062f80001087983 */ /* 0x001ea20000300a00 */
[----:B-1----:R-:W-:-:S02]  /*39f80*/  IMAD.MOV.U32 R10, RZ, RZ, R16 ;  /* 0x000000ffff0a7224 */ /* 0x002fc400078e0010 */
[----:B------:R-:W3:Y:S02]  /*39f90*/  LDL.LU.64 R16, [R1+0x62f0] ;  /* 0x0062f00001107983 */ /* 0x000ee40000300a00 */
[C---:B---3--:R-:W-:Y:S01]  /*39fa0*/  HMMA.16816.F32 R16, R20.reuse, R16, R24 ;  /* 0x000000101410723c */ /* 0x048fe20000001818 */
[----:B------:R-:W3:Y:S11]  /*39fb0*/  LDL.LU.64 R24, [R1+0x62e8] ;  /* 0x0062e80001187983 */ /* 0x000ef60000300a00 */
[----:B------:R-:W-:Y:S11]  /*39fc0*/  @!UPT UIADD3 URZ, URZ, URZ, URZ ;  /* 0x0000003f3f3ff290 */ /* 0x000ff6000fffe03f */
[----:B------:R-:W-:Y:S01]  /*39fd0*/  STL.64 [R1+0x360], R16 ;  /* 0x0003601001007387 */ /* 0x000fe20000100a00 */
[----:B------:R0:W-:Y:S03]  /*39fe0*/  STL.64 [R1+0x368], R18 ;  /* 0x0003681201007387 */ /* 0x0001e60000100a00 */
[----:B0-----:R-:W2:Y:S01]  /*39ff0*/  LDL.LU.64 R18, [R1+0x62e0] ;  /* 0x0062e00001127983 */ /* 0x001ea20000300a00 */
[----:B------:R-:W2:Y:S02]  /*3a000*/  LDL.LU.64 R16, [R1+0x62d8] ;  /* 0x0062d80001107983 */ /* 0x000ea40000300a00 */
[----:B---3--:R-:W-:Y:S01]  /*3a010*/  IMAD.MOV.U32 R11, RZ, RZ, R25 ;  /* 0x000000ffff0b7224 */ /* 0x008fe200078e0019 */
[C---:B--2---:R-:W-:Y:S11]  /*3a020*/  HMMA.16816.F32 R16, R20.reuse, R24, R16 ;  /* 0x000000181410723c */ /* 0x044ff60000001810 */
[----:B------:R-:W-:Y:S11]  /*3a030*/  @!UPT UIADD3 URZ, URZ, URZ, URZ ;  /* 0x0000003f3f3ff290 */ /* 0x000ff6000fffe03f */
[----:B------:R-:W-:Y:S01]  /*3a040*/  @!UPT UIADD3 URZ, URZ, URZ, URZ ;  /* 0x0000003f3f3ff290 */ /* 0x000fe2000fffe03f */
[----:B------:R0:W-:Y:S01]  /*3a050*/  STL.64 [R1+0x660], R16 ;  /* 0x0006601001007387 */ /* 0x0001e20000100a00 */
[----:B------:R1:W-:Y:S03]  /*3a060*/  STL.64 [R1+0x668], R18 ;  /* 0x0006681201007387 */ /* 0x0003e60000100a00 */
[----:B0-----:R-:W2:Y:S01]  /*3a070*/  LDL.LU.64 R16, [R1+0x62d0] ;  /* 0x0062d00001107983 */ /* 0x001ea20000300a00 */
[----:B-1----:R-:W-:Y:S02]  /*3a080*/  IMAD.MOV.U32 R18, RZ, RZ, R24 ;  /* 0x000000ffff127224 */ /* 0x002fe400078e0018 */
[----:B------:R-:W3:Y:S02]  /*3a090*/  LDL.LU.64 R24, [R1+0x62c8] ;  /* 0x0062c80001187983 */ /* 0x000ee40000300a00 */
[C---:B---3--:R-:W-:Y:S01]  /*3a0a0*/  HMMA.16816.F32 R24, R20.reuse, R24, R4 ;  /* 0x000000181418723c */ /* 0x048fe20000001804 */
[----:B------:R-:W3:Y:S01]  /*3a0b0*/  LDL.LU.64 R6, [R1+0x62c0] ;  /* 0x0062c00001067983 */ /* 0x000ee20000300a00 */
[----:B------:R-:W3:Y:S11]  /*3a0c0*/  LDL.LU.64 R4, [R1+0x62b8] ;  /* 0x0062b80001047983 */ /* 0x000ef60000300a00 */
[----:B------:R-:W-:Y:S10]  /*3a0d0*/  @!UPT UIADD3 URZ, URZ, URZ, URZ ;  /* 0x0000003f3f3ff290 */ /* 0x000ff4000fffe03f */
[----:B------:R0:W-:Y:S01]  /*3a0e0*/  STL.64 [R1+0x650], R24 ;  /* 0x0006501801007387 */ /* 0x0001e20000100a00 */
[----:B------:R3:W-:Y:S03]  /*3a0f0*/  STL.64 [R1+0x658], R26 ;  /* 0x0006581a01007387 */ /* 0x0007e60000100a00 */
[----:B0-----:R-:W3:Y:S02]  /*3a100*/  LDL.LU.64 R24, [R1+0x62b0] ;  /* 0x0062b00001187983 */ /* 0x001ee40000300a00 */
[C---:B---3--:R-:W-:Y:S02]  /*3a110*/  HMMA.16816.F32 R24, R20.reuse, R24, R4 ;  /* 0x000000181418723c */ /* 0x048fe40000001804 */
[----:B------:R-:W3:Y:S01]  /*3a120*/  LDL.LU.64 R6, [R1+0x62a8] ;  /* 0x0062a80001067983 */ /* 0x000ee20000300a00 */
[----:B------:R-:W3:Y:S11]  /*3a130*/  LDL.LU.64 R4, [R1+0x62a0] ;  /* 0x0062a00001047983 */ /* 0x000ef60000300a00 */
[----:B------:R-:W-:Y:S09]  /*3a140*/  @!UPT UIADD3 URZ, URZ, URZ, URZ ;  /* 0x0000003f3f3ff290 */ /* 0x000ff2000fffe03f */
        /* <DEDUP_REMOVED lines=44> */
[----:B0-----:R-:W3:Y:S02]  /*3a410*/  LDL.LU.64 R24, [R1+0x6208] ;  /* 0x0062080001187983 */ /* 0x001ee40000300a00 */
[----:B---3--:R-:W-:Y:S02]  /*3a420*/  HMMA.16816.F32 R20, R20, R24, R12 ;  /* 0x000000181414723c */ /* 0x008fe4000000180c */
[----:B------:R-:W2:Y:S01]  /*3a430*/  LDL.LU.64 R12, [R1+0x1360] ;  /* 0x00136000010c7983 */ /* 0x000ea20000300a00 */
[----:B------:R-:W2:Y:S11]  /*3a440*/  LDL.LU.64 R14, [R1+0x1368] ;  /* 0x00136800010e7983 */ /* 0x000eb60000300a00 */
[----:B------:R-:W-:Y:S09]  /*3a450*/  @!UPT UIADD3 URZ, URZ, URZ, URZ ;  /* 0x0000003f3f3ff290 */ /* 0x000ff2000fffe03f */
[----:B------:R0:W-:Y:S01]  /*3a460*/  STL.64 [R1+0x350], R20 ;  /* 0x0003501401007387 */ /* 0x0001e20000100a00 */
[----:B------:R-:W-:Y:S02]  /*3a470*/  STL.64 [R1+0x358], R22 ;  /* 0x0003581601007387 */ /* 0x000fe40000100a00 */
[----:B0-----:R-:W-:Y:S02]  /*3a480*/  IMAD.MOV.U32 R20, RZ, RZ, R18 ;  /* 0x000000ffff147224 */ /* 0x001fe400078e0012 */
[----:B------:R-:W-:-:S05]  /*3a490*/  IMAD.MOV.U32 R21, RZ, RZ, R11 ;  /* 0x000000ffff157224 */ /* 0x000fca00078e000b */
[----:B------:R0:W-:Y:S02]  /*3a4a0*/  STL.64 [R1+0x61c8], R20 ;  /* 0x0061c81401007387 */ /* 0x0001e40000100a00 */
[----:B0-----:R-:W-:Y:S02]  /*3a4b0*/  IMAD.MOV.U32 R20, RZ, RZ, R10 ;  /* 0x000000ffff147224 */ /* 0x001fe400078e000a */
[----:B------:R-:W-:-:S05]  /*3a4c0*/  IMAD.MOV.U32 R21, RZ, RZ, R3 ;  /* 0x000000ffff157224 */ /* 0x000fca00078e0003 */
[----:B------:R0:W-:Y:S02]  /*3a4d0*/  STL.64 [R1+0x61d8], R20 ;  /* 0x0061d81401007387 */ /* 0x0001e40000100a00 */
[----:B0-----:R-:W-:Y:S02]  /*3a4e0*/  IMAD.MOV.U32 R20, RZ, RZ, R2 ;  /* 0x000000ffff147224 */ /* 0x001fe400078e0002 */
[----:B------:R-:W-:-:S05]  /*3a4f0*/  IMAD.MOV.U32 R21, RZ, RZ, R0 ;  /* 0x000000ffff157224 */ /* 0x000fca00078e0000 */
[----:B------:R0:W-:Y:S04]  /*3a500*/  STL.64 [R1+0x61f0], R20 ;  /* 0x0061f01401007387 */ /* 0x0001e80000100a00 */
[----:B0-----:R-:W3:Y:S01]  /*3a510*/  LDL.LU.64 R20, [R1+0x10f0] ;  /* 0x0010f00001147983 */ /* 0x001ee20000300a00 */
[----:B------:R-:W3:Y:S02]  /*3a520*/  LDL.LU.64 R22, [R1+0x10f8] ;  /* 0x0010f80001167983 */ /* 0x000ee40000300a00 */
[----:B------:R0:W-:Y:S02]  /*3a530*/  STL.64 [R1+0x61b0], R24 ;  /* 0x0061b01801007387 */ /* 0x0001e40000100a00 */
[----:B0-----:R-:W2:Y:S04]  /*3a540*/  LDL.64 R24, [R1+0x80] ;  /* 0x0000800001187983 */ /* 0x001ea80000100a00 */
[----:B--2---:R0:W-:Y:S04]  /*3a550*/  STL.64 [R1+0x61d0], R24 ;  /* 0x0061d01801007387 */ /* 0x0041e80000100a00 */
[----:B0-----:R-:W2:Y:S01]  /*3a560*/  LDL.LU.64 R24, [R1+0x10d0] ;  /* 0x0010d00001187983 */ /* 0x001ea20000300a00 */
[----:B------:R-:W2:Y:S01]  /*3a570*/  LDL.LU.64 R26, [R1+0x10d8] ;  /* 0x0010d800011a7983 */ /* 0x000ea20000300a00 */
[C---:B------:R-:W-:Y:S02]  /*3a580*/  HMMA.16816.F32 R12, R4.reuse, R16, R12 ;  /* 0x00000010040c723c */ /* 0x040fe4000000180c */
[----:B--2---:R-:W-:Y:S01]  /*3a590*/  STL.64 [R1+0x61e8], R26 ;  /* 0x0061e81a01007387 */ /* 0x004fe20000100a00 */
[----:B------:R0:W-:Y:S03]  /*3a5a0*/  STL.64 [R1+0x61e0], R24 ;  /* 0x0061e01801007387 */ /* 0x0001e60000100a00 */
[----:B0-----:R-:W2:Y:S01]  /*3a5b0*/  LDL.LU.64 R24, [R1+0x10e0] ;  /* 0x0010e00001187983 */ /* 0x001ea20000300a00 */
[----:B------:R-:W2:Y:S11]  /*3a5c0*/  LDL.LU.64 R26, [R1+0x10e8] ;  /* 0x0010e800011a7983 */ /* 0x000eb60000300a00 */
[----:B------:R-:W-:Y:S05]  /*3a5d0*/  @!UPT UIADD3 URZ, URZ, URZ, URZ ;  /* 0x0000003f3f3ff290 */ /* 0x000fea000fffe03f */
[----:B------:R-:W-:Y:S02]  /*3a5e0*/  STL.64 [R1+0x330], R12 ;  /* 0x0003300c01007387 */ /* 0x000fe40000100a00 */
[----:B------:R0:W-:Y:S02]  /*3a5f0*/  STL.64 [R1+0x338], R14 ;  /* 0x0003380e01007387 */ /* 0x0001e40000100a00 */
[----:B0-----:R-:W2:Y:S01]  /*3a600*/  LDL.LU.64 R14, [R1+0x6200] ;  /* 0x00620000010e7983 */ /* 0x001ea20000300a00 */
[----:B------:R-:W2:Y:S02]  /*3a610*/  LDL.LU.64 R12, [R1+0x61f8] ;  /* 0x0061f800010c7983 */ /* 0x000ea40000300a00 */
[----:B------:R-:W-:Y:S02]  /*3a620*/  STL [R1+0x614c], R17 ;  /* 0x00614c1101007387 */ /* 0x000fe40000100800 */
[----:B------:R0:W-:Y:S02]  /*3a630*/  STL [R1+0x61c0], R16 ;  /* 0x0061c01001007387 */ /* 0x0001e40000100800 */
[----:B0-----:R-:W2:Y:S01]  /*3a640*/  LDL.LU.64 R16, [R1+0x1100] ;  /* 0x0011000001107983 */ /* 0x001ea20000300a00 */
[----:B------:R-:W2:Y:S01]  /*3a650*/  LDL.LU.64 R18, [R1+0x1108] ;  /* 0x0011080001127983 */ /* 0x000ea20000300a00 */
[C---:B---3--:R-:W-:Y:S08]  /*3a660*/  HMMA.16816.F32 R20, R4.reuse, R8, R20 ;  /* 0x000000080414723c */ /* 0x048ff00000001814 */
[C---:B--2---:R-:W-:Y:S11]  /*3a670*/  HMMA.16816.F32 R16, R4.reuse, R12, R16 ;  /* 0x0000000c0410723c */ /* 0x044ff60000001810 */
[----:B------:R-:W-:Y:S11]  /*3a680*/  @!UPT UIADD3 URZ, URZ, URZ, URZ ;  /* 0x0000003f3f3ff290 */ /* 0x000ff6000fffe03f */
[----:B------:R-:W-:Y:S01]  /*3a690*/  @!UPT UIADD3 URZ, URZ, URZ, URZ ;  /* 0x0000003f3f3ff290 */ /* 0x000fe2000fffe03f */
[----:B------:R0:W-:Y:S01]  /*3a6a0*/  STL.64 [R1+0x320], R16 ;  /* 0x0003201001007387 */ /* 0x0001e20000100a00 */
[----:B------:R1:W-:Y:S03]  /*3a6b0*/  STL.64 [R1+0x328], R18 ;  /* 0x0003281201007387 */ /* 0x0003e60000100a00 */
[----:B0-----:R-:W2:Y:S01]  /*3a6c0*/  LDL.LU.64 R16, [R1+0x10b0] ;  /* 0x0010b00001107983 */ /* 0x001ea20000300a00 */
[----:B-1----:R-:W2:Y:S02]  /*3a6d0*/  LDL.LU.64 R18, [R1+0x10b8] ;  /* 0x0010b80001127983 */ /* 0x002ea40000300a00 */
[----:B------:R-:W-:Y:S02]  /*3a6e0*/  STL.64 [R1+0x6140], R14 ;  /* 0x0061400e01007387 */ /* 0x000fe40000100a00 */
[----:B------:R0:W-:Y:S02]  /*3a6f0*/  STL.64 [R1+0x6138], R12 ;  /* 0x0061380c01007387 */ /* 0x0001e40000100a00 */
[----:B0-----:R-:W3:Y:S01]  /*3a700*/  LDL.LU.64 R12, [R1+0x10c0] ;  /* 0x0010c000010c7983 */ /* 0x001ee20000300a00 */
[----:B------:R-:W3:Y:S02]  /*3a710*/  LDL.LU.64 R14, [R1+0x10c8] ;  /* 0x0010c800010e7983 */ /* 0x000ee40000300a00 */
[----:B------:R0:W-:Y:S02]  /*3a720*/  STL.64 [R1+0x310], R20 ;  /* 0x0003101401007387 */ /* 0x0001e40000100a00 */
[----:B------:R1:W-:Y:S01]  /*3a730*/  STL.64 [R1+0x318], R22 ;  /* 0x0003181601007387 */ /* 0x0003e20000100a00 */
[----:B0-----:R-:W1:Y:S02]  /*3a740*/  LDL.LU.64 R20, [R1+0x61f0] ;  /* 0x0061f00001147983 */ /* 0x001e640000300a00 */
[C---:B-1----:R-:W-:Y:S02]  /*3a750*/  HMMA.16816.F32 R20, R4.reuse, R20, R24 ;  /* 0x000000140414723c */ /* 0x042fe40000001818 */
[----:B------:R-:W2:Y:S01]  /*3a760*/  LDL.LU.64 R26, [R1+0x61e8] ;  /* 0x0061e800011a7983 */ /* 0x000ea20000300a00 */
[----:B------:R-:W2:Y:S11]  /*3a770*/  LDL.LU.64 R24, [R1+0x61e0] ;  /* 0x0061e00001187983 */ /* 0x000eb60000300a00 */
[----:B------:R-:W-:Y:S09]  /*3a780*/  @!UPT UIADD3 URZ, URZ, URZ, URZ ;  /* 0x0000003f3f3ff290 */ /* 0x000ff2000fffe03f */
[----:B------:R0:W-:Y:S01]  /*3a790*/  STL.64 [R1+0x300], R20 ;  /* 0x0003001401007387 */ /* 0x0001e20000100a00 */
[----:B------:R2:W-:Y:S03]  /*3a7a0*/  STL.64 [R1+0x308], R22 ;  /* 0x0003081601007387 */ /* 0x0005e60000100a00 */
[----:B0-----:R-:W2:Y:S02]  /*3a7b0*/  LDL.LU.64 R20, [R1+0x61d8] ;  /* 0x0061d80001147983 */ /* 0x001ea40000300a00 */
[C---:B--2---:R-:W-:Y:S02]  /*3a7c0*/  HMMA.16816.F32 R20, R4.reuse, R20, R24 ;  /* 0x000000140414723c */ /* 0x044fe40000001818 */
[----:B------:R-:W3:Y:S11]  /*3a7d0*/  LDL.LU.64 R24, [R1+0x61d0] ;  /* 0x0061d00001187983 */ /* 0x000ef60000300a00 */
[----:B------:R-:W-:Y:S10]  /*3a7e0*/  @!UPT UIADD3 URZ, URZ, URZ, URZ ;  /* 0x0000003f3f3ff290 */ /* 0x000ff4000fffe03f */
[----:B------:R0:W-:Y:S01]  /*3a7f0*/  STL.64 [R1+0x2f0], R20 ;  /* 0x0002f01401007387 */ /* 0x0001e20000100a00 */
[----:B------:R-:W-:Y:S03]  /*3a800*/  STL.64 [R1+0x2f8], R22 ;  /* 0x0002f81601007387 */ /* 0x000fe60000100a00 */
[----:B0-----:R-:W2:Y:S01]  /*3a810*/  LDL.LU.64 R20, [R1+0x61c8] ;  /* 0x0061c80001147983 */ /* 0x001ea20000300a00 */
[C---:B---3--:R-:W-:Y:S11]  /*3a820*/  HMMA.16816.F32 R12, R4.reuse, R24, R12 ;  /* 0x00000018040c723c */ /* 0x048ff6000000180c */
[----:B------:R-:W-:Y:S11]  /*3a830*/  @!UPT UIADD3 URZ, URZ, URZ, URZ ;  /* 0x0000003f3f3ff290 */ /* 0x000ff6000fffe03f */
[----:B------:R-:W-:Y:S01]  /*3a840*/  @!UPT UIADD3 URZ, URZ, URZ, URZ ;  /* 0x0000003f3f3ff290 */ /* 0x000fe2000fffe03f */
[----:B------:R0:W-:Y:S01]  /*3a850*/  STL.64 [R1+0x2e0], R12 ;  /* 0x0002e00c01007387 */ /* 0x0001e20000100a00 */
[----:B------:R-:W-:Y:S03]  /*3a860*/  STL.64 [R1+0x2e8], R14 ;  /* 0x0002e80e01007387 */ /* 0x000fe60000100a00 */
[----:B0-----:R-:W3:Y:S01]  /*3a870*/  LDL.64 R12, [R1+0x20] ;  /* 0x00002000010c7983 */ /* 0x001ee20000100a00 */
[----:B------:R-:W-:Y:S02]  /*3a880*/  IMAD.MOV.U32 R10, RZ, RZ, R25 ;  /* 0x000000ffff0a7224 */ /* 0x000fe400078e0019 */
[----:B------:R-:W-:Y:S01]  /*3a890*/  IMAD.MOV.U32 R11, RZ, RZ, R24 ;  /* 0x000000ffff0b7224 */ /* 0x000fe200078e0018 */
[----:B---3--:R-:W-:Y:S02]  /*3a8a0*/  STL.64 [R1+0x6190], R12 ;  /* 0x0061900c01007387 */ /* 0x008fe40000100a00 */
[----:B------:R-:W-:Y:S02]  /*3a8b0*/  STL [R1+0x6120], R10 ;  /* 0x0061200a01007387 */ /* 0x000fe40000100800 */
[----:B------:R-:W-:Y:S02]  /*3a8c0*/  STL [R1+0x6110], R11 ;  /* 0x0061100b01007387 */ /* 0x000fe40000100800 */
[----:B------:R0:W-:Y:S02]  /*3a8d0*/  STL.64 [R1+0x6198], R8 ;  /* 0x0061980801007387 */ /* 0x0001e40000100a00 */
[----:B0-----:R-:W3:Y:S01]  /*3a8e0*/  LDL.64 R8, [R1+0x40] ;  /* 0x0000400001087983 */ /* 0x001ee20000100a00 */
[C---:B--2---:R-:W-:Y:S03]  /*3a8f0*/  HMMA.16816.F32 R12, R4.reuse, R20, R16 ;  /* 0x00000014040c723c */ /* 0x044fe60000001810 */
[----:B---3--:R0:W-:Y:S04]  /*3a900*/  STL.64 [R1+0x61b8], R8 ;  /* 0x0061b80801007387 */ /* 0x0081e80000100a00 */
[----:B0-----:R-:W2:Y:S01]  /*3a910*/  LDL.64 R8, [R1+0x60] ;  /* 0x0000600001087983 */ /* 0x001ea20000100a00 */
[----:B------:R-:W2:Y:S02]  /*3a920*/  LDL.LU.64 R16, [R1+0x10a0] ;  /* 0x0010a00001107983 */ /* 0x000ea40000300a00 */
[----:B------:R-:W2:Y:S11]  /*3a930*/  LDL.LU.64 R18, [R1+0x10a8] ;  /* 0x0010a80001127983 */ /* 0x000eb60000300a00 */
[----:B------:R-:W-:Y:S02]  /*3a940*/  @!UPT UIADD3 URZ, URZ, URZ, URZ ;  /* 0x0000003f3f3ff290 */ /* 0x000fe4000fffe03f */
[----:B------:R0:W-:Y:S01]  /*3a950*/  STL.64 [R1+0x4e0], R12 ;  /* 0x0004e00c01007387 */ /* 0x0001e20000100a00 */
[----:B------:R1:W-:Y:S01]  /*3a960*/  STL.64 [R1+0x4e8], R14 ;  /* 0x0004e80e01007387 */ /* 0x0003e20000100a00 */
[----:B------:R-:W3:Y:S02]  /*3a970*/  LDL.LU.64 R24, [R1+0x1090] ;  /* 0x0010900001187983 */ /* 0x000ee40000300a00 */
[----:B------:R-:W3:Y:S01]  /*3a980*/  LDL.LU.64 R26, [R1+0x1098] ;  /* 0x00109800011a7983 */ /* 0x000ee20000300a00 */
[----:B0-----:R-:W2:Y:S01]  /*3a990*/  LDL.LU.64 R12, [R1+0x1070] ;  /* 0x00107000010c7983 */ /* 0x001ea20000300a00 */
[----:B-1----:R-:W2:Y:S03]  /*3a9a0*/  LDL.LU.64 R14, [R1+0x1078] ;  /* 0x00107800010e7983 */ /* 0x002ea60000300a00 */
[----:B--2---:R-:W-:Y:S01]  /*3a9b0*/  STL.64 [R1+0x61a8], R14 ;  /* 0x0061a80e01007387 */ /* 0x004fe20000100a00 */
[----:B------:R0:W-:Y:S03]  /*3a9c0*/  STL.64 [R1+0x61a0], R12 ;  /* 0x0061a00c01007387 */ /* 0x0001e60000100a00 */
[----:B0-----:R-:W2:Y:S01]  /*3a9d0*/  LDL.LU.64 R12, [R1+0x1080] ;  /* 0x00108000010c7983 */ /* 0x001ea20000300a00 */
[----:B------:R-:W2:Y:S02]  /*3a9e0*/  LDL.LU.64 R14, [R1+0x1088] ;  /* 0x00108800010e7983 */ /* 0x000ea40000300a00 */
[----:B------:R-:W2:Y:S02]  /*3a9f0*/  LDL R23, [R1+0x2350] ;  /* 0x0023500001177983 */ /* 0x000ea40000100800 */
[----:B--2---:R-:W-:Y:S01]  /*3aa00*/  STL [R1+0x6150], R23 ;  /* 0x0061501701007387 */ /* 0x004fe20000100800 */
[----:B------:R-:W2:Y:S03]  /*3aa10*/  LDL.64 R20, [R1+0xc0] ;  /* 0x0000c00001147983 */ /* 0x000ea60000100a00 */
[----:B--2---:R0:W-:Y:S04]  /*3aa20*/  STL.64 [R1+0x6168], R20 ;  /* 0x0061681401007387 */ /* 0x0041e80000100a00 */
[----:B0-----:R-:W2:Y:S04]  /*3aa30*/  LDL.64 R20, [R1] ;  /* 0x0000000001147983 */ /* 0x001ea80000100a00 */
[----:B--2---:R0:W-:Y:S04]  /*3aa40*/  STL.64 [R1+0x6170], R20 ;  /* 0x0061701401007387 */ /* 0x0041e80000100a00 */
[----:B0-----:R-:W2:Y:S01]  /*3aa50*/  LDL.64 R20, [R1+0x10] ;  /* 0x0000100001147983 */ /* 0x001ea20000100a00 */
[C---:B------:R-:W-:Y:S03]  /*3aa60*/  HMMA.16816.F32 R16, R4.reuse, R8, R16 ;  /* 0x000000080410723c */ /* 0x040fe60000001810 */
[----:B--2---:R0:W-:Y:S04]  /*3aa70*/  STL.64 [R1+0x6188], R20 ;  /* 0x0061881401007387 */ /* 0x0041e80000100a00 */
[----:B0-----:R-:W3:Y:S11]  /*3aa80*/  LDL.64 R20, [R1+0x50] ;  /* 0x0000500001147983 */ /* 0x001ef60000100a00 */
[----:B------:R-:W-:Y:S05]  /*3aa90*/  @!UPT UIADD3 URZ, URZ, URZ, URZ ;  /* 0x0000003f3f3ff290 */ /* 0x000fea000fffe03f */
[----:B------:R0:W-:Y:S02]  /*3aaa0*/  STL.64 [R1+0x4d0], R16 ;  /* 0x0004d01001007387 */ /* 0x0001e40000100a00 */
[----:B------:R1:W-:Y:S01]  /*3aab0*/  STL.64 [R1+0x4d8], R18 ;  /* 0x0004d81201007387 */ /* 0x0003e20000100a00 */
[----:B0-----:R-:W2:Y:S01]  /*3aac0*/  LDL.LU R16, [R1+0x61c0] ;  /* 0x0061c00001107983 */ /* 0x001ea20000300800 */
[----:B-1----:R-:W-:Y:S02]  /*3aad0*/  IMAD.MOV.U32 R19, RZ, RZ, R8 ;  /* 0x000000ffff137224 */ /* 0x002fe400078e0008 */
[----:B------:R-:W-:Y:S02]  /*3aae0*/  IMAD.MOV.U32 R18, RZ, RZ, R9 ;  /* 0x000000ffff127224 */ /* 0x000fe400078e0009 */
[----:B------:R-:W2:Y:S03]  /*3aaf0*/  LDL.LU.64 R8, [R1+0x61b8] ;  /* 0x0061b80001087983 */ /* 0x000ea60000300a00 */
[----:B------:R-:W-:Y:S02]  /*3ab00*/  STL [R1+0x6148], R18 ;  /* 0x0061481201007387 */ /* 0x000fe40000100800 */
[----:B------:R-:W-:Y:S01]  /*3ab10*/  STL [R1+0x6124], R19 ;  /* 0x0061241301007387 */ /* 0x000fe20000100800 */
[C---:B---3--:R-:W-:Y:S11]  /*3ab20*/  HMMA.16816.F32 R24, R4.reuse, R20, R24 ;  /* 0x000000140418723c */ /* 0x048ff60000001818 */
[----:B------:R-:W-:Y:S11]  /*3ab30*/  @!UPT UIADD3 URZ, URZ, URZ, URZ ;  /* 0x0000003f3f3ff290 */ /* 0x000ff6000fffe03f */
[----:B------:R-:W-:Y:S01]  /*3ab40*/  @!UPT UIADD3 URZ, URZ, URZ, URZ ;  /* 0x0000003f3f3ff290 */ /* 0x000fe2000fffe03f */
[----:B------:R0:W-:Y:S01]  /*3ab50*/  STL.64 [R1+0x4c0], R24 ;  /* 0x0004c01801007387 */ /* 0x0001e20000100a00 */
[----:B------:R1:W-:Y:S03]  /*3ab60*/  STL.64 [R1+0x4c8], R26 ;  /* 0x0004c81a01007387 */ /* 0x0003e60000100a00 */
[----:B0-----:R-:W3:Y:S01]  /*3ab70*/  LDL.LU.64 R24, [R1+0x61b0] ;  /* 0x0061b00001187983 */ /* 0x001ee20000300a00 */
[----:B--2---:R-:W-:Y:S01]  /*3ab80*/  HMMA.16816.F32 R12, R4, R8, R12 ;  /* 0x00000008040c723c */ /* 0x004fe2000000180c */
[----:B-1----:R-:W-:Y:S02]  /*3ab90*/  IMAD.MOV.U32 R27, RZ, RZ, R20 ;  /* 0x000000ffff1b7224 */ /* 0x002fe400078e0014 */
[----:B------:R-:W-:Y:S02]  /*3aba0*/  IMAD.MOV.U32 R26, RZ, RZ, R21 ;  /* 0x000000ffff1a7224 */ /* 0x000fe400078e0015 */
[----:B------:R-:W2:Y:S01]  /*3abb0*/  LDL.LU.64 R20, [R1+0x1060] ;  /* 0x0010600001147983 */ /* 0x000ea20000300a00 */
[----:B------:R-:W2:Y:S02]  /*3abc0*/  LDL.LU.64 R22, [R1+0x1068] ;  /* 0x0010680001167983 */ /* 0x000ea40000300a00 */
[----:B------:R-:W-:Y:S01]  /*3abd0*/  STL.64 [R1+0x6160], R26 ;  /* 0x0061601a01007387 */ /* 0x000fe20000100a00 */
[----:B---3--:R0:W-:Y:S04]  /*3abe0*/  STL.64 [R1+0x6158], R24 ;  /* 0x0061581801007387 */ /* 0x0081e80000100a00 */
[----:B0-----:R-:W3:Y:S10]  /*3abf0*/  LDL.64 R24, [R1+0x30] ;  /* 0x0000300001187983 */ /* 0x001ef40000100a00 */
[----:B------:R-:W-:Y:S02]  /*3ac00*/  STL.64 [R1+0x4b0], R12 ;  /* 0x0004b00c01007387 */ /* 0x000fe40000100a00 */
[----:B------:R0:W-:Y:S02]  /*3ac10*/  STL.64 [R1+0x4b8], R14 ;  /* 0x0004b80e01007387 */ /* 0x0001e40000100a00 */
[----:B0-----:R-:W3:Y:S01]  /*3ac20*/  LDL.LU.64 R14, [R1+0x61a8] ;  /* 0x0061a800010e7983 */ /* 0x001ee20000300a00 */
[----:B------:R-:W3:Y:S02]  /*3ac30*/  LDL.LU.64 R12, [R1+0x61a0] ;  /* 0x0061a000010c7983 */ /* 0x000ee40000300a00 */
[----:B------:R-:W-:-:S02]  /*3ac40*/  IMAD.MOV.U32 R2, RZ, RZ, R8 ;  /* 0x000000ffff027224 */ /* 0x000fc400078e0008 */
[----:B------:R-:W-:Y:S02]  /*3ac50*/  IMAD.MOV.U32 R0, RZ, RZ, R9 ;  /* 0x000000ffff007224 */ /* 0x000fe400078e0009 */
[----:B------:R-:W2:Y:S01]  /*3ac60*/  LDL.LU.64 R8, [R1+0x6198] ;  /* 0x0061980001087983 */ /* 0x000ea20000300a00 */
[C---:B---3--:R-:W-:Y:S01]  /*3ac70*/  HMMA.16816.F32 R12, R4.reuse, R24, R12 ;  /* 0x00000018040c723c */ /* 0x048fe2000000180c */
[----:B------:R-:W-:Y:S02]  /*3ac80*/  IMAD.MOV.U32 R11, RZ, RZ, R24 ;  /* 0x000000ffff0b7224 */ /* 0x000fe400078e0018 */
[----:B------:R-:W-:Y:S11]  /*3ac90*/  IMAD.MOV.U32 R28, RZ, RZ, R25 ;  /* 0x000000ffff1c7224 */ /* 0x000ff600078e0019 */
[----:B------:R-:W-:Y:S09]  /*3aca0*/  @!UPT UIADD3 URZ, URZ, URZ, URZ ;  /* 0x0000003f3f3ff290 */ /* 0x000ff2000fffe03f */
[----:B------:R0:W-:Y:S01]  /*3acb0*/  STL.64 [R1+0x4a0], R12 ;  /* 0x0004a00c01007387 */ /* 0x0001e20000100a00 */
[----:B------:R-:W-:Y:S03]  /*3acc0*/  STL.64 [R1+0x4a8], R14 ;  /* 0x0004a80e01007387 */ /* 0x000fe60000100a00 */
[----:B0-----:R-:W2:Y:S01]  /*3acd0*/  LDL.LU.64 R12, [R1+0x6190] ;  /* 0x00619000010c7983 */ /* 0x001ea20000300a00 */
[----:B------:R-:W3:Y:S02]  /*3ace0*/  LDL.LU.64 R24, [R1+0x1030] ;  /* 0x0010300001187983 */ /* 0x000ee40000300a00 */
[----:B------:R-:W3:Y:S01]  /*3acf0*/  LDL.LU.64 R26, [R1+0x1038] ;  /* 0x00103800011a7983 */ /* 0x000ee20000300a00 */
[C---:B--2---:R-:W-:Y:S01]  /*3ad00*/  HMMA.16816.F32 R20, R4.reuse, R12, R20 ;  /* 0x0000000c0414723c */ /* 0x044fe20000001814 */
[----:B---3--:R-:W-:Y:S01]  /*3ad10*/  STL.64 [R1+0x6180], R26 ;  /* 0x0061801a01007387 */ /* 0x008fe20000100a00 */
[----:B------:R0:W-:Y:S03]  /*3ad20*/  STL.64 [R1+0x6178], R24 ;  /* 0x0061781801007387 */ /* 0x0001e60000100a00 */
[----:B0-----:R-:W2:Y:S01]  /*3ad30*/  LDL.LU.64 R24, [R1+0x1050] ;  /* 0x0010500001187983 */ /* 0x001ea20000300a00 */
[----:B------:R-:W2:Y:S11]  /*3ad40*/  LDL.LU.64 R26, [R1+0x1058] ;  /* 0x00105800011a7983 */ /* 0x000eb60000300a00 */
[----:B------:R-:W-:Y:S06]  /*3ad50*/  @!UPT UIADD3 URZ, URZ, URZ, URZ ;  /* 0x0000003f3f3ff290 */ /* 0x000fec000fffe03f */
[----:B------:R0:W-:Y:S01]  /*3ad60*/  STL.64 [R1+0x490], R20 ;  /* 0x0004901401007387 */ /* 0x0001e20000100a00 */
[----:B------:R-:W-:Y:S03]  /*3ad70*/  STL.64 [R1+0x498], R22 ;  /* 0x0004981601007387 */ /* 0x000fe60000100a00 */
[----:B0-----:R-:W2:Y:S01]  /*3ad80*/  LDL.LU.64 R20, [R1+0x6188] ;  /* 0x0061880001147983 */ /* 0x001ea20000300a00 */
[----:B------:R-:W-:Y:S02]  /*3ad90*/  IMAD.MOV.U32 R10, RZ, RZ, R13 ;  /* 0x000000ffff0a7224 */ /* 0x000fe400078e000d */
[----:B------:R-:W-:Y:S02]  /*3ada0*/  IMAD.MOV.U32 R19, RZ, RZ, R12 ;  /* 0x000000ffff137224 */ /* 0x000fe400078e000c */
[----:B------:R-:W3:Y:S01]  /*3adb0*/  LDL.LU.64 R12, [R1+0x1020] ;  /* 0x00102000010c7983 */ /* 0x000ee20000300a00 */
[----:B------:R-:W3:Y:S02]  /*3adc0*/  LDL.LU.64 R14, [R1+0x1028] ;  /* 0x00102800010e7983 */ /* 0x000ee40000300a00 */
[----:B------:R-:W-:Y:S02]  /*3add0*/  STL.64 [R1+0x6130], R10 ;  /* 0x0061300a01007387 */ /* 0x000fe40000100a00 */
[----:B------:R0:W-:Y:S02]  /*3ade0*/  STL.64 [R1+0x6128], R8 ;  /* 0x0061280801007387 */ /* 0x0001e40000100a00 */
[----:B0-----:R-:W3:Y:S01]  /*3adf0*/  LDL.LU.64 R8, [R1+0x1040] ;  /* 0x0010400001087983 */ /* 0x001ee20000300a00 */
[----:B------:R-:W3:Y:S01]  /*3ae00*/  LDL.LU.64 R10, [R1+0x1048] ;  /* 0x00104800010a7983 */ /* 0x000ee20000300a00 */
        /* <DEDUP_REMOVED lines=8> */
[----:B------:R-:W3:Y:S02]  /*3ae90*/  LDL.LU.64 R20, [R1+0x6170] ;  /* 0x0061700001147983 */ /* 0x000ee40000300a00 */
[C---:B---3--:R-:W-:Y:S11]  /*3aea0*/  HMMA.16816.F32 R8, R4.reuse, R20, R8 ;  /* 0x000000140408723c */ /* 0x048ff60000001808 */
[----:B------:R-:W-:Y:S11]  /*3aeb0*/  @!UPT UIADD3 URZ, URZ, URZ, URZ ;  /* 0x0000003f3f3ff290 */ /* 0x000ff6000fffe03f */
[----:B------:R-:W-:Y:S01]  /*3aec0*/  @!UPT UIADD3 URZ, URZ, URZ, URZ ;  /* 0x0000003f3f3ff290 */ /* 0x000fe2000fffe03f */
[----:B------:R0:W-:Y:S01]  /*3aed0*/  STL.64 [R1+0x470], R8 ;  /* 0x0004700801007387 */ /* 0x0001e20000100a00 */
[----:B------:R1:W-:Y:S02]  /*3aee0*/  STL.64 [R1+0x478], R10 ;  /* 0x0004780a01007387 */ /* 0x0003e40000100a00 */
[----:B0-----:R-:W-:Y:S02]  /*3aef0*/  IMAD.MOV.U32 R8, RZ, RZ, R21 ;  /* 0x000000ffff087224 */ /* 0x001fe400078e0015 */
[----:B-1----:R-:W-:Y:S02]  /*3af00*/  IMAD.MOV.U32 R10, RZ, RZ, R20 ;  /* 0x000000ffff0a7224 */ /* 0x002fe400078e0014 */
[----:B------:R-:W2:Y:S01]  /*3af10*/  LDL.LU.64 R20, [R1+0x6168] ;  /* 0x0061680001147983 */ /* 0x000ea20000300a00 */
[----:B----4-:R-:W-:Y:S01]  /*3af20*/  STL [R1+0x5e38], R29 ;  /* 0x005e381d01007387 */ /* 0x010fe20000100800 */
[----:B--2---:R-:W-:Y:S11]  /*3af30*/  HMMA.16816.F32 R24, R4, R20, R24 ;  /* 0x000000140418723c */ /* 0x004ff60000001818 */
[----:B------:R-:W-:Y:S11]  /*3af40*/  @!UPT UIADD3 URZ, URZ, URZ, URZ ;  /* 0x0000003f3f3ff290 */ /* 0x000ff6000fffe03f */
[----:B------:R-:W-:Y:S01]  /*3af50*/  @!UPT UIADD3 URZ, URZ, URZ, URZ ;  /* 0x0000003f3f3ff290 */ /* 0x000fe2000fffe03f */
[----:B------:R-:W-:Y:S01]  /*3af60*/  STL.64 [R1+0x460], R24 ;  /* 0x0004601801007387 */ /* 0x000fe20000100a00 */
[----:B------:R0:W-:Y:S03]  /*3af70*/  STL.64 [R1+0x468], R26 ;  /* 0x0004681a01007387 */ /* 0x0001e60000100a00 */
[----:B0-----:R-:W2:Y:S01]  /*3af80*/  LDL.LU.64 R26, [R1+0x6160] ;  /* 0x00616000011a7983 */ /* 0x001ea20000300a00 */
[----:B------:R-:W3:Y:S02]  /*3af90*/  LDL.LU.64 R24, [R1+0x6158] ;  /* 0x0061580001187983 */ /* 0x000ee40000300a00 */
[----:B------:R-:W4:Y:S01]  /*3afa0*/  LDL.LU R23, [R1+0x6150] ;  /* 0x0061500001177983 */ /* 0x000f220000300800 */
[----:B------:R-:W-:Y:S01]  /*3afb0*/  LOP3.LUT R3, R29, 0x60, RZ, 0x3c, !PT ;  /* 0x000000601d037812 */ /* 0x000fe200078e3cff */
[----:B------:R-:W-:Y:S02]  /*3afc0*/  IMAD.MOV.U32 R29, RZ, RZ, R8 ;  /* 0x000000ffff1d7224 */ /* 0x000fe400078e0008 */
[----:B------:R-:W-:-:S02]  /*3afd0*/  IMAD.MOV.U32 R9, RZ, RZ, R20 ;  /* 0x000000ffff097224 */ /* 0x000fc400078e0014 */
[----:B------:R-:W-:Y:S01]  /*3afe0*/  IMAD.MOV.U32 R8, RZ, RZ, R21 ;  /* 0x000000ffff087224 */ /* 0x000fe200078e0015 */
[----:B---3--:R-:W-:Y:S01]  /*3aff0*/  HMMA.16816.F32 R12, R4, R24, R12 ;  /* 0x00000018040c723c */ /* 0x008fe2000000180c */
[----:B----4-:R-:W-:Y:S06]  /*3b000*/  LDSM.16.MT88.4 R20, [R23+0x10180] ;  /* 0x010180001714783b */ /* 0x010fec0000004200 */
[----:B------:R-:W-:Y:S11]  /*3b010*/  IMAD.MOV.U32 R7, RZ, RZ, R10 ;  /* 0x000000ffff077224 */ /* 0x000ff600078e000a */
[----:B------:R-:W-:Y:S05]  /*3b020*/  @!UPT UIADD3 URZ, URZ, URZ, URZ ;  /* 0x0000003f3f3ff290 */ /* 0x000fea000fffe03f */
[----:B------:R0:W-:Y:S01]  /*3b030*/  STL.64 [R1+0x2d0], R12 ;  /* 0x0002d00c01007387 */ /* 0x0001e20000100a00 */
[----:B------:R1:W-:Y:S03]  /*3b040*/  STL.64 [R1+0x2d8], R14 ;  /* 0x0002d80e01007387 */ /* 0x0003e60000100a00 */
[----:B0-----:R-:W3:Y:S01]  /*3b050*/  LDL.LU.64 R12, [R1+0x12d0] ;  /* 0x0012d000010c7983 */ /* 0x001ee20000300a00 */
[----:B-1----:R-:W3:Y:S02]  /*3b060*/  LDL.LU.64 R14, [R1+0x12d8] ;  /* 0x0012d800010e7983 */ /* 0x002ee40000300a00 */
[----:B------:R0:W-:Y:S02]  /*3b070*/  STL.64 [R1+0x6020], R24 ;  /* 0x0060201801007387 */ /* 0x0001e40000100a00 */
[----:B0-----:R-:W-:Y:S02]  /*3b080*/  IMAD.MOV.U32 R24, RZ, RZ, R9 ;  /* 0x000000ffff187224 */ /* 0x001fe400078e0009 */
[----:B------:R-:W-:-:S02]  /*3b090*/  IMAD.MOV.U32 R25, RZ, RZ, R8 ;  /* 0x000000ffff197224 */ /* 0x000fc400078e0008 */
[----:B------:R-:W4:Y:S01]  /*3b0a0*/  LDL.LU.64 R8, [R1+0x12c0] ;  /* 0x0012c00001087983 */ /* 0x000f220000300a00 */
[----:B------:R-:W4:Y:S02]  /*3b0b0*/  LDL.LU.64 R10, [R1+0x12c8] ;  /* 0x0012c800010a7983 */ /* 0x000f240000300a00 */
[----:B------:R0:W-:Y:S02]  /*3b0c0*/  STL.64 [R1+0x6038], R24 ;  /* 0x0060381801007387 */ /* 0x0001e40000100a00 */
[----:B0-----:R-:W-:Y:S02]  /*3b0d0*/  IMAD.MOV.U32 R24, RZ, RZ, R7 ;  /* 0x000000ffff187224 */ /* 0x001fe400078e0007 */
[----:B------:R-:W0:Y:S01]  /*3b0e0*/  LDSM.16.MT88.4 R4, [R3+0x10000] ;  /* 0x010000000304783b */ /* 0x000e220000004200 */
[----:B------:R-:W-:-:S05]  /*3b0f0*/  IMAD.MOV.U32 R25, RZ, RZ, R29 ;  /* 0x000000ffff197224 */ /* 0x000fca00078e001d */
[----:B------:R1:W-:Y:S02]  /*3b100*/  STL.64 [R1+0x6050], R24 ;  /* 0x0060501801007387 */ /* 0x0003e40000100a00 */
[----:B-1----:R-:W-:Y:S02]  /*3b110*/  IMAD.MOV.U32 R24, RZ, RZ, R17 ;  /* 0x000000ffff187224 */ /* 0x002fe400078e0011 */
[----:B------:R-:W3:Y:S01]  /*3b120*/  LDL.LU R17, [R1+0x614c] ;  /* 0x00614c0001117983 */ /* 0x000ee20000300800 */
[----:B------:R-:W-:Y:S02]  /*3b130*/  IMAD.MOV.U32 R25, RZ, RZ, R18 ;  /* 0x000000ffff197224 */ /* 0x000fe400078e0012 */
[----:B------:R-:W2:Y:S03]  /*3b140*/  LDL.LU R18, [R1+0x6148] ;  /* 0x0061480001127983 */ /* 0x000ea60000300800 */
[----:B------:R-:W-:Y:S04]  /*3b150*/  STL.64 [R1+0x6068], R24 ;  /* 0x0060681801007387 */ /* 0x000fe80000100a00 */
[----:B0-----:R-:W-:Y:S01]  /*3b160*/  STL.64 [R1+0x6018], R6 ;  /* 0x0060180601007387 */ /* 0x001fe20000100a00 */
[----:B------:R0:W-:Y:S03]  /*3b170*/  STL.64 [R1+0x6010], R4 ;  /* 0x0060100401007387 */ /* 0x0001e60000100a00 */
        /* <DEDUP_REMOVED lines=10> */
[----:B------:R-:W-:Y:S01]  /*3b220*/  STL.64 [R1+0x60e8], R16 ;  /* 0x0060e81001007387 */ /* 0x000fe20000100a00 */
[C---:B----4-:R-:W-:Y:S11]  /*3b230*/  HMMA.16816.F32 R8, R20.reuse, R12, R8 ;  /* 0x0000000c1408723c */ /* 0x050ff60000001808 */
[----:B------:R-:W-:Y:S11]  /*3b240*/  @!UPT UIADD3 URZ, URZ, URZ, URZ ;  /* 0x0000003f3f3ff290 */ /* 0x000ff6000fffe03f */
[----:B------:R-:W-:Y:S01]  /*3b250*/  @!UPT UIADD3 URZ, URZ, URZ, URZ ;  /* 0x0000003f3f3ff290 */ /* 0x000fe2000fffe03f */
[----:B------:R-:W-:Y:S01]  /*3b260*/  STL.64 [R1+0x1c0], R8 ;  /* 0x0001c00801007387 */ /* 0x000fe20000100a00 */
[----:B------:R0:W-:Y:S03]  /*3b270*/  STL.64 [R1+0x1c8], R10 ;  /* 0x0001c80a01007387 */ /* 0x0001e60000100a00 */
[----:B0-----:R-:W4:Y:S01]  /*3b280*/  LDL.LU.64 R10, [R1+0x6130] ;  /* 0x00613000010a7983 */ /* 0x001f220000300a00 */
[----:B------:R-:W2:Y:S02]  /*3b290*/  LDL.LU.64 R8, [R1+0x6128] ;  /* 0x0061280001087983 */ /* 0x000ea40000300a00 */
[----:B------:R-:W-:Y:S02]  /*3b2a0*/  IMAD.MOV.U32 R24, RZ, RZ, R19 ;  /* 0x000000ffff187224 */ /* 0x000fe400078e0013 */
[----:B------:R-:W3:Y:S01]  /*3b2b0*/  LDL.LU R19, [R1+0x6124] ;  /* 0x0061240001137983 */ /* 0x000ee20000300800 */
[----:B--2---:R-:W-:Y:S01]  /*3b2c0*/  HMMA.16816.F32 R4, R20, R8, R4 ;  /* 0x000000081404723c */ /* 0x004fe20000001804 */
[----:B----4-:R-:W-:-:S02]  /*3b2d0*/  IMAD.MOV.U32 R25, RZ, RZ, R10 ;  /* 0x000000ffff197224 */ /* 0x010fc400078e000a */
[----:B------:R-:W2:Y:S03]  /*3b2e0*/  LDL.LU R10, [R1+0x6120] ;  /* 0x00612000010a7983 */ /* 0x000ea60000300800 */
[----:B------:R-:W-:Y:S02]  /*3b2f0*/  STL.64 [R1+0x6080], R24 ;  /* 0x0060801801007387 */ /* 0x000fe40000100a00 */
[----:B---3--:R-:W-:Y:S02]  /*3b300*/  STL.64 [R1+0x6030], R14 ;  /* 0x0060300e01007387 */ /* 0x008fe40000100a00 */
[----:B------:R0:W-:Y:S02]  /*3b310*/  STL.64 [R1+0x6028], R12 ;  /* 0x0060280c01007387 */ /* 0x0001e40000100a00 */
[----:B0-----:R-:W3:Y:S01]  /*3b320*/  LDL.LU.64 R12, [R1+0x12a0] ;  /* 0x0012a000010c7983 */ /* 0x001ee20000300a00 */
[----:B------:R-:W3:Y:S10]  /*3b330*/  LDL.LU.64 R14, [R1+0x12a8] ;  /* 0x0012a800010e7983 */ /* 0x000ef40000300a00 */
[----:B------:R0:W-:Y:S01]  /*3b340*/  STL.64 [R1+0x1b0], R4 ;  /* 0x0001b00401007387 */ /* 0x0001e20000100a00 */
[----:B------:R-:W-:Y:S03]  /*3b350*/  STL.64 [R1+0x1b8], R6 ;  /* 0x0001b80601007387 */ /* 0x000fe60000100a00 */
[----:B0-----:R-:W3:Y:S01]  /*3b360*/  LDL.LU.64 R4, [R1+0x6118] ;  /* 0x0061180001047983 */ /* 0x001ee20000300a00 */
[----:B------:R-:W-:-:S02]  /*3b370*/  IMAD.MOV.U32 R24, RZ, RZ, R11 ;  /* 0x000000ffff187224 */ /* 0x000fc400078e000b */
[----:B------:R-:W-:Y:S02]  /*3b380*/  IMAD.MOV.U32 R25, RZ, RZ, R28 ;  /* 0x000000ffff197224 */ /* 0x000fe400078e001c */
[----:B------:R-:W4:Y:S03]  /*3b390*/  LDL.LU R11, [R1+0x6110] ;  /* 0x00611000010b7983 */ /* 0x000f260000300800 */
[----:B------:R0:W-:Y:S02]  /*3b3a0*/  STL.64 [R1+0x6098], R24 ;  /* 0x0060981801007387 */ /* 0x0001e40000100a00 */
[----:B0-----:R-:W-:Y:S02]  /*3b3b0*/  IMAD.MOV.U32 R24, RZ, RZ, R2 ;  /* 0x000000ffff187224 */ /* 0x001fe400078e0002 */
[----:B------:R-:W-:-:S05]  /*3b3c0*/  IMAD.MOV.U32 R25, RZ, RZ, R0 ;  /* 0x000000ffff197224 */ /* 0x000fca00078e0000 */
[----:B------:R0:W-:Y:S01]  /*3b3d0*/  STL.64 [R1+0x60b0], R24 ;  /* 0x0060b01801007387 */ /* 0x0001e20000100a00 */
[----:B------:R-:W-:Y:S02]  /*3b3e0*/  STL.64 [R1+0x6008], R8 ;  /* 0x0060080801007387 */ /* 0x000fe40000100a00 */
[----:B0-----:R-:W-:Y:S02]  /*3b3f0*/  IMAD.MOV.U32 R24, RZ, RZ, R27 ;  /* 0x000000ffff187224 */ /* 0x001fe400078e001b */
[----:B------:R-:W-:Y:S01]  /*3b400*/  IMAD.MOV.U32 R25, RZ, RZ, R26 ;  /* 0x000000ffff197224 */ /* 0x000fe200078e001a */
[----:B---3--:R-:W-:Y:S11]  /*3b410*/  HMMA.16816.F32 R12, R20, R4, R12 ;  /* 0x00000004140c723c */ /* 0x008ff6000000180c */
[----:B------:R-:W-:Y:S11]  /*3b420*/  @!UPT UIADD3 URZ, URZ, URZ, URZ ;  /* 0x0000003f3f3ff290 */ /* 0x000ff6000fffe03f */
[----:B------:R-:W-:Y:S01]  /*3b430*/  @!UPT UIADD3 URZ, URZ, URZ, URZ ;  /* 0x0000003f3f3ff290 */ /* 0x000fe2000fffe03f */
[----:B------:R-:W-:Y:S01]  /*3b440*/  STL.64 [R1+0x1a0], R12 ;  /* 0x0001a00c01007387 */ /* 0x000fe20000100a00 */
[----:B------:R-:W-:Y:S02]  /*3b450*/  STL.64 [R1+0x1a8], R14 ;  /* 0x0001a80e01007387 */ /* 0x000fe40000100a00 */
[----:B------:R0:W-:Y:S02]  /*3b460*/  STL.64 [R1+0x60c8], R24 ;  /* 0x0060c81801007387 */ /* 0x0001e40000100a00 */
[----:B------:R-:W3:Y:S02]  /*3b470*/  LDL.LU.64 R16, [R1+0x1270] ;  /* 0x0012700001107983 */ /* 0x000ee40000300a00 */
[----:B0-----:R-:W-:Y:S02]  /*3b480*/  IMAD.MOV.U32 R24, RZ, RZ, R19 ;  /* 0x000000ffff187224 */ /* 0x001fe400078e0013 */
[----:B------:R-:W-:Y:S02]  /*3b490*/  IMAD.MOV.U32 R25, RZ, RZ, R18 ;  /* 0x000000ffff197224 */ /* 0x000fe400078e0012 */
[----:B------:R-:W2:Y:S04]  /*3b4a0*/  LDL.LU.64 R18, [R1+0x1278] ;  /* 0x0012780001127983 */ /* 0x000ea80000300a00 */
[----:B--2---:R-:W-:Y:S01]  /*3b4b0*/  STL.64 [R1+0x60f8], R18 ;  /* 0x0060f81201007387 */ /* 0x004fe20000100a00 */
[----:B---3--:R4:W-:Y:S02]  /*3b4c0*/  STL.64 [R1+0x60f0], R16 ;  /* 0x0060f01001007387 */ /* 0x0089e40000100a00 */
[----:B------:R-:W2:Y:S02]  /*3b4d0*/  LDL.LU.64 R8, [R1+0x1290] ;  /* 0x0012900001087983 */ /* 0x000ea40000300a00 */
[----:B----4-:R-:W-:-:S02]  /*3b4e0*/  IMAD.MOV.U32 R16, RZ, RZ, R11 ;  /* 0x000000ffff107224 */ /* 0x010fc400078e000b */
[----:B------:R-:W-:Y:S02]  /*3b4f0*/  IMAD.MOV.U32 R17, RZ, RZ, R10 ;  /* 0x000000ffff117224 */ /* 0x000fe400078e000a */
[----:B------:R-:W2:Y:S03]  /*3b500*/  LDL.LU.64 R10, [R1+0x1298] ;  /* 0x00129800010a7983 */ /* 0x000ea60000300a00 */
[----:B------:R0:W-:Y:S02]  /*3b510*/  STL.64 [R1+0x6108], R16 ;  /* 0x0061081001007387 */ /* 0x0001e40000100a00 */
[----:B0-----:R-:W2:Y:S01]  /*3b520*/  LDL.64 R16, [R1+0x90] ;  /* 0x0000900001107983 */ /* 0x001ea20000100a00 */
[----:B------:R0:W-:Y:S03]  /*3b530*/  STL.64 [R1+0x60e0], R24 ;  /* 0x0060e01801007387 */ /* 0x0001e60000100a00 */
[----:B0-----:R-:W3:Y:S04]  /*3b540*/  LDL.64 R24, [R1+0x70] ;  /* 0x0000700001187983 */ /* 0x001ee80000100a00 */
[----:B---3--:R0:W-:Y:S04]  /*3b550*/  STL.64 [R1+0x6100], R24 ;  /* 0x0061001801007387 */ /* 0x0081e80000100a00 */
[----:B0-----:R-:W3:Y:S01]  /*3b560*/  LDL.LU.64 R24, [R1+0x1280] ;  /* 0x0012800001187983 */ /* 0x001ee20000300a00 */
[----:B------:R-:W3:Y:S02]  /*3b570*/  LDL.LU.64 R26, [R1+0x1288] ;  /* 0x00128800011a7983 */ /* 0x000ee40000300a00 */
[----:B------:R-:W4:Y:S02]  /*3b580*/  LDL.LU.64 R12, [R1+0x11f0] ;  /* 0x0011f000010c7983 */ /* 0x000f240000300a00 */
[----:B------:R-:W2:Y:S02]  /*3b590*/  LDL.LU.64 R14, [R1+0x11f8] ;  /* 0x0011f800010e7983 */ /* 0x000ea40000300a00 */
[----:B--2---:R-:W-:Y:S01]  /*3b5a0*/  STL.64 [R1+0x6048], R14 ;  /* 0x0060480e01007387 */ /* 0x004fe20000100a00 */
[----:B----4-:R0:W-:Y:S03]  /*3b5b0*/  STL.64 [R1+0x6040], R12 ;  /* 0x0060400c01007387 */ /* 0x0101e60000100a00 */
        /* <DEDUP_REMOVED lines=17> */
[----:B------:R-:W4:Y:S01]  /*3b6d0*/  LDL.LU.64 R14, [R1+0x1248] ;  /* 0x00124800010e7983 */ /* 0x000f220000300a00 */
[----:B------:R-:W-:Y:S02]  /*3b6e0*/  HMMA.16816.F32 R8, R20, R16, R8 ;  /* 0x000000101408723c */ /* 0x000fe40000001808 */
[----:B----4-:R-:W-:Y:S01]  /*3b6f0*/  STL.64 [R1+0x60c0], R14 ;  /* 0x0060c00e01007387 */ /* 0x010fe20000100a00 */
[----:B--2---:R0:W-:Y:S03]  /*3b700*/  STL.64 [R1+0x60b8], R12 ;  /* 0x0060b80c01007387 */ /* 0x0041e60000100a00 */
[----:B0-----:R-:W2:Y:S01]  /*3b710*/  LDL.LU.64 R12, [R1+0x1250] ;  /* 0x00125000010c7983 */ /* 0x001ea20000300a00 */
[----:B------:R-:W4:Y:S02]  /*3b720*/  LDL.LU.64 R14, [R1+0x1258] ;  /* 0x00125800010e7983 */ /* 0x000f240000300a00 */
[----:B------:R-:W-:-:S02]  /*3b730*/  IMAD.MOV.U32 R2, RZ, RZ, R4 ;  /* 0x000000ffff027224 */ /* 0x000fc400078e0004 */
[----:B------:R-:W-:Y:S01]  /*3b740*/  IMAD.MOV.U32 R0, RZ, RZ, R5 ;  /* 0x000000ffff007224 */ /* 0x000fe200078e0005 */
[----:B----4-:R-:W-:Y:S01]  /*3b750*/  STL.64 [R1+0x60d8], R14 ;  /* 0x0060d80e01007387 */ /* 0x010fe20000100a00 */
[----:B--2---:R0:W-:Y:S03]  /*3b760*/  STL.64 [R1+0x60d0], R12 ;  /* 0x0060d00c01007387 */ /* 0x0041e60000100a00 */
[----:B0-----:R-:W2:Y:S01]  /*3b770*/  LDL.LU.64 R12, [R1+0x1260] ;  /* 0x00126000010c7983 */ /* 0x001ea20000300a00 */
[----:B------:R-:W2:Y:S02]  /*3b780*/  LDL.LU.64 R14, [R1+0x1268] ;  /* 0x00126800010e7983 */ /* 0x000ea40000300a00 */
[----:B------:R-:W4:Y:S02]  /*3b790*/  LDL.LU.64 R4, [R1+0xf90] ;  /* 0x000f900001047983 */ /* 0x000f240000300a00 */
[----:B------:R-:W4:Y:S02]  /*3b7a0*/  LDL.LU.64 R6, [R1+0xf98] ;  /* 0x000f980001067983 */ /* 0x000f240000300a00 */
[----:B------:R0:W-:Y:S01]  /*3b7b0*/  STL.64 [R1+0x190], R8 ;  /* 0x0001900801007387 */ /* 0x0001e20000100a00 */
[----:B------:R-:W-:Y:S02]  /*3b7c0*/  STL.64 [R1+0x198], R10 ;  /* 0x0001980a01007387 */ /* 0x000fe40000100a00 */
[----:B0-----:R-:W-:-:S02]  /*3b7d0*/  IMAD.MOV.U32 R9, RZ, RZ, R16 ;  /* 0x000000ffff097224 */ /* 0x001fc400078e0010 */
[----:B------:R-:W-:Y:S02]  /*3b7e0*/  IMAD.MOV.U32 R8, RZ, RZ, R17 ;  /* 0x000000ffff087224 */ /* 0x000fe400078e0011 */
[----:B------:R-:W3:Y:S02]  /*3b7f0*/  LDL.LU.64 R16, [R1+0x6108] ;  /* 0x0061080001107983 */ /* 0x000ee40000300a00 */
[C---:B---3--:R-:W-:Y:S02]  /*3b800*/  HMMA.16816.F32 R16, R20.reuse, R16, R24 ;  /* 0x000000101410723c */ /* 0x048fe40000001818 */
[----:B------:R-:W3:Y:S11]  /*3b810*/  LDL.LU.64 R24, [R1+0x6100] ;  /* 0x0061000001187983 */ /* 0x000ef60000300a00 */
[----:B------:R-:W-:Y:S10]  /*3b820*/  @!UPT UIADD3 URZ, URZ, URZ, URZ ;  /* 0x0000003f3f3ff290 */ /* 0x000ff4000fffe03f */
[----:B------:R-:W-:Y:S01]  /*3b830*/  STL.64 [R1+0x180], R16 ;  /* 0x0001801001007387 */ /* 0x000fe20000100a00 */
[----:B------:R0:W-:Y:S03]  /*3b840*/  STL.64 [R1+0x188], R18 ;  /* 0x0001881201007387 */ /* 0x0001e60000100a00 */
[----:B0-----:R-:W3:Y:S01]  /*3b850*/  LDL.LU.64 R18, [R1+0x60f8] ;  /* 0x0060f80001127983 */ /* 0x001ee20000300a00 */
[----:B------:R-:W3:Y:S02]  /*3b860*/  LDL.LU.64 R16, [R1+0x60f0] ;  /* 0x0060f00001107983 */ /* 0x000ee40000300a00 */
[C---:B---3--:R-:W-:Y:S11]  /*3b870*/  HMMA.16816.F32 R16, R20.reuse, R24, R16 ;  /* 0x000000181410723c */ /* 0x048ff60000001810 */
[----:B------:R-:W-:Y:S11]  /*3b880*/  @!UPT UIADD3 URZ, URZ, URZ, URZ ;  /* 0x0000003f3f3ff290 */ /* 0x000ff6000fffe03f */
[----:B------:R-:W-:Y:S01]  /*3b890*/  @!UPT UIADD3 URZ, URZ, URZ, URZ ;  /* 0x0000003f3f3ff290 */ /* 0x000fe2000fffe03f */
[----:B------:R0:W-:Y:S01]  /*3b8a0*/  STL.64 [R1+0x170], R16 ;  /* 0x0001701001007387 */ /* 0x0001e20000100a00 */
[----:B------:R1:W-:Y:S03]  /*3b8b0*/  STL.64 [R1+0x178], R18 ;  /* 0x0001781201007387 */ /* 0x0003e60000100a00 */
[----:B0-----:R-:W3:Y:S01]  /*3b8c0*/  LDL.LU.64 R16, [R1+0x60e8] ;  /* 0x0060e80001107983 */ /* 0x001ee20000300a00 */
[----:B-1----:R-:W-:Y:S02]  /*3b8d0*/  IMAD.MOV.U32 R19, RZ, RZ, R24 ;  /* 0x000000ffff137224 */ /* 0x002fe400078e0018 */
[----:B------:R-:W-:Y:S02]  /*3b8e0*/  IMAD.MOV.U32 R18, RZ, RZ, R25 ;  /* 0x000000ffff127224 */ /* 0x000fe400078e0019 */
[----:B------:R-:W2:Y:S02]  /*3b8f0*/  LDL.LU.64 R24, [R1+0x60e0] ;  /* 0x0060e00001187983 */ /* 0x000ea40000300a00 */
        /* <DEDUP_REMOVED lines=55> */
[----:B0-----:R-:W4:Y:S02]  /*3bc70*/  LDL.LU.64 R24, [R1+0x6020] ;  /* 0x0060200001187983 */ /* 0x001f240000300a00 */
[----:B----4-:R-:W-:Y:S02]  /*3bc80*/  HMMA.16816.F32 R20, R20, R24, R4 ;  /* 0x000000181414723c */ /* 0x010fe40000001804 */
[----:B------:R-:W3:Y:S01]  /*3bc90*/  LDL.LU.64 R6, [R1+0x6018] ;  /* 0x0060180001067983 */ /* 0x000ee20000300a00 */
[----:B------:R-:W3:Y:S11]  /*3bca0*/  LDL.LU.64 R4, [R1+0x6010] ;  /* 0x0060100001047983 */ /* 0x000ef60000300a00 */
[----:B------:R-:W-:Y:S09]  /*3bcb0*/  @!UPT UIADD3 URZ, URZ, URZ, URZ ;  /* 0x0000003f3f3ff290 */ /* 0x000ff2000fffe03f */
[----:B------:R0:W-:Y:S01]  /*3bcc0*/  STL.64 [R1+0xf0], R20 ;  /* 0x0000f01401007387 */ /* 0x0001e20000100a00 */
[----:B------:R-:W-:Y:S02]  /*3bcd0*/  STL.64 [R1+0xf8], R22 ;  /* 0x0000f81601007387 */ /* 0x000fe40000100a00 */
[----:B0-----:R-:W-:Y:S02]  /*3bce0*/  IMAD.MOV.U32 R20, RZ, RZ, R9 ;  /* 0x000000ffff147224 */ /* 0x001fe400078e0009 */
[----:B------:R-:W-:Y:S02]  /*3bcf0*/  IMAD.MOV.U32 R21, RZ, RZ, R8 ;  /* 0x000000ffff157224 */ /* 0x000fe400078e0008 */
[----:B------:R-:W2:Y:S01]  /*3bd00*/  LDL.LU.64 R8, [R1+0x1660] ;  /* 0x0016600001087983 */ /* 0x000ea20000300a00 */
[----:B------:R-:W2:Y:S02]  /*3bd10*/  LDL.LU.64 R10, [R1+0x1668] ;  /* 0x00166800010a7983 */ /* 0x000ea40000300a00 */
[----:B------:R0:W-:Y:S02]  /*3bd20*/  STL.64 [R1+0x5ff0], R20 ;  /* 0x005ff01401007387 */ /* 0x0001e40000100a00 */
[----:B0-----:R-:W3:Y:S01]  /*3bd30*/  LDL.LU.64 R20, [R1+0x1670] ;  /* 0x0016700001147983 */ /* 0x001ee20000300a00 */
[----:B------:R-:W3:Y:S02]  /*3bd40*/  LDL.LU.64 R22, [R1+0x1678] ;  /* 0x0016780001167983 */ /* 0x000ee40000300a00 */
[----:B------:R3:W-:Y:S02]  /*3bd50*/  STL.64 [R1+0x5fc0], R24 ;  /* 0x005fc01801007387 */ /* 0x0007e40000100a00 */
[C---:B---3--:R-:W-:Y:S01]  /*3bd60*/  HMMA.16816.F32 R24, R4.reuse, R16, R20 ;  /* 0x000000100418723c */ /* 0x048fe20000001814 */
[----:B------:R-:W3:Y:S01]  /*3bd70*/  LDL.LU.64 R20, [R1+0x1630] ;  /* 0x0016300001147983 */ /* 0x000ee20000300a00 */
[----:B------:R-:W4:Y:S11]  /*3bd80*/  LDL.LU.64 R22, [R1+0x1638] ;  /* 0x0016380001167983 */ /* 0x000f360000300a00 */
[----:B------:R-:W-:Y:S10]  /*3bd90*/  @!UPT UIADD3 URZ, URZ, URZ, URZ ;  /* 0x0000003f3f3ff290 */ /* 0x000ff4000fffe03f */
[----:B------:R-:W-:Y:S01]  /*3bda0*/  STL.64 [R1+0x430], R24 ;  /* 0x0004301801007387 */ /* 0x000fe20000100a00 */
[----:B------:R-:W-:Y:S03]  /*3bdb0*/  STL.64 [R1+0x438], R26 ;  /* 0x0004381a01007387 */ /* 0x000fe60000100a00 */
[----:B----4-:R-:W-:Y:S01]  /*3bdc0*/  STL.64 [R1+0x6000], R22 ;  /* 0x0060001601007387 */ /* 0x010fe20000100a00 */
[----:B---3--:R0:W-:Y:S03]  /*3bdd0*/  STL.64 [R1+0x5ff8], R20 ;  /* 0x005ff81401007387 */ /* 0x0081e60000100a00 */
[----:B0-----:R-:W3:Y:S01]  /*3bde0*/  LDL.LU.64 R20, [R1+0x1640] ;  /* 0x0016400001147983 */ /* 0x001ee20000300a00 */
[----:B------:R-:W3:Y:S02]  /*3bdf0*/  LDL.LU.64 R22, [R1+0x1648] ;  /* 0x0016480001167983 */ /* 0x000ee40000300a00 */
[----:B------:R-:W4:Y:S01]  /*3be00*/  LDL.64 R24, [R1+0x50] ;  /* 0x0000500001187983 */ /* 0x000f220000100a00 */
[C---:B--2---:R-:W-:Y:S01]  /*3be10*/  HMMA.16816.F32 R8, R4.reuse, R12, R8 ;  /* 0x0000000c0408723c */ /* 0x044fe20000001808 */
[----:B----4-:R0:W-:Y:S04]  /*3be20*/  STL.64 [R1+0x5fd0], R24 ;  /* 0x005fd01801007387 */ /* 0x0101e80000100a00 */
[----:B0-----:R-:W2:Y:S04]  /*3be30*/  LDL.64 R24, [R1+0x60] ;  /* 0x0000600001187983 */ /* 0x001ea80000100a00 */
[----:B--2---:R-:W-:Y:S01]  /*3be40*/  STL.64 [R1+0x5fe0], R24 ;  /* 0x005fe01801007387 */ /* 0x004fe20000100a00 */
[----:B------:R-:W-:Y:S02]  /*3be50*/  STL [R1+0x5f64], R17 ;  /* 0x005f641101007387 */ /* 0x000fe40000100800 */
[----:B------:R0:W-:Y:S02]  /*3be60*/  STL [R1+0x5fc8], R16 ;  /* 0x005fc81001007387 */ /* 0x0001e40000100800 */
[----:B0-----:R-:W2:Y:S09]  /*3be70*/  LDL.64 R16, [R1+0x80] ;  /* 0x0000800001107983 */ /* 0x001eb20000100a00 */
[----:B------:R0:W-:Y:S02]  /*3be80*/  STL.64 [R1+0x420], R8 ;  /* 0x0004200801007387 */ /* 0x0001e40000100a00 */
[----:B------:R-:W-:Y:S01]  /*3be90*/  STL.64 [R1+0x428], R10 ;  /* 0x0004280a01007387 */ /* 0x000fe20000100a00 */
[----:B0-----:R-:W3:Y:S01]  /*3bea0*/  LDL.LU.64 R8, [R1+0x6008] ;  /* 0x0060080001087983 */ /* 0x001ee20000300a00 */
[----:B------:R-:W-:Y:S02]  /*3beb0*/  STL.64 [R1+0x5f58], R14 ;  /* 0x005f580e01007387 */ /* 0x000fe40000100a00 */
[----:B------:R0:W-:Y:S02]  /*3bec0*/  STL.64 [R1+0x5f50], R12 ;  /* 0x005f500c01007387 */ /* 0x0001e40000100a00 */
[----:B0-----:R-:W4:Y:S01]  /*3bed0*/  LDL.64 R12, [R1+0x40] ;  /* 0x00004000010c7983 */ /* 0x001f220000100a00 */
[----:B---3--:R-:W-:Y:S03]  /*3bee0*/  HMMA.16816.F32 R20, R4, R8, R20 ;  /* 0x000000080414723c */ /* 0x008fe60000001814 */
[----:B----4-:R0:W-:Y:S04]  /*3bef0*/  STL.64 [R1+0x5fd8], R12 ;  /* 0x005fd80c01007387 */ /* 0x0101e80000100a00 */
[----:B0-----:R-:W3:Y:S01]  /*3bf00*/  LDL.LU.64 R12, [R1+0x11e0] ;  /* 0x0011e000010c7983 */ /* 0x001ee20000300a00 */
[----:B------:R-:W3:Y:S11]  /*3bf10*/  LDL.LU.64 R14, [R1+0x11e8] ;  /* 0x0011e800010e7983 */ /* 0x000ef60000300a00 */
[----:B------:R-:W-:Y:S04]  /*3bf20*/  @!UPT UIADD3 URZ, URZ, URZ, URZ ;  /* 0x0000003f3f3ff290 */ /* 0x000fe8000fffe03f */
[----:B------:R-:W-:Y:S02]  /*3bf30*/  STL.64 [R1+0x410], R20 ;  /* 0x0004101401007387 */ /* 0x000fe40000100a00 */
[----:B------:R0:W-:Y:S02]  /*3bf40*/  STL.64 [R1+0x418], R22 ;  /* 0x0004181601007387 */ /* 0x0001e40000100a00 */
[----:B0-----:R-:W4:Y:S01]  /*3bf50*/  LDL.LU.64 R22, [R1+0x6000] ;  /* 0x0060000001167983 */ /* 0x001f220000300a00 */
[----:B------:R-:W4:Y:S02]  /*3bf60*/  LDL.LU.64 R20, [R1+0x5ff8] ;  /* 0x005ff80001147983 */ /* 0x000f240000300a00 */
[----:B------:R0:W-:Y:S02]  /*3bf70*/  STL.64 [R1+0x5fe8], R8 ;  /* 0x005fe80801007387 */ /* 0x0001e40000100a00 */
[----:B0-----:R-:W-:Y:S02]  /*3bf80*/  IMAD.MOV.U32 R8, RZ, RZ, R2 ;  /* 0x000000ffff087224 */ /* 0x001fe400078e0002 */
[----:B------:R-:W-:-:S07]  /*3bf90*/  IMAD.MOV.U32 R9, RZ, RZ, R0 ;  /* 0x000000ffff097224 */ /* 0x000fce00078e0000 */
[C---:B----4-:R-:W-:Y:S01]  /*3bfa0*/  HMMA.16816.F32 R8, R4.reuse, R8, R20 ;  /* 0x000000080408723c */ /* 0x050fe20000001814 */
[----:B------:R-:W3:Y:S11]  /*3bfb0*/  LDL.LU.64 R20, [R1+0x5ff0] ;  /* 0x005ff00001147983 */ /* 0x000ef60000300a00 */
[----:B------:R-:W-:Y:S11]  /*3bfc0*/  @!UPT UIADD3 URZ, URZ, URZ, URZ ;  /* 0x0000003f3f3ff290 */ /* 0x000ff6000fffe03f */
[----:B------:R0:W-:Y:S01]  /*3bfd0*/  STL.64 [R1+0x400], R8 ;  /* 0x0004000801007387 */ /* 0x0001e20000100a00 */
[----:B------:R1:W-:Y:S03]  /*3bfe0*/  STL.64 [R1+0x408], R10 ;  /* 0x0004080a01007387 */ /* 0x0003e60000100a00 */
[----:B0-----:R-:W4:Y:S01]  /*3bff0*/  LDL.LU.64 R8, [R1+0x11c0] ;  /* 0x0011c00001087983 */ /* 0x001f220000300a00 */
[----:B-1----:R-:W4:Y:S01]  /*3c000*/  LDL.LU.64 R10, [R1+0x11c8] ;  /* 0x0011c800010a7983 */ /* 0x002f220000300a00 */
[----:B---3--:R-:W-:Y:S11]  /*3c010*/  HMMA.16816.F32 R12, R4, R20, R12 ;  /* 0x00000014040c723c */ /* 0x008ff6000000180c */
[----:B------:R-:W-:Y:S11]  /*3c020*/  @!UPT UIADD3 URZ, URZ, URZ, URZ ;  /* 0x0000003f3f3ff290 */ /* 0x000ff6000fffe03f */
[----:B------:R-:W-:Y:S01]  /*3c030*/  @!UPT UIADD3 URZ, URZ, URZ, URZ ;  /* 0x0000003f3f3ff290 */ /* 0x000fe2000fffe03f */
[----:B------:R0:W-:Y:S01]  /*3c040*/  STL.64 [R1+0x3f0], R12 ;  /* 0x0003f00c01007387 */ /* 0x0001e20000100a00 */
[----:B------:R1:W-:Y:S03]  /*3c050*/  STL.64 [R1+0x3f8], R14 ;  /* 0x0003f80e01007387 */ /* 0x0003e60000100a00 */
[----:B0-----:R-:W3:Y:S01]  /*3c060*/  LDL.LU.64 R12, [R1+0x11b0] ;  /* 0x0011b000010c7983 */ /* 0x001ee20000300a00 */
[----:B-1----:R-:W3:Y:S02]  /*3c070*/  LDL.LU.64 R14, [R1+0x11b8] ;  /* 0x0011b800010e7983 */ /* 0x002ee40000300a00 */
[----:B------:R-:W2:Y:S02]  /*3c080*/  LDL.64 R20, [R1+0xc0] ;  /* 0x0000c00001147983 */ /* 0x000ea40000100a00 */
[----:B--2---:R0:W-:Y:S04]  /*3c090*/  STL.64 [R1+0x5f78], R20 ;  /* 0x005f781401007387 */ /* 0x0041e80000100a00 */
[----:B0-----:R-:W2:Y:S01]  /*3c0a0*/  LDL.LU.64 R20, [R1+0x11d0] ;  /* 0x0011d00001147983 */ /* 0x001ea20000300a00 */
[----:B------:R-:W2:Y:S02]  /*3c0b0*/  LDL.LU.64 R22, [R1+0x11d8] ;  /* 0x0011d80001167983 */ /* 0x000ea40000300a00 */
[----:B------:R-:W-:-:S02]  /*3c0c0*/  IMAD.MOV.U32 R2, RZ, RZ, R16 ;  /* 0x000000ffff027224 */ /* 0x000fc400078e0010 */
[----:B------:R-:W-:Y:S02]  /*3c0d0*/  IMAD.MOV.U32 R0, RZ, RZ, R17 ;  /* 0x000000ffff007224 */ /* 0x000fe400078e0011 */
[----:B------:R-:W-:Y:S02]  /*3c0e0*/  IMAD.MOV.U32 R24, RZ, RZ, R19 ;  /* 0x000000ffff187224 */ /* 0x000fe400078e0013 */
[----:B------:R-:W-:Y:S01]  /*3c0f0*/  IMAD.MOV.U32 R25, RZ, RZ, R18 ;  /* 0x000000ffff197224 */ /* 0x000fe200078e0012 */
[C---:B--2---:R-:W-:Y:S11]  /*3c100*/  HMMA.16816.F32 R20, R4.reuse, R16, R20 ;  /* 0x000000100414723c */ /* 0x044ff60000001814 */
[----:B------:R-:W-:Y:S11]  /*3c110*/  @!UPT UIADD3 URZ, URZ, URZ, URZ ;  /* 0x0000003f3f3ff290 */ /* 0x000ff6000fffe03f */
[----:B------:R-:W-:Y:S01]  /*3c120*/  @!UPT UIADD3 URZ, URZ, URZ, URZ ;  /* 0x0000003f3f3ff290 */ /* 0x000fe2000fffe03f */
[----:B------:R0:W-:Y:S01]  /*3c130*/  STL.64 [R1+0x3e0], R20 ;  /* 0x0003e01401007387 */ /* 0x0001e20000100a00 */
[----:B------:R-:W-:Y:S02]  /*3c140*/  STL.64 [R1+0x3e8], R22 ;  /* 0x0003e81601007387 */ /* 0x000fe40000100a00 */
[----:B------:R-:W2:Y:S02]  /*3c150*/  LDL.LU.64 R16, [R1+0x11a0] ;  /* 0x0011a00001107983 */ /* 0x000ea40000300a00 */
[----:B------:R-:W2:Y:S01]  /*3c160*/  LDL.LU.64 R18, [R1+0x11a8] ;  /* 0x0011a80001127983 */ /* 0x000ea20000300a00 */
[----:B0-----:R-:W2:Y:S04]  /*3c170*/  LDL.64 R20, [R1] ;  /* 0x0000000001147983 */ /* 0x001ea80000100a00 */
[----:B--2---:R0:W-:Y:S04]  /*3c180*/  STL.64 [R1+0x5f80], R20 ;  /* 0x005f801401007387 */ /* 0x0041e80000100a00 */
[----:B0-----:R-:W2:Y:S01]  /*3c190*/  LDL.64 R20, [R1+0x10] ;  /* 0x0000100001147983 */ /* 0x001ea20000100a00 */
[C---:B----4-:R-:W-:Y:S03]  /*3c1a0*/  HMMA.16816.F32 R24, R4.reuse, R24, R8 ;  /* 0x000000180418723c */ /* 0x050fe60000001808 */
[----:B--2---:R0:W-:Y:S04]  /*3c1b0*/  STL.64 [R1+0x5f90], R20 ;  /* 0x005f901401007387 */ /* 0x0041e80000100a00 */
[----:B0-----:R-:W2:Y:S04]  /*3c1c0*/  LDL.64 R20, [R1+0x20] ;  /* 0x0000200001147983 */ /* 0x001ea80000100a00 */
[----:B--2---:R0:W-:Y:S04]  /*3c1d0*/  STL.64 [R1+0x5fa8], R20 ;  /* 0x005fa81401007387 */ /* 0x0041e80000100a00 */
[----:B0-----:R-:W2:Y:S01]  /*3c1e0*/  LDL.64 R20, [R1+0x30] ;  /* 0x0000300001147983 */ /* 0x001ea20000100a00 */
[----:B------:R-:W-:Y:S02]  /*3c1f0*/  STL [R1+0x5f3c], R0 ;  /* 0x005f3c0001007387 */ /* 0x000fe40000100800 */
[----:B------:R-:W-:Y:S02]  /*3c200*/  STL [R1+0x5f38], R2 ;  /* 0x005f380201007387 */ /* 0x000fe40000100800 */
[----:B------:R-:W4:Y:S03]  /*3c210*/  LDL.LU.64 R8, [R1+0x5fe8] ;  /* 0x005fe80001087983 */ /* 0x000f260000300a00 */
[----:B------:R0:W-:Y:S01]  /*3c220*/  STL.64 [R1+0x3d0], R24 ;  /* 0x0003d01801007387 */ /* 0x0001e20000100a00 */
[----:B------:R-:W-:Y:S03]  /*3c230*/  STL.64 [R1+0x3d8], R26 ;  /* 0x0003d81a01007387 */ /* 0x000fe60000100a00 */
[----:B0-----:R-:W3:Y:S02]  /*3c240*/  LDL.LU.64 R24, [R1+0x5fe0] ;  /* 0x005fe00001187983 */ /* 0x001ee40000300a00 */
[----:B---3--:R-:W-:Y:S01]  /*3c250*/  HMMA.16816.F32 R12, R4, R24, R12 ;  /* 0x00000018040c723c */ /* 0x008fe2000000180c */
[----:B------:R-:W-:-:S02]  /*3c260*/  IMAD.MOV.U32 R11, RZ, RZ, R24 ;  /* 0x000000ffff0b7224 */ /* 0x000fc400078e0018 */
[----:B------:R-:W-:Y:S11]  /*3c270*/  IMAD.MOV.U32 R10, RZ, RZ, R25 ;  /* 0x000000ffff0a7224 */ /* 0x000ff600078e0019 */
[----:B------:R-:W-:Y:S09]  /*3c280*/  @!UPT UIADD3 URZ, URZ, URZ, URZ ;  /* 0x0000003f3f3ff290 */ /* 0x000ff2000fffe03f */
[----:B------:R0:W-:Y:S01]  /*3c290*/  STL.64 [R1+0x6e0], R12 ;  /* 0x0006e00c01007387 */ /* 0x0001e20000100a00 */
[----:B------:R-:W-:Y:S03]  /*3c2a0*/  STL.64 [R1+0x6e8], R14 ;  /* 0x0006e80e01007387 */ /* 0x000fe60000100a00 */
[----:B0-----:R-:W3:Y:S01]  /*3c2b0*/  LDL.LU.64 R12, [R1+0x5fd8] ;  /* 0x005fd800010c7983 */ /* 0x001ee20000300a00 */
[----:B------:R-:W2:Y:S02]  /*3c2c0*/  LDL.LU.64 R24, [R1+0x5fd0] ;  /* 0x005fd00001187983 */ /* 0x000ea40000300a00 */
[----:B------:R-:W-:Y:S02]  /*3c2d0*/  STL.64 [R1+0x5f48], R10 ;  /* 0x005f480a01007387 */ /* 0x000fe40000100a00 */
[----:B----4-:R0:W-:Y:S02]  /*3c2e0*/  STL.64 [R1+0x5f40], R8 ;  /* 0x005f400801007387 */ /* 0x0101e40000100a00 */
[----:B0-----:R-:W3:Y:S01]  /*3c2f0*/  LDL.LU.64 R8, [R1+0x1190] ;  /* 0x0011900001087983 */ /* 0x001ee20000300a00 */
[----:B------:R-:W3:Y:S01]  /*3c300*/  LDL.LU.64 R10, [R1+0x1198] ;  /* 0x00119800010a7983 */ /* 0x000ee20000300a00 */
[C---:B--2---:R-:W-:Y:S11]  /*3c310*/  HMMA.16816.F32 R16, R4.reuse, R24, R16 ;  /* 0x000000180410723c */ /* 0x044ff60000001810 */
[----:B------:R-:W-:Y:S11]  /*3c320*/  @!UPT UIADD3 URZ, URZ, URZ, URZ ;  /* 0x0000003f3f3ff290 */ /* 0x000ff6000fffe03f */
[----:B------:R-:W-:Y:S01]  /*3c330*/  @!UPT UIADD3 URZ, URZ, URZ, URZ ;  /* 0x0000003f3f3ff290 */ /* 0x000fe2000fffe03f */
[----:B------:R0:W-:Y:S01]  /*3c340*/  STL.64 [R1+0x6d0], R16 ;  /* 0x0006d01001007387 */ /* 0x0001e20000100a00 */
[----:B------:R1:W-:Y:S03]  /*3c350*/  STL.64 [R1+0x6d8], R18 ;  /* 0x0006d81201007387 */ /* 0x0003e60000100a00 */
[----:B0-----:R-:W2:Y:S01]  /*3c360*/  LDL.LU R16, [R1+0x5fc8] ;  /* 0x005fc80001107983 */ /* 0x001ea20000300800 */
[----:B---3--:R-:W-:Y:S01]  /*3c370*/  HMMA.16816.F32 R8, R4, R12, R8 ;  /* 0x0000000c0408723c */ /* 0x008fe20000001808 */
[----:B-1----:R-:W-:Y:S02]  /*3c380*/  IMAD.MOV.U32 R19, RZ, RZ, R24 ;  /* 0x000000ffff137224 */ /* 0x002fe400078e0018 */
[----:B------:R-:W-:Y:S02]  /*3c390*/  IMAD.MOV.U32 R18, RZ, RZ, R25 ;  /* 0x000000ffff127224 */ /* 0x000fe400078e0019 */
[----:B------:R-:W3:Y:S01]  /*3c3a0*/  LDL.LU.64 R24, [R1+0x5fc0] ;  /* 0x005fc00001187983 */ /* 0x000ee20000300a00 */
[----:B------:R-:W-:Y:S02]  /*3c3b0*/  STL [R1+0x5f60], R19 ;  /* 0x005f601301007387 */ /* 0x000fe40000100800 */
[----:B------:R-:W-:Y:S01]  /*3c3c0*/  STL [R1+0x5f8c], R18 ;  /* 0x005f8c1201007387 */ /* 0x000fe20000100800 */
[----:B--2---:R0:W-:Y:S11]  /*3c3d0*/  STL [R1+0x5f88], R16 ;  /* 0x005f881001007387 */ /* 0x0041f60000100800 */
[----:B------:R-:W-:Y:S03]  /*3c3e0*/  @!UPT UIADD3 URZ, URZ, URZ, URZ ;  /* 0x0000003f3f3ff290 */ /* 0x000fe6000fffe03f */
[----:B------:R-:W-:Y:S02]  /*3c3f0*/  STL.64 [R1+0x6c0], R8 ;  /* 0x0006c00801007387 */ /* 0x000fe40000100a00 */
[----:B------:R-:W-:Y:S01]  /*3c400*/  STL.64 [R1+0x6c8], R10 ;  /* 0x0006c80a01007387 */ /* 0x000fe20000100a00 */
        /* <DEDUP_REMOVED lines=10> */
[----:B------:R-:W-:-:S02]  /*3c4b0*/  IMAD.MOV.U32 R27, RZ, RZ, R12 ;  /* 0x000000ffff1b7224 */ /* 0x000fc400078e000c */
[----:B------:R-:W-:Y:S01]  /*3c4c0*/  IMAD.MOV.U32 R26, RZ, RZ, R13 ;  /* 0x000000ffff1a7224 */ /* 0x000fe200078e000d */
[----:B------:R-:W4:Y:S01]  /*3c4d0*/  LDL.LU.64 R8, [R1+0x1150] ;  /* 0x0011500001087983 */ /* 0x000f220000300a00 */
[----:B------:R-:W4:Y:S03]  /*3c4e0*/  LDL.LU.64 R10, [R1+0x1158] ;  /* 0x00115800010a7983 */ /* 0x000f260000300a00 */
[----:B------:R-:W-:Y:S01]  /*3c4f0*/  STL.64 [R1+0x5f70], R26 ;  /* 0x005f701a01007387 */ /* 0x000fe20000100a00 */
[----:B---3--:R0:W-:Y:S02]  /*3c500*/  STL.64 [R1+0x5f68], R24 ;  /* 0x005f681801007387 */ /* 0x0081e40000100a00 */
[----:B------:R-:W-:Y:S02]  /*3c510*/  IMAD.MOV.U32 R29, RZ, RZ, R20 ;  /* 0x000000ffff1d7224 */ /* 0x000fe400078e0014 */
[----:B------:R-:W-:Y:S01]  /*3c520*/  IMAD.MOV.U32 R28, RZ, RZ, R21 ;  /* 0x000000ffff1c7224 */ /* 0x000fe200078e0015 */
[----:B0-----:R-:W3:Y:S01]  /*3c530*/  LDL.LU.64 R24, [R1+0x1140] ;  /* 0x0011400001187983 */ /* 0x001ee20000300a00 */
[----:B------:R-:W3:Y:S02]  /*3c540*/  LDL.LU.64 R26, [R1+0x1148] ;  /* 0x00114800011a7983 */ /* 0x000ee40000300a00 */
[----:B------:R-:W3:Y:S02]  /*3c550*/  LDL.LU.64 R12, [R1+0x1130] ;  /* 0x00113000010c7983 */ /* 0x000ee40000300a00 */
[----:B------:R-:W3:Y:S01]  /*3c560*/  LDL.LU.64 R14, [R1+0x1138] ;  /* 0x00113800010e7983 */ /* 0x000ee20000300a00 */
[C---:B--2---:R-:W-:Y:S11]  /*3c570*/  HMMA.16816.F32 R16, R4.reuse, R20, R16 ;  /* 0x000000140410723c */ /* 0x044ff60000001810 */
[----:B------:R-:W-:Y:S11]  /*3c580*/  @!UPT UIADD3 URZ, URZ, URZ, URZ ;  /* 0x0000003f3f3ff290 */ /* 0x000ff6000fffe03f */
[----:B------:R-:W-:Y:S01]  /*3c590*/  @!UPT UIADD3 URZ, URZ, URZ, URZ ;  /* 0x0000003f3f3ff290 */ /* 0x000fe2000fffe03f */
[----:B------:R-:W-:Y:S01]  /*3c5a0*/  STL.64 [R1+0x6b0], R16 ;  /* 0x0006b01001007387 */ /* 0x000fe20000100a00 */
[----:B------:R0:W-:Y:S03]  /*3c5b0*/  STL.64 [R1+0x6b8], R18 ;  /* 0x0006b81201007387 */ /* 0x0001e60000100a00 */
[----:B0-----:R-:W2:Y:S01]  /*3c5c0*/  LDL.LU.64 R18, [R1+0x5fb8] ;  /* 0x005fb80001127983 */ /* 0x001ea20000300a00 */
[----:B------:R-:W2:Y:S02]  /*3c5d0*/  LDL.LU.64 R16, [R1+0x5fb0] ;  /* 0x005fb00001107983 */ /* 0x000ea40000300a00 */
        /* <DEDUP_REMOVED lines=14> */
[----:B------:R1:W-:Y:S02]  /*3c6c0*/  STL.64 [R1+0x698], R18 ;  /* 0x0006981201007387 */ /* 0x0003e40000100a00 */
[----:B0-----:R-:W-:Y:S01]  /*3c6d0*/  IMAD.MOV.U32 R17, RZ, RZ, R20 ;  /* 0x000000ffff117224 */ /* 0x001fe200078e0014 */
[----:B-1----:R-:W2:Y:S01]  /*3c6e0*/  LDL.LU R18, [R1+0x5f8c] ;  /* 0x005f8c0001127983 */ /* 0x002ea20000300800 */
[----:B------:R-:W2:Y:S02]  /*3c6f0*/  LDL.LU R16, [R1+0x5f88] ;  /* 0x005f880001107983 */ /* 0x000ea40000300800 */
[----:B------:R-:W-:Y:S02]  /*3c700*/  IMAD.MOV.U32 R19, RZ, RZ, R21 ;  /* 0x000000ffff137224 */ /* 0x000fe400078e0015 */
[----:B------:R-:W4:Y:S02]  /*3c710*/  LDL.LU.64 R20, [R1+0x5f80] ;  /* 0x005f800001147983 */ /* 0x000f240000300a00 */
[C---:B----4-:R-:W-:Y:S11]  /*3c720*/  HMMA.16816.F32 R8, R4.reuse, R20, R8 ;  /* 0x000000140408723c */ /* 0x050ff60000001808 */
[----:B------:R-:W-:Y:S11]  /*3c730*/  @!UPT UIADD3 URZ, URZ, URZ, URZ ;  /* 0x0000003f3f3ff290 */ /* 0x000ff6000fffe03f */
[----:B------:R-:W-:Y:S01]  /*3c740*/  @!UPT UIADD3 URZ, URZ, URZ, URZ ;  /* 0x0000003f3f3ff290 */ /* 0x000fe2000fffe03f */
[----:B------:R-:W-:Y:S01]  /*3c750*/  STL.64 [R1+0x680], R8 ;  /* 0x0006800801007387 */ /* 0x000fe20000100a00 */
[----:B------:R0:W-:Y:S02]  /*3c760*/  STL.64 [R1+0x688], R10 ;  /* 0x0006880a01007387 */ /* 0x0001e40000100a00 */
[----:B0-----:R-:W-:Y:S02]  /*3c770*/  IMAD.MOV.U32 R11, RZ, RZ, R20 ;  /* 0x000000ffff0b7224 */ /* 0x001fe400078e0014 */
[----:B------:R-:W-:Y:S02]  /*3c780*/  IMAD.MOV.U32 R10, RZ, RZ, R21 ;  /* 0x000000ffff0a7224 */ /* 0x000fe400078e0015 */
        /* <DEDUP_REMOVED lines=8> */
[----:B------:R-:W-:Y:S02]  /*3c810*/  IMAD.MOV.U32 R9, RZ, RZ, R20 ;  /* 0x000000ffff097224 */ /* 0x000fe400078e0014 */
[----:B------:R-:W-:Y:S02]  /*3c820*/  IMAD.MOV.U32 R8, RZ, RZ, R21 ;  /* 0x000000ffff087224 */ /* 0x000fe400078e0015 */
[----:B------:R-:W-:Y:S01]  /*3c830*/  LDSM.16.MT88.4 R20, [R3+0x10080] ;  /* 0x010080000314783b */ /* 0x000fe20000004200 */
[----:B----4-:R-:W-:Y:S07]  /*3c840*/  HMMA.16816.F32 R12, R4, R24, R12 ;  /* 0x00000018040c723c */ /* 0x010fee000000180c */
[----:B------:R-:W-:-:S02]  /*3c850*/  IMAD.MOV.U32 R6, RZ, RZ, R11 ;  /* 0x000000ffff067224 */ /* 0x000fc400078e000b */
[----:B------:R-:W-:Y:S11]  /*3c860*/  IMAD.MOV.U32 R7, RZ, RZ, R10 ;  /* 0x000000ffff077224 */ /* 0x000ff600078e000a */
[----:B------:R-:W-:Y:S03]  /*3c870*/  @!UPT UIADD3 URZ, URZ, URZ, URZ ;  /* 0x0000003f3f3ff290 */ /* 0x000fe6000fffe03f */
[----:B------:R0:W-:Y:S01]  /*3c880*/  STL.64 [R1+0x3c0], R12 ;  /* 0x0003c00c01007387 */ /* 0x0001e20000100a00 */
[----:B------:R1:W-:Y:S03]  /*3c890*/  STL.64 [R1+0x3c8], R14 ;  /* 0x0003c80e01007387 */ /* 0x0003e60000100a00 */
[----:B0-----:R-:W2:Y:S01]  /*3c8a0*/  LDL.LU.64 R12, [R1+0x1590] ;  /* 0x00159000010c7983 */ /* 0x001ea20000300a00 */
[----:B-1----:R-:W2:Y:S02]  /*3c8b0*/  LDL.LU.64 R14, [R1+0x1598] ;  /* 0x00159800010e7983 */ /* 0x002ea40000300a00 */
[----:B------:R0:W-:Y:S02]  /*3c8c0*/  STL.64 [R1+0x5e40], R24 ;  /* 0x005e401801007387 */ /* 0x0001e40000100a00 */
[----:B0-----:R-:W-:Y:S02]  /*3c8d0*/  IMAD.MOV.U32 R24, RZ, RZ, R9 ;  /* 0x000000ffff187224 */ /* 0x001fe400078e0009 */
[----:B------:R-:W-:-:S02]  /*3c8e0*/  IMAD.MOV.U32 R25, RZ, RZ, R8 ;  /* 0x000000ffff197224 */ /* 0x000fc400078e0008 */
[----:B------:R-:W4:Y:S01]  /*3c8f0*/  LDL.LU.64 R8, [R1+0x1540] ;  /* 0x0015400001087983 */ /* 0x000f220000300a00 */
[----:B------:R-:W4:Y:S02]  /*3c900*/  LDL.LU.64 R10, [R1+0x1548] ;  /* 0x00154800010a7983 */ /* 0x000f240000300a00 */
[----:B------:R0:W-:Y:S02]  /*3c910*/  STL.64 [R1+0x5e58], R24 ;  /* 0x005e581801007387 */ /* 0x0001e40000100a00 */
[----:B0-----:R-:W-:Y:S02]  /*3c920*/  IMAD.MOV.U32 R24, RZ, RZ, R6 ;  /* 0x000000ffff187224 */ /* 0x001fe400078e0006 */
[----:B------:R-:W-:Y:S02]  /*3c930*/  IMAD.MOV.U32 R25, RZ, RZ, R7 ;  /* 0x000000ffff197224 */ /* 0x000fe400078e0007 */
[----:B------:R-:W0:Y:S04]  /*3c940*/  LDSM.16.MT88.4 R4, [R3+0x10100] ;  /* 0x010100000304783b */ /* 0x000e280000004200 */
[----:B------:R1:W-:Y:S02]  /*3c950*/  STL.64 [R1+0x5e70], R24 ;  /* 0x005e701801007387 */ /* 0x0003e40000100a00 */
[----:B-1----:R-:W-:-:S02]  /*3c960*/  IMAD.MOV.U32 R24, RZ, RZ, R17 ;  /* 0x000000ffff187224 */ /* 0x002fc400078e0011 */
[----:B------:R-:W2:Y:S01]  /*3c970*/  LDL.LU R17, [R1+0x5f64] ;  /* 0x005f640001117983 */ /* 0x000ea20000300800 */
[----:B------:R-:W-:Y:S02]  /*3c980*/  IMAD.MOV.U32 R25, RZ, RZ, R19 ;  /* 0x000000ffff197224 */ /* 0x000fe400078e0013 */
[----:B------:R-:W3:Y:S03]  /*3c990*/  LDL.LU R19, [R1+0x5f60] ;  /* 0x005f600001137983 */ /* 0x000ee60000300800 */
[----:B------:R-:W-:Y:S04]  /*3c9a0*/  STL.64 [R1+0x5e88], R24 ;  /* 0x005e881801007387 */ /* 0x000fe80000100a00 */
[----:B0-----:R-:W-:Y:S01]  /*3c9b0*/  STL.64 [R1+0x5e50], R6 ;  /* 0x005e500601007387 */ /* 0x001fe20000100a00 */
[----:B------:R0:W-:Y:S03]  /*3c9c0*/  STL.64 [R1+0x5e48], R4 ;  /* 0x005e480401007387 */ /* 0x0001e60000100a00 */
[----:B0-----:R-:W3:Y:S01]  /*3c9d0*/  LDL.64 R4, [R1+0xa0] ;  /* 0x0000a00001047983 */ /* 0x001ee20000100a00 */
[C---:B--2---:R-:W-:Y:S03]  /*3c9e0*/  HMMA.16816.F32 R12, R20.reuse, R16, R12 ;  /* 0x00000010140c723c */ /* 0x044fe6000000180c */
[----:B---3--:R0:W-:Y:S04]  /*3c9f0*/  STL.64 [R1+0x5f30], R4 ;  /* 0x005f300401007387 */ /* 0x0081e80000100a00 */
        /* <DEDUP_REMOVED lines=16> */
[----:B------:R-:W-:Y:S01]  /*3cb00*/  IMAD.MOV.U32 R25, RZ, RZ, R2 ;  /* 0x000000ffff197224 */ /* 0x000fe200078e0002 */
[----:B------:R-:W4:Y:S01]  /*3cb10*/  LDL.LU R0, [R1+0x5f3c] ;  /* 0x005f3c0001007983 */ /* 0x000f220000300800 */
[----:B------:R-:W4:Y:S03]  /*3cb20*/  LDL.LU R2, [R1+0x5f38] ;  /* 0x005f380001027983 */ /* 0x000f260000300800 */
[----:B------:R-:W-:Y:S01]  /*3cb30*/  STL.64 [R1+0x5ea0], R24 ;  /* 0x005ea01801007387 */ /* 0x000fe20000100a00 */
[----:B---3--:R-:W-:Y:S02]  /*3cb40*/  STL.64 [R1+0x5e30], R14 ;  /* 0x005e300e01007387 */ /* 0x008fe40000100a00 */
[----:B------:R0:W-:Y:S02]  /*3cb50*/  STL.64 [R1+0x5e28], R12 ;  /* 0x005e280c01007387 */ /* 0x0001e40000100a00 */
        /* <DEDUP_REMOVED lines=9> */
[----:B------:R-:W-:-:S05]  /*3cbf0*/  IMAD.MOV.U32 R25, RZ, RZ, R28 ;  /* 0x000000ffff197224 */ /* 0x000fca00078e001c */
        /* <DEDUP_REMOVED lines=13> */
[----:B------:R-:W2:Y:S01]  /*3ccd0*/  LDL.LU.64 R16, [R1+0x13f0] ;  /* 0x0013f00001107983 */ /* 0x000ea20000300a00 */
[----:B------:R-:W3:Y:S01]  /*3cce0*/  LDL.LU.64 R18, [R1+0x13f8] ;  /* 0x0013f80001127983 */ /* 0x000ee20000300a00 */
[----:B----4-:R-:W-:Y:S02]  /*3ccf0*/  IMAD.MOV.U32 R24, RZ, RZ, R11 ;  /* 0x000000ffff187224 */ /* 0x010fe400078e000b */
[----:B------:R-:W-:Y:S01]  /*3cd00*/  IMAD.MOV.U32 R25, RZ, RZ, R10 ;  /* 0x000000ffff197224 */ /* 0x000fe200078e000a */
[----:B---3--:R-:W-:Y:S01]  /*3cd10*/  STL.64 [R1+0x5f18], R18 ;  /* 0x005f181201007387 */ /* 0x008fe20000100a00 */
[----:B--2---:R0:W-:Y:S02]  /*3cd20*/  STL.64 [R1+0x5f10], R16 ;  /* 0x005f101001007387 */ /* 0x0041e40000100a00 */
[----:B------:R-:W2:Y:S02]  /*3cd30*/  LDL.LU.64 R8, [R1+0x1410] ;  /* 0x0014100001087983 */ /* 0x000ea40000300a00 */
[----:B------:R-:W2:Y:S02]  /*3cd40*/  LDL.LU.64 R10, [R1+0x1418] ;  /* 0x00141800010a7983 */ /* 0x000ea40000300a00 */
[----:B0-----:R-:W-:-:S02]  /*3cd50*/  IMAD.MOV.U32 R16, RZ, RZ, R2 ;  /* 0x000000ffff107224 */ /* 0x001fc400078e0002 */
[----:B------:R-:W-:-:S05]  /*3cd60*/  IMAD.MOV.U32 R17, RZ, RZ, R0 ;  /* 0x000000ffff117224 */ /* 0x000fca00078e0000 */
[----:B------:R0:W-:Y:S04]  /*3cd70*/  STL.64 [R1+0x5f28], R16 ;  /* 0x005f281001007387 */ /* 0x0001e80000100a00 */
[----:B0-----:R-:W2:Y:S01]  /*3cd80*/  LDL.64 R16, [R1+0x90] ;  /* 0x0000900001107983 */ /* 0x001ea20000100a00 */
[----:B------:R0:W-:Y:S03]  /*3cd90*/  STL.64 [R1+0x5f00], R24 ;  /* 0x005f001801007387 */ /* 0x0001e60000100a00 */
[----:B0-----:R-:W3:Y:S01]  /*3cda0*/  LDL.LU.64 R24, [R1+0x70] ;  /* 0x0000700001187983 */ /* 0x001ee20000300a00 */
[----:B------:R-:W-:Y:S02]  /*3cdb0*/  IMAD.MOV.U32 R29, RZ, RZ, R4 ;  /* 0x000000ffff1d7224 */ /* 0x000fe400078e0004 */
[----:B------:R-:W-:Y:S01]  /*3cdc0*/  IMAD.MOV.U32 R28, RZ, RZ, R5 ;  /* 0x000000ffff1c7224 */ /* 0x000fe200078e0005 */
        /* <DEDUP_REMOVED lines=35> */
[----:B------:R-:W4:Y:S04]  /*3d000*/  LDL.LU.64 R14, [R1+0x1118] ;  /* 0x00111800010e7983 */ /* 0x000f280000300a00 */
        /* <DEDUP_REMOVED lines=71> */
[----:B------:R-:W3:Y:S01]  /*3d480*/  LDL.LU.64 R6, [R1+0x5e50] ;  /* 0x005e500001067983 */ /* 0x000ee20000300a00 */
[----:B------:R-:W3:Y:S11]  /*3d490*/  LDL.LU.64 R4, [R1+0x5e48] ;  /* 0x005e480001047983 */ /* 0x000ef60000300a00 */
[----:B------:R-:W-:Y:S09]  /*3d4a0*/  @!UPT UIADD3 URZ, URZ, URZ, URZ ;  /* 0x0000003f3f3ff290 */ /* 0x000ff2000fffe03f */
[----:B------:R0:W-:Y:S01]  /*3d4b0*/  STL.64 [R1+0x4f0], R24 ;  /* 0x0004f01801007387 */ /* 0x0001e20000100a00 */
[----:B------:R-:W-:Y:S03]  /*3d4c0*/  STL.64 [R1+0x4f8], R26 ;  /* 0x0004f81a01007387 */ /* 0x000fe60000100a00 */
[----:B0-----:R-:W4:Y:S02]  /*3d4d0*/  LDL.LU.64 R24, [R1+0x5e40] ;  /* 0x005e400001187983 */ /* 0x001f240000300a00 */
[----:B----4-:R-:W-:Y:S01]  /*3d4e0*/  HMMA.16816.F32 R12, R20, R24, R12 ;  /* 0x00000018140c723c */ /* 0x010fe2000000180c */
[----:B------:R-:W-:Y:S02]  /*3d4f0*/  IMAD.MOV.U32 R2, RZ, RZ, R24 ;  /* 0x000000ffff027224 */ /* 0x000fe400078e0018 */
[----:B------:R-:W-:Y:S11]  /*3d500*/  IMAD.MOV.U32 R0, RZ, RZ, R25 ;  /* 0x000000ffff007224 */ /* 0x000ff600078e0019 */
[----:B------:R-:W-:Y:S09]  /*3d510*/  @!UPT UIADD3 URZ, URZ, URZ, URZ ;  /* 0x0000003f3f3ff290 */ /* 0x000ff2000fffe03f */
[----:B------:R0:W-:Y:S01]  /*3d520*/  STL.64 [R1+0x340], R12 ;  /* 0x0003400c01007387 */ /* 0x0001e20000100a00 */
[----:B------:R1:W-:Y:S03]  /*3d530*/  STL.64 [R1+0x348], R14 ;  /* 0x0003480e01007387 */ /* 0x0003e60000100a00 */
[----:B0-----:R-:W3:Y:S01]  /*3d540*/  LDL.LU.64 R12, [R1+0x1010] ;  /* 0x00101000010c7983 */ /* 0x001ee20000300a00 */
[----:B-1----:R-:W3:Y:S02]  /*3d550*/  LDL.LU.64 R14, [R1+0x1018] ;  /* 0x00101800010e7983 */ /* 0x002ee40000300a00 */
[----:B------:R-:W2:Y:S02]  /*3d560*/  LDL.LU.64 R24, [R1+0xfb0] ;  /* 0x000fb00001187983 */ /* 0x000ea40000300a00 */
[----:B------:R-:W4:Y:S02]  /*3d570*/  LDL.LU.64 R26, [R1+0xfb8] ;  /* 0x000fb800011a7983 */ /* 0x000f240000300a00 */
[----:B------:R-:W-:-:S02]  /*3d580*/  IMAD.MOV.U32 R20, RZ, RZ, R19 ;  /* 0x000000ffff147224 */ /* 0x000fc400078e0013 */
[----:B------:R-:W-:Y:S01]  /*3d590*/  IMAD.MOV.U32 R21, RZ, RZ, R18 ;  /* 0x000000ffff157224 */ /* 0x000fe200078e0012 */
[----:B----4-:R-:W-:Y:S01]  /*3d5a0*/  STL.64 [R1+0x5df0], R26 ;  /* 0x005df01a01007387 */ /* 0x010fe20000100a00 */
[----:B--2---:R0:W-:Y:S02]  /*3d5b0*/  STL.64 [R1+0x5de8], R24 ;  /* 0x005de81801007387 */ /* 0x0041e40000100a00 */
[----:B0-----:R-:W-:Y:S02]  /*3d5c0*/  IMAD.MOV.U32 R24, RZ, RZ, R9 ;  /* 0x000000ffff187224 */ /* 0x001fe400078e0009 */
[----:B------:R-:W-:Y:S02]  /*3d5d0*/  IMAD.MOV.U32 R25, RZ, RZ, R8 ;  /* 0x000000ffff197224 */ /* 0x000fe400078e0008 */
[----:B------:R-:W2:Y:S01]  /*3d5e0*/  LDL.LU.64 R8, [R1+0x1000] ;  /* 0x0010000001087983 */ /* 0x000ea20000300a00 */
[----:B------:R-:W2:Y:S02]  /*3d5f0*/  LDL.LU.64 R10, [R1+0x1008] ;  /* 0x00100800010a7983 */ /* 0x000ea40000300a00 */
[----:B------:R0:W-:Y:S02]  /*3d600*/  STL.64 [R1+0x5e00], R24 ;  /* 0x005e001801007387 */ /* 0x0001e40000100a00 */
[----:B0-----:R-:W-:-:S02]  /*3d610*/  IMAD.MOV.U32 R24, RZ, RZ, R29 ;  /* 0x000000ffff187224 */ /* 0x001fc400078e001d */
[----:B------:R-:W-:Y:S01]  /*3d620*/  IMAD.MOV.U32 R25, RZ, RZ, R28 ;  /* 0x000000ffff197224 */ /* 0x000fe200078e001c */
[----:B------:R-:W4:Y:S04]  /*3d630*/  LDL.LU R29, [R1+0x5e38] ;  /* 0x005e3800011d7983 */ /* 0x000f280000300800 */
[----:B------:R0:W-:Y:S04]  /*3d640*/  STL.64 [R1+0x5e18], R24 ;  /* 0x005e181801007387 */ /* 0x0001e80000100a00 */
[----:B0-----:R-:W2:Y:S01]  /*3d650*/  LDL.LU.64 R24, [R1+0xff0] ;  /* 0x000ff00001187983 */ /* 0x001ea20000300a00 */
[----:B------:R-:W2:Y:S02]  /*3d660*/  LDL.LU.64 R26, [R1+0xff8] ;  /* 0x000ff800011a7983 */ /* 0x000ea40000300a00 */
[----:B------:R0:W-:Y:S02]  /*3d670*/  STL.64 [R1+0x5df8], R20 ;  /* 0x005df81401007387 */ /* 0x0001e40000100a00 */
[----:B0-----:R-:W2:Y:S01]  /*3d680*/  LDL.LU.64 R20, [R1+0xfd0] ;  /* 0x000fd00001147983 */ /* 0x001ea20000300a00 */
[----:B------:R-:W2:Y:S01]  /*3d690*/  LDL.LU.64 R22, [R1+0xfd8] ;  /* 0x000fd80001167983 */ /* 0x000ea20000300a00 */
[C---:B---3--:R-:W-:Y:S02]  /*3d6a0*/  HMMA.16816.F32 R12, R4.reuse, R16, R12 ;  /* 0x00000010040c723c */ /* 0x048fe4000000180c */
[----:B--2---:R-:W-:Y:S01]  /*3d6b0*/  STL.64 [R1+0x5e10], R22 ;  /* 0x005e101601007387 */ /* 0x004fe20000100a00 */
[----:B------:R0:W-:Y:S03]  /*3d6c0*/  STL.64 [R1+0x5e08], R20 ;  /* 0x005e081401007387 */ /* 0x0001e60000100a00 */
[----:B0-----:R-:W2:Y:S01]  /*3d6d0*/  LDL.LU.64 R20, [R1+0xfe0] ;  /* 0x000fe00001147983 */ /* 0x001ea20000300a00 */
[----:B------:R-:W2:Y:S11]  /*3d6e0*/  LDL.LU.64 R22, [R1+0xfe8] ;  /* 0x000fe80001167983 */ /* 0x000eb60000300a00 */
[----:B------:R-:W-:Y:S05]  /*3d6f0*/  @!UPT UIADD3 URZ, URZ, URZ, URZ ;  /* 0x0000003f3f3ff290 */ /* 0x000fea000fffe03f */
[----:B------:R-:W-:Y:S02]  /*3d700*/  STL.64 [R1+0x2c0], R12 ;  /* 0x0002c00c01007387 */ /* 0x000fe40000100a00 */
[----:B------:R0:W-:Y:S02]  /*3d710*/  STL.64 [R1+0x2c8], R14 ;  /* 0x0002c80e01007387 */ /* 0x0001e40000100a00 */
[----:B0-----:R-:W3:Y:S01]  /*3d720*/  LDL.LU.64 R14, [R1+0x5e30] ;  /* 0x005e3000010e7983 */ /* 0x001ee20000300a00 */
[----:B------:R-:W2:Y:S02]  /*3d730*/  LDL.LU.64 R12, [R1+0x5e28] ;  /* 0x005e2800010c7983 */ /* 0x000ea40000300a00 */
[C---:B--2---:R-:W-:Y:S11]  /*3d740*/  HMMA.16816.F32 R8, R4.reuse, R12, R8 ;  /* 0x0000000c0408723c */ /* 0x044ff60000001808 */
[----:B------:R-:W-:Y:S11]  /*3d750*/  @!UPT UIADD3 URZ, URZ, URZ, URZ ;  /* 0x0000003f3f3ff290 */ /* 0x000ff6000fffe03f */
[----:B------:R-:W-:Y:S01]  /*3d760*/  @!UPT UIADD3 URZ, URZ, URZ, URZ ;  /* 0x0000003f3f3ff290 */ /* 0x000fe2000fffe03f */
[----:B------:R0:W-:Y:S01]  /*3d770*/  STL.64 [R1+0x2b0], R8 ;  /* 0x0002b00801007387 */ /* 0x0001e20000100a00 */
[----:B------:R-:W-:Y:S03]  /*3d780*/  STL.64 [R1+0x2b8], R10 ;  /* 0x0002b80a01007387 */ /* 0x000fe60000100a00 */
[----:B0-----:R-:W2:Y:S01]  /*3d790*/  LDL.LU.64 R8, [R1+0x5e20] ;  /* 0x005e200001087983 */ /* 0x001ea20000300a00 */
[----:B---3--:R-:W-:Y:S02]  /*3d7a0*/  STL.64 [R1+0x5d50], R14 ;  /* 0x005d500e01007387 */ /* 0x008fe40000100a00 */
[----:B------:R0:W-:Y:S02]  /*3d7b0*/  STL.64 [R1+0x5d48], R12 ;  /* 0x005d480c01007387 */ /* 0x0001e40000100a00 */
[----:B0-----:R-:W3:Y:S01]  /*3d7c0*/  LDL.LU.64 R12, [R1+0x80] ;  /* 0x00008000010c7983 */ /* 0x001ee20000300a00 */
[C---:B--2---:R-:W-:Y:S11]  /*3d7d0*/  HMMA.16816.F32 R24, R4.reuse, R8, R24 ;  /* 0x000000080418723c */ /* 0x044ff60000001818 */
[----:B------:R-:W-:Y:S11]  /*3d7e0*/  @!UPT UIADD3 URZ, URZ, URZ, URZ ;  /* 0x0000003f3f3ff290 */ /* 0x000ff6000fffe03f */
[----:B------:R-:W-:Y:S01]  /*3d7f0*/  @!UPT UIADD3 URZ, URZ, URZ, URZ ;  /* 0x0000003f3f3ff290 */ /* 0x000fe2000fffe03f */
[----:B------:R0:W-:Y:S01]  /*3d800*/  STL.64 [R1+0x2a0], R24 ;  /* 0x0002a01801007387 */ /* 0x0001e20000100a00 */
[----:B------:R-:W-:Y:S03]  /*3d810*/  STL.64 [R1+0x2a8], R26 ;  /* 0x0002a81a01007387 */ /* 0x000fe60000100a00 */
[----:B0-----:R-:W2:Y:S01]  /*3d820*/  LDL.LU.64 R24, [R1+0x5e18] ;  /* 0x005e180001187983 */ /* 0x001ea20000300a00 */
[----:B------:R0:W-:Y:S03]  /*3d830*/  STL.64 [R1+0x5d98], R8 ;  /* 0x005d980801007387 */ /* 0x0001e60000100a00 */
[----:B0-----:R-:W3:Y:S01]  /*3d840*/  LDL.LU.64 R8, [R1+0xfc0] ;  /* 0x000fc00001087983 */ /* 0x001ee20000300a00 */
[----:B------:R-:W3:Y:S01]  /*3d850*/  LDL.LU.64 R10, [R1+0xfc8] ;  /* 0x000fc800010a7983 */ /* 0x000ee20000300a00 */
[C---:B--2---:R-:W-:Y:S02]  /*3d860*/  HMMA.16816.F32 R24, R4.reuse, R24, R20 ;  /* 0x000000180418723c */ /* 0x044fe40000001814 */
[----:B------:R-:W2:Y:S01]  /*3d870*/  LDL.LU.64 R22, [R1+0x5e10] ;  /* 0x005e100001167983 */ /* 0x000ea20000300a00 */
[----:B------:R-:W2:Y:S11]  /*3d880*/  LDL.LU.64 R20, [R1+0x5e08] ;  /* 0x005e080001147983 */ /* 0x000eb60000300a00 */
[----:B------:R-:W-:Y:S09]  /*3d890*/  @!UPT UIADD3 URZ, URZ, URZ, URZ ;  /* 0x0000003f3f3ff290 */ /* 0x000ff2000fffe03f */
[----:B------:R0:W-:Y:S01]  /*3d8a0*/  STL.64 [R1+0x290], R24 ;  /* 0x0002901801007387 */ /* 0x0001e20000100a00 */
[----:B------:R2:W-:Y:S03]  /*3d8b0*/  STL.64 [R1+0x298], R26 ;  /* 0x0002981a01007387 */ /* 0x0005e60000100a00 */
[----:B0-----:R-:W2:Y:S01]  /*3d8c0*/  LDL.LU.64 R24, [R1+0x5e00] ;  /* 0x005e000001187983 */ /* 0x001ea20000300a00 */
[----:B---3--:R-:W-:Y:S01]  /*3d8d0*/  HMMA.16816.F32 R8, R4, R12, R8 ;  /* 0x0000000c0408723c */ /* 0x008fe20000001808 */
[----:B------:R-:W-:Y:S02]  /*3d8e0*/  IMAD.MOV.U32 R18, RZ, RZ, R12 ;  /* 0x000000ffff127224 */ /* 0x000fe400078e000c */
[----:B------:R-:W-:-:S05]  /*3d8f0*/  IMAD.MOV.U32 R19, RZ, RZ, R13 ;  /* 0x000000ffff137224 */ /* 0x000fca00078e000d */
[C---:B--2---:R-:W-:Y:S01]  /*3d900*/  HMMA.16816.F32 R24, R4.reuse, R24, R20 ;  /* 0x000000180418723c */ /* 0x044fe20000001814 */
[----:B------:R-:W2:Y:S11]  /*3d910*/  LDL.LU.64 R20, [R1+0x5df8] ;  /* 0x005df80001147983 */ /* 0x000eb60000300a00 */
[----:B------:R-:W-:Y:S11]  /*3d920*/  @!UPT UIADD3 URZ, URZ, URZ, URZ ;  /* 0x0000003f3f3ff290 */ /* 0x000ff6000fffe03f */
[----:B------:R-:W-:Y:S01]  /*3d930*/  STL.64 [R1+0x280], R24 ;  /* 0x0002801801007387 */ /* 0x000fe20000100a00 */
[----:B------:R0:W-:Y:S03]  /*3d940*/  STL.64 [R1+0x288], R26 ;  /* 0x0002881a01007387 */ /* 0x0001e60000100a00 */
[----:B0-----:R-:W2:Y:S01]  /*3d950*/  LDL.LU.64 R26, [R1+0x5df0] ;  /* 0x005df000011a7983 */ /* 0x001ea20000300a00 */
[----:B------:R-:W2:Y:S02]  /*3d960*/  LDL.LU.64 R24, [R1+0x5de8] ;  /* 0x005de80001187983 */ /* 0x000ea40000300a00 */
[----:B------:R0:W-:Y:S02]  /*3d970*/  STL.64 [R1+0x270], R8 ;  /* 0x0002700801007387 */ /* 0x0001e40000100a00 */
[----:B------:R-:W-:Y:S01]  /*3d980*/  STL.64 [R1+0x278], R10 ;  /* 0x0002780a01007387 */ /* 0x000fe20000100a00 */
[----:B------:R-:W-:Y:S01]  /*3d990*/  STL.64 [R1+0x5d68], R18 ;  /* 0x005d681201007387 */ /* 0x000fe20000100a00 */
[----:B------:R-:W-:Y:S03]  /*3d9a0*/  STL.64 [R1+0x5d60], R16 ;  /* 0x005d601001007387 */ /* 0x000fe60000100a00 */
[----:B0-----:R-:W3:Y:S01]  /*3d9b0*/  LDL.LU.64 R8, [R1+0x30] ;  /* 0x0000300001087983 */ /* 0x001ee20000300a00 */
[----:B--2---:R-:W-:Y:S03]  /*3d9c0*/  HMMA.16816.F32 R12, R4, R20, R24 ;  /* 0x00000014040c723c */ /* 0x004fe60000001818 */
[----:B------:R-:W0:Y:S04]  /*3d9d0*/  LDSM.16.MT88.4 R24, [R3+0x10180] ;  /* 0x010180000318783b */ /* 0x000e280000004200 */
[----:B---3--:R-:W-:Y:S11]  /*3d9e0*/  STL.64 [R1+0x5db8], R8 ;  /* 0x005db80801007387 */ /* 0x008ff60000100a00 */
[----:B------:R-:W-:Y:S05]  /*3d9f0*/  @!UPT UIADD3 URZ, URZ, URZ, URZ ;  /* 0x0000003f3f3ff290 */ /* 0x000fea000fffe03f */
[----:B------:R-:W-:Y:S01]  /*3da00*/  STL.64 [R1+0x260], R12 ;  /* 0x0002600c01007387 */ /* 0x000fe20000100a00 */
[----:B------:R-:W-:Y:S02]  /*3da10*/  STL.64 [R1+0x268], R14 ;  /* 0x0002680e01007387 */ /* 0x000fe40000100a00 */
[----:B------:R-:W-:Y:S02]  /*3da20*/  STL [R1+0x5d0c], R20 ;  /* 0x005d0c1401007387 */ /* 0x000fe40000100800 */
[----:B------:R1:W-:Y:S02]  /*3da30*/  STL [R1+0x5d08], R21 ;  /* 0x005d081501007387 */ /* 0x0003e40000100800 */
[----:B-1----:R-:W2:Y:S01]  /*3da40*/  LDL.LU.64 R20, [R1+0x1350] ;  /* 0x0013500001147983 */ /* 0x002ea20000300a00 */
[----:B------:R-:W2:Y:S03]  /*3da50*/  LDL.LU.64 R22, [R1+0x1358] ;  /* 0x0013580001167983 */ /* 0x000ea60000300a00 */
[----:B0-----:R-:W-:Y:S01]  /*3da60*/  STL.64 [R1+0x5d78], R26 ;  /* 0x005d781a01007387 */ /* 0x001fe20000100a00 */
[----:B------:R-:W-:Y:S02]  /*3da70*/  STL.64 [R1+0x5d70], R24 ;  /* 0x005d701801007387 */ /* 0x000fe40000100a00 */
[----:B------:R-:W3:Y:S02]  /*3da80*/  LDL.LU.64 R8, [R1+0x1330] ;  /* 0x0013300001087983 */ /* 0x000ee40000300a00 */
[----:B------:R-:W2:Y:S02]  /*3da90*/  LDL.LU.64 R10, [R1+0x1338] ;  /* 0x00133800010a7983 */ /* 0x000ea40000300a00 */
[----:B--2---:R-:W-:Y:S01]  /*3daa0*/  STL.64 [R1+0x5dc8], R10 ;  /* 0x005dc80a01007387 */ /* 0x004fe20000100a00 */
[----:B---3--:R0:W-:Y:S03]  /*3dab0*/  STL.64 [R1+0x5dc0], R8 ;  /* 0x005dc00801007387 */ /* 0x0081e60000100a00 */
[----:B0-----:R-:W2:Y:S04]  /*3dac0*/  LDL.LU.64 R8, [R1+0x50] ;  /* 0x0000500001087983 */ /* 0x001ea80000300a00 */
[----:B--2---:R0:W-:Y:S04]  /*3dad0*/  STL.64 [R1+0x5de0], R8 ;  /* 0x005de00801007387 */ /* 0x0041e80000100a00 */
[----:B0-----:R-:W2:Y:S01]  /*3dae0*/  LDL.LU.64 R8, [R1+0x60] ;  /* 0x0000600001087983 */ /* 0x001ea20000300a00 */
[----:B------:R-:W3:Y:S02]  /*3daf0*/  LDL.LU.64 R24, [R1+0x1320] ;  /* 0x0013200001187983 */ /* 0x000ee40000300a00 */
[----:B------:R-:W2:Y:S02]  /*3db00*/  LDL.LU.64 R26, [R1+0x1328] ;  /* 0x00132800011a7983 */ /* 0x000ea40000300a00 */
[----:B--2---:R-:W-:Y:S01]  /*3db10*/  STL.64 [R1+0x5dd8], R26 ;  /* 0x005dd81a01007387 */ /* 0x004fe20000100a00 */
[----:B---3--:R0:W-:Y:S03]  /*3db20*/  STL.64 [R1+0x5dd0], R24 ;  /* 0x005dd01801007387 */ /* 0x0081e60000100a00 */
[----:B0-----:R-:W2:Y:S01]  /*3db30*/  LDL.LU.64 R24, [R1+0x1340] ;  /* 0x0013400001187983 */ /* 0x001ea20000300a00 */
[----:B------:R-:W2:Y:S02]  /*3db40*/  LDL.LU.64 R26, [R1+0x1348] ;  /* 0x00134800011a7983 */ /* 0x000ea40000300a00 */
[----:B------:R-:W3:Y:S02]  /*3db50*/  LDL.LU.64 R12, [R1] ;  /* 0x00000000010c7983 */ /* 0x000ee40000300a00 */
[----:B------:R-:W-:-:S02]  /*3db60*/  IMAD.MOV.U32 R16, RZ, RZ, R2 ;  /* 0x000000ffff107224 */ /* 0x000fc400078e0002 */
[----:B------:R-:W-:Y:S01]  /*3db70*/  IMAD.MOV.U32 R17, RZ, RZ, R0 ;  /* 0x000000ffff117224 */ /* 0x000fe200078e0000 */
[----:B---3--:R0:W-:Y:S04]  /*3db80*/  STL.64 [R1+0x5da0], R12 ;  /* 0x005da00c01007387 */ /* 0x0081e80000100a00 */
[----:B0-----:R-:W3:Y:S01]  /*3db90*/  LDL.LU.64 R12, [R1+0x10] ;  /* 0x00001000010c7983 */ /* 0x001ee20000300a00 */
[----:B------:R-:W-:Y:S03]  /*3dba0*/  HMMA.16816.F32 R20, R4, R8, R20 ;  /* 0x000000080414723c */ /* 0x000fe60000001814 */
[----:B---3--:R0:W-:Y:S04]  /*3dbb0*/  STL.64 [R1+0x5db0], R12 ;  /* 0x005db00c01007387 */ /* 0x0081e80000100a00 */
[----:B0-----:R-:W3:Y:S01]  /*3dbc0*/  LDL.LU.64 R12, [R1+0x20] ;  /* 0x00002000010c7983 */ /* 0x001ee20000300a00 */
[----:B------:R0:W-:Y:S03]  /*3dbd0*/  STL.64 [R1+0x5d80], R16 ;  /* 0x005d801001007387 */ /* 0x0001e60000100a00 */
[----:B0-----:R-:W2:Y:S04]  /*3dbe0*/  LDL.LU.64 R16, [R1+0xc0] ;  /* 0x0000c00001107983 */ /* 0x001ea80000300a00 */
[----:B--2---:R0:W-:Y:S04]  /*3dbf0*/  STL.64 [R1+0x5da8], R16 ;  /* 0x005da81001007387 */ /* 0x0041e80000100a00 */
[----:B0-----:R-:W2:Y:S04]  /*3dc00*/  LDL.LU.64 R16, [R1+0x40] ;  /* 0x0000400001107983 */ /* 0x001ea80000300a00 */
[----:B------:R-:W-:Y:S02]  /*3dc10*/  STL.64 [R1+0x250], R20 ;  /* 0x0002501401007387 */ /* 0x000fe40000100a00 */
[----:B------:R0:W-:Y:S02]  /*3dc20*/  STL.64 [R1+0x258], R22 ;  /* 0x0002581601007387 */ /* 0x0001e40000100a00 */
[----:B0-----:R-:W-:-:S02]  /*3dc30*/  IMAD.MOV.U32 R23, RZ, RZ, R8 ;  /* 0x000000ffff177224 */ /* 0x001fc400078e0008 */
[----:B------:R-:W-:Y:S02]  /*3dc40*/  IMAD.MOV.U32 R22, RZ, RZ, R9 ;  /* 0x000000ffff167224 */ /* 0x000fe400078e0009 */
[----:B------:R-:W2:Y:S02]  /*3dc50*/  LDL.LU.64 R8, [R1+0x5de0] ;  /* 0x005de00001087983 */ /* 0x000ea40000300a00 */
        /* <DEDUP_REMOVED lines=9> */
[----:B------:R-:W2:Y:S01]  /*3dcf0*/  LDL.LU.64 R8, [R1+0x5dc0] ;  /* 0x005dc00001087983 */ /* 0x000ea20000300a00 */
[----:B------:R-:W-:Y:S01]  /*3dd00*/  STL [R1+0x5d34], R0 ;  /* 0x005d340001007387 */ /* 0x000fe20000100800 */
[----:B------:R-:W-:Y:S01]  /*3dd10*/  STL [R1+0x5d30], R2 ;  /* 0x005d300201007387 */ /* 0x000fe20000100800 */
[C---:B--2---:R-:W-:Y:S11]  /*3dd20*/  HMMA.16816.F32 R8, R4.reuse, R16, R8 ;  /* 0x000000100408723c */ /* 0x044ff60000001808 */
[----:B------:R-:W-:Y:S11]  /*3dd30*/  @!UPT UIADD3 URZ, URZ, URZ, URZ ;  /* 0x0000003f3f3ff290 */ /* 0x000ff6000fffe03f */
[----:B------:R-:W-:Y:S01]  /*3dd40*/  @!UPT UIADD3 URZ, URZ, URZ, URZ ;  /* 0x0000003f3f3ff290 */ /* 0x000fe2000fffe03f */
[----:B------:R0:W-:Y:S01]  /*3dd50*/  STL.64 [R1+0x230], R8 ;  /* 0x0002300801007387 */ /* 0x0001e20000100a00 */
[----:B------:R1:W-:Y:S03]  /*3dd60*/  STL.64 [R1+0x238], R10 ;  /* 0x0002380a01007387 */ /* 0x0003e60000100a00 */
[----:B0-----:R-:W2:Y:S01]  /*3dd70*/  LDL.LU.64 R8, [R1+0x5db8] ;  /* 0x005db80001087983 */ /* 0x001ea20000300a00 */
[----:B------:R-:W-:Y:S02]  /*3dd80*/  IMAD.MOV.U32 R3, RZ, RZ, R17 ;  /* 0x000000ffff037224 */ /* 0x000fe400078e0011 */
[----:B------:R-:W-:Y:S02]  /*3dd90*/  IMAD.MOV.U32 R28, RZ, RZ, R16 ;  /* 0x000000ffff1c7224 */ /* 0x000fe400078e0010 */
[----:B------:R-:W3:Y:S01]  /*3dda0*/  LDL.LU.64 R16, [R1+0x1300] ;  /* 0x0013000001107983 */ /* 0x000ee20000300a00 */
[----:B------:R-:W3:Y:S02]  /*3ddb0*/  LDL.LU.64 R18, [R1+0x1308] ;  /* 0x0013080001127983 */ /* 0x000ee40000300a00 */
[----:B------:R-:W-:Y:S02]  /*3ddc0*/  STL [R1+0x5d44], R3 ;  /* 0x005d440301007387 */ /* 0x000fe40000100800 */
[----:B------:R-:W-:Y:S01]  /*3ddd0*/  STL [R1+0x5d40], R28 ;  /* 0x005d401c01007387 */ /* 0x000fe20000100800 */
[----:B--2---:R-:W-:Y:S01]  /*3dde0*/  HMMA.16816.F32 R24, R4, R8, R24 ;  /* 0x000000080418723c */ /* 0x004fe20000001818 */
[----:B------:R-:W-:-:S02]  /*3ddf0*/  IMAD.MOV.U32 R20, RZ, RZ, R8 ;  /* 0x000000ffff147224 */ /* 0x000fc400078e0008 */
[----:B------:R-:W-:Y:S11]  /*3de00*/  IMAD.MOV.U32 R21, RZ, RZ, R9 ;  /* 0x000000ffff157224 */ /* 0x000ff600078e0009 */
[----:B------:R-:W-:Y:S09]  /*3de10*/  @!UPT UIADD3 URZ, URZ, URZ, URZ ;  /* 0x0000003f3f3ff290 */ /* 0x000ff2000fffe03f */
[----:B------:R0:W-:Y:S01]  /*3de20*/  STL.64 [R1+0x220], R24 ;  /* 0x0002201801007387 */ /* 0x0001e20000100a00 */
[----:B------:R2:W-:Y:S02]  /*3de30*/  STL.64 [R1+0x228], R26 ;  /* 0x0002281a01007387 */ /* 0x0005e40000100a00 */
[----:B------:R-:W3:Y:S02]  /*3de40*/  LDL.LU.64 R8, [R1+0x12f0] ;  /* 0x0012f00001087983 */ /* 0x000ee40000300a00 */
[----:B-1----:R-:W3:Y:S01]  /*3de50*/  LDL.LU.64 R10, [R1+0x12f8] ;  /* 0x0012f800010a7983 */ /* 0x002ee20000300a00 */
[----:B0-----:R-:W3:Y:S01]  /*3de60*/  LDL.LU.64 R24, [R1+0xfa0] ;  /* 0x000fa00001187983 */ /* 0x001ee20000300a00 */
[----:B--2---:R-:W2:Y:S03]  /*3de70*/  LDL.LU.64 R26, [R1+0xfa8] ;  /* 0x000fa800011a7983 */ /* 0x004ea60000300a00 */
[----:B--2---:R-:W-:Y:S01]  /*3de80*/  STL.64 [R1+0x5d90], R26 ;  /* 0x005d901a01007387 */ /* 0x004fe20000100a00 */
[----:B---3--:R0:W-:Y:S03]  /*3de90*/  STL.64 [R1+0x5d88], R24 ;  /* 0x005d881801007387 */ /* 0x0081e60000100a00 */
[----:B0-----:R-:W2:Y:S01]  /*3dea0*/  LDL.LU.64 R24, [R1+0x12e0] ;  /* 0x0012e00001187983 */ /* 0x001ea20000300a00 */
[----:B------:R-:W2:Y:S02]  /*3deb0*/  LDL.LU.64 R26, [R1+0x12e8] ;  /* 0x0012e800011a7983 */ /* 0x000ea40000300a00 */
        /* <DEDUP_REMOVED lines=8> */
[----:B------:R0:W-:Y:S02]  /*3df40*/  STL.64 [R1+0x218], R22 ;  /* 0x0002181601007387 */ /* 0x0001e40000100a00 */
[----:B0-----:R-:W-:Y:S02]  /*3df50*/  IMAD.MOV.U32 R23, RZ, RZ, R12 ;  /* 0x000000ffff177224 */ /* 0x001fe400078e000c */
[----:B------:R-:W-:Y:S02]  /*3df60*/  IMAD.MOV.U32 R22, RZ, RZ, R13 ;  /* 0x000000ffff167224 */ /* 0x000fe400078e000d */
[----:B------:R-:W3:Y:S02]  /*3df70*/  LDL.LU.64 R12, [R1+0x5db0] ;  /* 0x005db000010c7983 */ /* 0x000ee40000300a00 */
[----:B---3--:R-:W-:Y:S01]  /*3df80*/  HMMA.16816.F32 R16, R4, R12, R16 ;  /* 0x0000000c0410723c */ /* 0x008fe20000001810 */
[----:B------:R-:W-:-:S02]  /*3df90*/  IMAD.MOV.U32 R0, RZ, RZ, R12 ;  /* 0x000000ffff007224 */ /* 0x000fc400078e000c */
[----:B------:R-:W-:Y:S11]  /*3dfa0*/  IMAD.MOV.U32 R2, RZ, RZ, R13 ;  /* 0x000000ffff027224 */ /* 0x000ff600078e000d */
[----:B------:R-:W-:Y:S09]  /*3dfb0*/  @!UPT UIADD3 URZ, URZ, URZ, URZ ;  /* 0x0000003f3f3ff290 */ /* 0x000ff2000fffe03f */
[----:B------:R0:W-:Y:S01]  /*3dfc0*/  STL.64 [R1+0x200], R16 ;  /* 0x0002001001007387 */ /* 0x0001e20000100a00 */
[----:B------:R-:W-:Y:S03]  /*3dfd0*/  STL.64 [R1+0x208], R18 ;  /* 0x0002081201007387 */ /* 0x000fe60000100a00 */
[----:B0-----:R-:W2:Y:S01]  /*3dfe0*/  LDL.LU.64 R16, [R1+0x5da8] ;  /* 0x005da80001107983 */ /* 0x001ea20000300a00 */
[----:B------:R-:W3:Y:S02]  /*3dff0*/  LDL.LU.64 R12, [R1+0x5da0] ;  /* 0x005da000010c7983 */ /* 0x000ee40000300a00 */
[C---:B---3--:R-:W-:Y:S08]  /*3e000*/  HMMA.16816.F32 R8, R4.reuse, R12, R8 ;  /* 0x0000000c0408723c */ /* 0x048ff00000001808 */
[----:B--2---:R-:W-:Y:S01]  /*3e010*/  HMMA.16816.F32 R24, R4, R16, R24 ;  /* 0x000000100418723c */ /* 0x004fe20000001818 */
[----:B------:R-:W-:-:S02]  /*3e020*/  IMAD.MOV.U32 R3, RZ, RZ, R16 ;  /* 0x000000ffff037224 */ /* 0x000fc400078e0010 */
[----:B------:R-:W-:Y:S11]  /*3e030*/  IMAD.MOV.U32 R28, RZ, RZ, R17 ;  /* 0x000000ffff1c7224 */ /* 0x000ff600078e0011 */
[----:B------:R-:W-:Y:S01]  /*3e040*/  @!UPT UIADD3 URZ, URZ, URZ, URZ ;  /* 0x0000003f3f3ff290 */ /* 0x000fe2000fffe03f */
[----:B------:R0:W-:Y:S01]  /*3e050*/  STL.64 [R1+0x1f0], R8 ;  /* 0x0001f00801007387 */ /* 0x0001e20000100a00 */
[----:B------:R1:W-:Y:S03]  /*3e060*/  STL.64 [R1+0x1f8], R10 ;  /* 0x0001f80a01007387 */ /* 0x0003e60000100a00 */
[----:B0-----:R-:W2:Y:S01]  /*3e070*/  LDL.LU.64 R8, [R1+0x5d98] ;  /* 0x005d980001087983 */ /* 0x001ea20000300a00 */
[----:B-1----:R-:W-:Y:S02]  /*3e080*/  IMAD.MOV.U32 R11, RZ, RZ, R12 ;  /* 0x000000ffff0b7224 */ /* 0x002fe400078e000c */
[----:B------:R-:W-:Y:S02]  /*3e090*/  IMAD.MOV.U32 R10, RZ, RZ, R13 ;  /* 0x000000ffff0a7224 */ /* 0x000fe400078e000d */
[----:B------:R-:W3:Y:S01]  /*3e0a0*/  LDL.LU.64 R12, [R1+0xf80] ;  /* 0x000f8000010c7983 */ /* 0x000ee20000300a00 */
[----:B------:R-:W3:Y:S02]  /*3e0b0*/  LDL.LU.64 R14, [R1+0xf88] ;  /* 0x000f8800010e7983 */ /* 0x000ee40000300a00 */
[----:B------:R-:W-:Y:S02]  /*3e0c0*/  STL.64 [R1+0x1e0], R24 ;  /* 0x0001e01801007387 */ /* 0x000fe40000100a00 */
[----:B------:R0:W-:Y:S02]  /*3e0d0*/  STL.64 [R1+0x1e8], R26 ;  /* 0x0001e81a01007387 */ /* 0x0001e40000100a00 */
[----:B0-----:R-:W2:Y:S01]  /*3e0e0*/  LDL.LU.64 R26, [R1+0x5d90] ;  /* 0x005d9000011a7983 */ /* 0x001ea20000300a00 */
[----:B------:R-:W2:Y:S02]  /*3e0f0*/  LDL.LU.64 R24, [R1+0x5d88] ;  /* 0x005d880001187983 */ /* 0x000ea40000300a00 */
[----:B------:R-:W2:Y:S02]  /*3e100*/  LDL.LU.64 R16, [R1+0x5d80] ;  /* 0x005d800001107983 */ /* 0x000ea40000300a00 */
[----:B--2---:R-:W-:Y:S01]  /*3e110*/  HMMA.16816.F32 R4, R4, R16, R24 ;  /* 0x000000100404723c */ /* 0x004fe20000001818 */
[----:B------:R-:W3:Y:S01]  /*3e120*/  LDL.LU.64 R26, [R1+0x5d78] ;  /* 0x005d7800011a7983 */ /* 0x000ee20000300a00 */
[----:B------:R-:W3:Y:S02]  /*3e130*/  LDL.LU.64 R24, [R1+0x5d70] ;  /* 0x005d700001187983 */ /* 0x000ee40000300a00 */
[----:B------:R-:W2:Y:S02]  /*3e140*/  LDL.LU.64 R18, [R1+0x5d68] ;  /* 0x005d680001127983 */ /* 0x000ea40000300a00 */
[----:B------:R-:W3:Y:S11]  /*3e150*/  LDL.LU.64 R16, [R1+0x5d60] ;  /* 0x005d600001107983 */ /* 0x000ef60000300a00 */
[----:B------:R-:W-:Y:S06]  /*3e160*/  @!UPT UIADD3 URZ, URZ, URZ, URZ ;  /* 0x0000003f3f3ff290 */ /* 0x000fec000fffe03f */
[----:B------:R-:W-:Y:S01]  /*3e170*/  STL.64 [R1+0xe0], R4 ;  /* 0x0000e00401007387 */ /* 0x000fe20000100a00 */
[----:B------:R-:W-:Y:S02]  /*3e180*/  STL.64 [R1+0xe8], R6 ;  /* 0x0000e80601007387 */ /* 0x000fe40000100a00 */
[----:B----4-:R-:W0:Y:S02]  /*3e190*/  LDSM.16.MT88.4 R4, [R29+0x12000] ;  /* 0x012000001d04783b */ /* 0x010e240000004200 */
[----:B0-----:R-:W-:Y:S02]  /*3e1a0*/  STL.64 [R1+0x5c28], R6 ;  /* 0x005c280601007387 */ /* 0x001fe40000100a00 */
[----:B------:R2:W-:Y:S02]  /*3e1b0*/  STL.64 [R1+0x5c20], R4 ;  /* 0x005c200401007387 */ /* 0x0005e40000100a00 */
[----:B--2---:R-:W-:Y:S02]  /*3e1c0*/  IMAD.MOV.U32 R4, RZ, RZ, R18 ;  /* 0x000000ffff047224 */ /* 0x004fe400078e0012 */
[----:B------:R-:W-:Y:S01]  /*3e1d0*/  IMAD.MOV.U32 R5, RZ, RZ, R19 ;  /* 0x000000ffff057224 */ /* 0x000fe200078e0013 */
[----:B------:R-:W2:Y:S01]  /*3e1e0*/  LDL.LU R18, [R1+0x5d5c] ;  /* 0x005d5c0001127983 */ /* 0x000ea20000300800 */
[----:B------:R-:W2:Y:S01]  /*3e1f0*/  LDL.LU R19, [R1+0x5d58] ;  /* 0x005d580001137983 */ /* 0x000ea20000300800 */
[----:B---3--:R-:W-:Y:S02]  /*3e200*/  HMMA.16816.F32 R12, R24, R16, R12 ;  /* 0x00000010180c723c */ /* 0x008fe4000000180c */
[----:B------:R0:W-:Y:S05]  /*3e210*/  STL.64 [R1+0x5d20], R4 ;  /* 0x005d200401007387 */ /* 0x0001ea0000100a00 */
[----:B------:R-:W-:-:S02]  /*3e220*/  IMAD.MOV.U32 R16, RZ, RZ, R3 ;  /* 0x000000ffff107224 */ /* 0x000fc400078e0003 */
[----:B------:R-:W-:Y:S01]  /*3e230*/  IMAD.MOV.U32 R17, RZ, RZ, R28 ;  /* 0x000000ffff117224 */ /* 0x000fe200078e001c */
[----:B0-----:R-:W3:Y:S01]  /*3e240*/  LDL.LU.64 R4, [R1+0xef0] ;  /* 0x000ef00001047983 */ /* 0x001ee20000300a00 */
[----:B------:R-:W3:Y:S02]  /*3e250*/  LDL.LU.64 R6, [R1+0xef8] ;  /* 0x000ef80001067983 */ /* 0x000ee40000300a00 */
[----:B------:R-:W4:Y:S02]  /*3e260*/  LDL.LU R20, [R1+0xa0] ;  /* 0x0000a00001147983 */ /* 0x000f240000300800 */
[----:B------:R-:W4:Y:S08]  /*3e270*/  LDL.LU R21, [R1+0xa4] ;  /* 0x0000a40001157983 */ /* 0x000f300000300800 */
[----:B------:R-:W-:Y:S01]  /*3e280*/  STL.64 [R1+0xd0], R12 ;  /* 0x0000d00c01007387 */ /* 0x000fe20000100a00 */
[----:B------:R0:W-:Y:S03]  /*3e290*/  STL.64 [R1+0xd8], R14 ;  /* 0x0000d80e01007387 */ /* 0x0001e60000100a00 */
[----:B0-----:R-:W3:Y:S01]  /*3e2a0*/  LDL.LU.64 R14, [R1+0x5d50] ;  /* 0x005d5000010e7983 */ /* 0x001ee20000300a00 */
[----:B------:R-:W4:Y:S03]  /*3e2b0*/  LDL.LU.64 R12, [R1+0x5d48] ;  /* 0x005d4800010c7983 */ /* 0x000f260000300a00 */
[----:B--2---:R-:W-:Y:S01]  /*3e2c0*/  STL.64 [R1+0x5c30], R18 ;  /* 0x005c301201007387 */ /* 0x004fe20000100a00 */
[----:B------:R-:W2:Y:S02]  /*3e2d0*/  LDL.LU R3, [R1+0x5d44] ;  /* 0x005d440001037983 */ /* 0x000ea40000300800 */
[----:B------:R-:W2:Y:S02]  /*3e2e0*/  LDL.LU R28, [R1+0x5d40] ;  /* 0x005d4000011c7983 */ /* 0x000ea40000300800 */
[----:B------:R0:W-:Y:S02]  /*3e2f0*/  STL.64 [R1+0x5c48], R16 ;  /* 0x005c481001007387 */ /* 0x0001e40000100a00 */
[----:B0-----:R-:W4:Y:S01]  /*3e300*/  LDL.LU.64 R16, [R1+0xea0] ;  /* 0x000ea00001107983 */ /* 0x001f220000300a00 */
[----:B------:R-:W4:Y:S03]  /*3e310*/  LDL.LU.64 R18, [R1+0xea8] ;  /* 0x000ea80001127983 */ /* 0x000f260000300a00 */
[----:B---3--:R0:W-:Y:S01]  /*3e320*/  STL.64 [R1+0x5c18], R14 ;  /* 0x005c180e01007387 */ /* 0x0081e20000100a00 */
[C---:B----4-:R-:W-:Y:S08]  /*3e330*/  HMMA.16816.F32 R16, R24.reuse, R12, R16 ;  /* 0x0000000c1810723c */ /* 0x050ff00000001810 */
[----:B0-----:R-:W-:Y:S11]  /*3e340*/  HMMA.16816.F32 R12, R24, R8, R4 ;  /* 0x00000008180c723c */ /* 0x001ff60000001804 */
[----:B------:R-:W-:Y:S04]  /*3e350*/  @!UPT UIADD3 URZ, URZ, URZ, URZ ;  /* 0x0000003f3f3ff290 */ /* 0x000fe8000fffe03f */
[----:B------:R0:W-:Y:S01]  /*3e360*/  STL.64 [R1+0xea0], R16 ;  /* 0x000ea01001007387 */ /* 0x0001e20000100a00 */
[----:B------:R-:W-:Y:S02]  /*3e370*/  STL.64 [R1+0xea8], R18 ;  /* 0x000ea81201007387 */ /* 0x000fe40000100a00 */
[----:B------:R-:W3:Y:S02]  /*3e380*/  LDL.LU.64 R4, [R1+0xf70] ;  /* 0x000f700001047983 */ /* 0x000ee40000300a00 */
[----:B------:R-:W3:Y:S03]  /*3e390*/  LDL.LU.64 R6, [R1+0xf78] ;  /* 0x000f780001067983 */ /* 0x000ee60000300a00 */
[----:B------:R-:W-:Y:S01]  /*3e3a0*/  STL.64 [R1+0xef0], R12 ;  /* 0x000ef00c01007387 */ /* 0x000fe20000100a00 */
[----:B------:R-:W-:Y:S02]  /*3e3b0*/  STL.64 [R1+0xef8], R14 ;  /* 0x000ef80e01007387 */ /* 0x000fe40000100a00 */
[----:B0-----:R-:W-:-:S02]  /*3e3c0*/  IMAD.MOV.U32 R16, RZ, RZ, R11 ;  /* 0x000000ffff107224 */ /* 0x001fc400078e000b */
[----:B------:R-:W-:Y:S01]  /*3e3d0*/  IMAD.MOV.U32 R17, RZ, RZ, R10 ;  /* 0x000000ffff117224 */ /* 0x000fe200078e000a */
[----:B------:R-:W4:Y:S01]  /*3e3e0*/  LDL.LU R11, [R1+0x5d3c] ;  /* 0x005d3c00010b7983 */ /* 0x000f220000300800 */
[----:B------:R-:W2:Y:S03]  /*3e3f0*/  LDL.LU R10, [R1+0x5d38] ;  /* 0x005d3800010a7983 */ /* 0x000ea60000300800 */
[----:B------:R0:W-:Y:S02]  /*3e400*/  STL.64 [R1+0x5c60], R16 ;  /* 0x005c601001007387 */ /* 0x0001e40000100a00 */
[----:B0-----:R-:W-:Y:S02]  /*3e410*/  IMAD.MOV.U32 R16, RZ, RZ, R0 ;  /* 0x000000ffff107224 */ /* 0x001fe400078e0000 */
[----:B------:R-:W-:Y:S01]  /*3e420*/  IMAD.MOV.U32 R17, RZ, RZ, R2 ;  /* 0x000000ffff117224 */ /* 0x000fe200078e0002 */
[----:B------:R-:W3:Y:S01]  /*3e430*/  LDL.LU R0, [R1+0x5d34] ;  /* 0x005d340001007983 */ /* 0x000ee20000300800 */
[----:B------:R-:W3:Y:S03]  /*3e440*/  LDL.LU R2, [R1+0x5d30] ;  /* 0x005d300001027983 */ /* 0x000ee60000300800 */
[----:B------:R0:W-:Y:S01]  /*3e450*/  STL.64 [R1+0x5c78], R16 ;  /* 0x005c781001007387 */ /* 0x0001e20000100a00 */
[----:B------:R-:W3:Y:S02]  /*3e460*/  LDL.LU R12, [R1+0x1700] ;  /* 0x00170000010c7983 */ /* 0x000ee40000300800 */
[----:B------:R-:W3:Y:S02]  /*3e470*/  LDL.LU R13, [R1+0x1704] ;  /* 0x00170400010d7983 */ /* 0x000ee40000300800 */
[----:B----4-:R-:W-:-:S02]  /*3e480*/  IMAD.MOV.U32 R15, RZ, RZ, R11 ;  /* 0x000000ffff0f7224 */ /* 0x010fc400078e000b */
[----:B--2---:R-:W-:Y:S02]  /*3e490*/  IMAD.MOV.U32 R14, RZ, RZ, R10 ;  /* 0x000000ffff0e7224 */ /* 0x004fe400078e000a */
[----:B------:R-:W2:Y:S01]  /*3e4a0*/  LDL.LU R10, [R1+0x5d2c] ;  /* 0x005d2c00010a7983 */ /* 0x000ea20000300800 */
[----:B------:R-:W2:Y:S02]  /*3e4b0*/  LDL.LU R11, [R1+0x5d28] ;  /* 0x005d2800010b7983 */ /* 0x000ea40000300800 */
[----:B0-----:R-:W-:Y:S02]  /*3e4c0*/  IMAD.MOV.U32 R16, RZ, RZ, R23 ;  /* 0x000000ffff107224 */ /* 0x001fe400078e0017 */
[----:B------:R-:W-:-:S05]  /*3e4d0*/  IMAD.MOV.U32 R17, RZ, RZ, R22 ;  /* 0x000000ffff117224 */ /* 0x000fca00078e0016 */
[----:B------:R0:W-:Y:S01]  /*3e4e0*/  STL.64 [R1+0x5c90], R16 ;  /* 0x005c901001007387 */ /* 0x0001e20000100a00 */
[C---:B---3--:R-:W-:Y:S03]  /*3e4f0*/  HMMA.16816.F32 R20, R24.reuse, R20, R4 ;  /* 0x000000141814723c */ /* 0x048fe60000001804 */
[----:B0-----:R-:W3:Y:S01]  /*3e500*/  LDL.LU R16, [R1+0x90] ;  /* 0x0000900001107983 */ /* 0x001ee20000300800 */
[----:B------:R-:W3:Y:S02]  /*3e510*/  LDL.LU R17, [R1+0x94] ;  /* 0x0000940001117983 */ /* 0x000ee40000300800 */
[----:B------:R-:W-:Y:S02]  /*3e520*/  STL.64 [R1+0x5c40], R14 ;  /* 0x005c400e01007387 */ /* 0x000fe40000100a00 */
[----:B------:R0:W-:Y:S02]  /*3e530*/  STL.64 [R1+0x5c38], R12 ;  /* 0x005c380c01007387 */ /* 0x0001e40000100a00 */
[----:B0-----:R-:W4:Y:S01]  /*3e540*/  LDL.LU.64 R12, [R1+0xf50] ;  /* 0x000f5000010c7983 */ /* 0x001f220000300a00 */
[----:B------:R-:W4:Y:S03]  /*3e550*/  LDL.LU.64 R14, [R1+0xf58] ;  /* 0x000f5800010e7983 */ /* 0x000f260000300a00 */
[----:B--2---:R0:W-:Y:S01]  /*3e560*/  STL.64 [R1+0x5c10], R10 ;  /* 0x005c100a01007387 */ /* 0x0041e20000100a00 */
[----:B------:R-:W3:Y:S03]  /*3e570*/  LDL.LU.64 R8, [R1+0xf60] ;  /* 0x000f600001087983 */ /* 0x000ee60000300a00 */
[----:B0-----:R-:W3:Y:S01]  /*3e580*/  LDL.LU.64 R10, [R1+0xf68] ;  /* 0x000f6800010a7983 */ /* 0x001ee20000300a00 */
[----:B------:R-:W4:Y:S04]  /*3e590*/  LDL.LU.64 R4, [R1+0x5d20] ;  /* 0x005d200001047983 */ /* 0x000f280000300a00 */
[----:B------:R-:W-:Y:S02]  /*3e5a0*/  STL.64 [R1+0xf70], R20 ;  /* 0x000f701401007387 */ /* 0x000fe40000100a00 */
[----:B------:R0:W-:Y:S02]  /*3e5b0*/  STL.64 [R1+0xf78], R22 ;  /* 0x000f781601007387 */ /* 0x0001e40000100a00 */
[----:B0-----:R-:W2:Y:S01]  /*3e5c0*/  LDL.LU.64 R22, [R1+0x5d18] ;  /* 0x005d180001167983 */ /* 0x001ea20000300a00 */
[----:B------:R-:W2:Y:S01]  /*3e5d0*/  LDL.LU.64 R20, [R1+0x5d10] ;  /* 0x005d100001147983 */ /* 0x000ea20000300a00 */
[C---:B---3--:R-:W-:Y:S08]  /*3e5e0*/  HMMA.16816.F32 R8, R24.reuse, R16, R8 ;  /* 0x000000101808723c */ /* 0x048ff00000001808 */
[----:B----4-:R-:W-:Y:S01]  /*3e5f0*/  HMMA.16816.F32 R4, R24, R4, R12 ;  /* 0x000000041804723c */ /* 0x010fe2000000180c */
[----:B--2---:R-:W-:-:S02]  /*3e600*/  IMAD.MOV.U32 R16, RZ, RZ, R20 ;  /* 0x000000ffff107224 */ /* 0x004fc400078e0014 */
[----:B------:R-:W-:Y:S01]  /*3e610*/  IMAD.MOV.U32 R17, RZ, RZ, R21 ;  /* 0x000000ffff117224 */ /* 0x000fe200078e0015 */
[----:B------:R-:W2:Y:S11]  /*3e620*/  LDL.LU R20, [R1+0x5d0c] ;  /* 0x005d0c0001147983 */ /* 0x000eb60000300800 */
[----:B------:R-:W-:Y:S01]  /*3e630*/  STL.64 [R1+0xf60], R8 ;  /* 0x000f600801007387 */ /* 0x000fe20000100a00 */
[----:B------:R-:W-:Y:S02]  /*3e640*/  STL.64 [R1+0xf68], R10 ;  /* 0x000f680a01007387 */ /* 0x000fe40000100a00 */
[----:B------:R-:W2:Y:S02]  /*3e650*/  LDL.LU R21, [R1+0x5d08] ;  /* 0x005d080001157983 */ /* 0x000ea40000300800 */
[----:B------:R0:W-:Y:S02]  /*3e660*/  STL.64 [R1+0x5ca8], R16 ;  /* 0x005ca81001007387 */ /* 0x0001e40000100a00 */
[----:B0-----:R-:W-:-:S02]  /*3e670*/  IMAD.MOV.U32 R16, RZ, RZ, R28 ;  /* 0x000000ffff107224 */ /* 0x001fc400078e001c */
[----:B------:R-:W-:Y:S01]  /*3e680*/  IMAD.MOV.U32 R17, RZ, RZ, R3 ;  /* 0x000000ffff117224 */ /* 0x000fe200078e0003 */
[----:B------:R-:W3:Y:S01]  /*3e690*/  LDL.LU R28, [R1+0x5d04] ;  /* 0x005d0400011c7983 */ /* 0x000ee20000300800 */
[----:B------:R-:W-:Y:S02]  /*3e6a0*/  STL.64 [R1+0xfc0], R4 ;  /* 0x000fc00401007387 */ /* 0x000fe40000100a00 */
[----:B------:R-:W-:Y:S02]  /*3e6b0*/  STL.64 [R1+0xfc8], R6 ;  /* 0x000fc80601007387 */ /* 0x000fe40000100a00 */
[----:B------:R-:W4:Y:S01]  /*3e6c0*/  LDL.LU R3, [R1+0x5d00] ;  /* 0x005d000001037983 */ /* 0x000f220000300800 */
[----:B------:R0:W-:Y:S02]  /*3e6d0*/  STL.64 [R1+0x5cc0], R16 ;  /* 0x005cc01001007387 */ /* 0x0001e40000100a00 */
[----:B0-----:R-:W-:Y:S02]  /*3e6e0*/  IMAD.MOV.U32 R16, RZ, RZ, R2 ;  /* 0x000000ffff107224 */ /* 0x001fe400078e0002 */
[----:B------:R-:W-:Y:S01]  /*3e6f0*/  IMAD.MOV.U32 R17, RZ, RZ, R0 ;  /* 0x000000ffff117224 */ /* 0x000fe200078e0000 */
[----:B------:R-:W2:Y:S01]  /*3e700*/  LDL.LU R2, [R1+0x5cfc] ;  /* 0x005cfc0001027983 */ /* 0x000ea20000300800 */
[----:B------:R-:W2:Y:S03]  /*3e710*/  LDL.LU R0, [R1+0x5cf8] ;  /* 0x005cf80001007983 */ /* 0x000ea60000300800 */
[----:B------:R0:W-:Y:S02]  /*3e720*/  STL.64 [R1+0x5cd8], R16 ;  /* 0x005cd81001007387 */ /* 0x0001e40000100a00 */
[----:B0-----:R-:W-:-:S02]  /*3e730*/  IMAD.MOV.U32 R16, RZ, RZ, R23 ;  /* 0x000000ffff107224 */ /* 0x001fc400078e0017 */
[----:B------:R-:W-:-:S05]  /*3e740*/  IMAD.MOV.U32 R17, RZ, RZ, R22 ;  /* 0x000000ffff117224 */ /* 0x000fca00078e0016 */
[----:B------:R0:W-:Y:S04]  /*3e750*/  STL.64 [R1+0x5cf0], R16 ;  /* 0x005cf01001007387 */ /* 0x0001e80000100a00 */
[----:B0-----:R-:W2:Y:S01]  /*3e760*/  LDL.LU.64 R16, [R1+0xf40] ;  /* 0x000f400001107983 */ /* 0x001ea20000300a00 */
[----:B------:R-:W2:Y:S02]  /*3e770*/  LDL.LU.64 R18, [R1+0xf48] ;  /* 0x000f480001127983 */ /* 0x000ea40000300a00 */
        /* <DEDUP_REMOVED lines=29> */
[----:B0-----:R-:W2:Y:S01]  /*3e950*/  LDL.LU.64 R12, [R1+0xf30] ;  /* 0x000f3000010c7983 */ /* 0x001ea20000300a00 */
[----:B------:R-:W2:Y:S02]  /*3e960*/  LDL.LU.64 R14, [R1+0xf38] ;  /* 0x000f3800010e7983 */ /* 0x000ea40000300a00 */
[----:B------:R-:W2:Y:S02]  /*3e970*/  LDL.LU.64 R4, [R1+0xe90] ;  /* 0x000e900001047983 */ /* 0x000ea40000300a00 */
[----:B------:R-:W2:Y:S01]  /*3e980*/  LDL.LU.64 R6, [R1+0xe98] ;  /* 0x000e980001067983 */ /* 0x000ea20000300a00 */
[----:B------:R-:W2:Y:S01]  /*3e990*/  LDL.LU R8, [R1+0x16f0] ;  /* 0x0016f00001087983 */ /* 0x000ea20000300800 */
[----:B------:R-:W2:Y:S02]  /*3e9a0*/  LDL.LU R9, [R1+0x16f4] ;  /* 0x0016f40001097983 */ /* 0x000ea40000300800 */
[----:B------:R-:W2:Y:S02]  /*3e9b0*/  LDL.LU R10, [R1+0x16f8] ;  /* 0x0016f800010a7983 */ /* 0x000ea40000300800 */
[----:B------:R-:W2:Y:S01]  /*3e9c0*/  LDL.LU R11, [R1+0x16fc] ;  /* 0x0016fc00010b7983 */ /* 0x000ea20000300800 */
[----:B------:R-:W2:Y:S05]  /*3e9d0*/  LDL.LU.64 R16, [R1+0x5cf0] ;  /* 0x005cf00001107983 */ /* 0x000eaa0000300a00 */
[----:B------:R-:W-:Y:S02]  /*3e9e0*/  STL.64 [R1+0xfb0], R20 ;  /* 0x000fb01401007387 */ /* 0x000fe40000100a00 */
[----:B------:R-:W-:Y:S02]  /*3e9f0*/  STL.64 [R1+0xfb8], R22 ;  /* 0x000fb81601007387 */ /* 0x000fe40000100a00 */
[----:B------:R-:W0:Y:S04]  /*3ea00*/  LDSM.16.MT88.4 R20, [R29+0x12080] ;  /* 0x012080001d14783b */ /* 0x000e280000004200 */
[----:B0-----:R-:W-:Y:S01]  /*3ea10*/  STL.64 [R1+0x5b40], R22 ;  /* 0x005b401601007387 */ /* 0x001fe20000100a00 */
[----:B------:R0:W-:Y:S03]  /*3ea20*/  STL.64 [R1+0x5b38], R20 ;  /* 0x005b381401007387 */ /* 0x0001e60000100a00 */
[----:B0-----:R-:W3:Y:S01]  /*3ea30*/  LDL.LU.64 R20, [R1+0xb0] ;  /* 0x0000b00001147983 */ /* 0x001ee20000300a00 */
[----:B------:R-:W3:Y:S01]  /*3ea40*/  LDL.64 R22, [R1+0xb8] ;  /* 0x0000b80001167983 */ /* 0x000ee20000100a00 */
        /* <DEDUP_REMOVED lines=51> */
[----:B------:R-:W2:Y:S05]  /*3ed80*/  LDL.LU.64 R12, [R1+0x5c38] ;  /* 0x005c3800010c7983 */ /* 0x000eaa0000300a00 */
[----:B---3--:R-:W-:Y:S11]  /*3ed90*/  HMMA.16816.F32 R24, R24, R20, R4 ;  /* 0x000000141818723c */ /* 0x008ff60000001804 */
[----:B------:R-:W-:Y:S04]  /*3eda0*/  @!UPT UIADD3 URZ, URZ, URZ, URZ ;  /* 0x0000003f3f3ff290 */ /* 0x000fe8000fffe03f */
[----:B------:R-:W-:Y:S01]  /*3edb0*/  STL.64 [R1+0xff0], R16 ;  /* 0x000ff01001007387 */ /* 0x000fe20000100a00 */
[----:B------:R0:W-:Y:S03]  /*3edc0*/  STL.64 [R1+0xff8], R18 ;  /* 0x000ff81201007387 */ /* 0x0001e60000100a00 */
[----:B0-----:R-:W2:Y:S01]  /*3edd0*/  LDL.LU.64 R18, [R1+0x5c30] ;  /* 0x005c300001127983 */ /* 0x001ea20000300a00 */
[----:B------:R-:W2:Y:S02]  /*3ede0*/  LDL.LU.64 R6, [R1+0x5c28] ;  /* 0x005c280001067983 */ /* 0x000ea40000300a00 */
[----:B------:R-:W2:Y:S02]  /*3edf0*/  LDL.LU.64 R4, [R1+0x5c20] ;  /* 0x005c200001047983 */ /* 0x000ea40000300a00 */
[----:B------:R-:W-:Y:S01]  /*3ee00*/  STL.64 [R1+0xf10], R24 ;  /* 0x000f101801007387 */ /* 0x000fe20000100a00 */
[----:B------:R0:W-:Y:S04]  /*3ee10*/  STL.64 [R1+0xf18], R26 ;  /* 0x000f181a01007387 */ /* 0x0001e80000100a00 */
[----:B0-----:R-:W3:Y:S04]  /*3ee20*/  LDL R26, [R1+0xa8] ;  /* 0x0000a800011a7983 */ /* 0x001ee80000100800 */
[----:B------:R-:W3:Y:S01]  /*3ee30*/  LDL R27, [R1+0xac] ;  /* 0x0000ac00011b7983 */ /* 0x000ee20000100800 */
[----:B------:R0:W-:Y:S02]  /*3ee40*/  STL.64 [R1+0x5b58], R22 ;  /* 0x005b581601007387 */ /* 0x0001e40000100a00 */
[----:B------:R-:W3:Y:S02]  /*3ee50*/  LDL.LU R20, [R1+0x16d0] ;  /* 0x0016d00001147983 */ /* 0x000ee40000300800 */
[----:B------:R-:W3:Y:S01]  /*3ee60*/  LDL.LU R21, [R1+0x16d4] ;  /* 0x0016d40001157983 */ /* 0x000ee20000300800 */
[----:B0-----:R-:W3:Y:S01]  /*3ee70*/  LDL.LU R22, [R1+0x16d8] ;  /* 0x0016d80001167983 */ /* 0x001ee20000300800 */
[----:B------:R-:W-:Y:S01]  /*3ee80*/  IMAD.MOV.U32 R23, RZ, RZ, R0 ;  /* 0x000000ffff177224 */ /* 0x000fe200078e0000 */
[C---:B--2---:R-:W-:Y:S11]  /*3ee90*/  HMMA.16816.F32 R12, R4.reuse, R18, R12 ;  /* 0x00000012040c723c */ /* 0x044ff6000000180c */
[----:B------:R-:W-:Y:S11]  /*3eea0*/  @!UPT UIADD3 URZ, URZ, URZ, URZ ;  /* 0x0000003f3f3ff290 */ /* 0x000ff6000fffe03f */
[----:B------:R-:W-:Y:S01]  /*3eeb0*/  @!UPT UIADD3 URZ, URZ, URZ, URZ ;  /* 0x0000003f3f3ff290 */ /* 0x000fe2000fffe03f */
[----:B------:R-:W-:Y:S01]  /*3eec0*/  STL.64 [R1+0xfe0], R12 ;  /* 0x000fe00c01007387 */ /* 0x000fe20000100a00 */
[----:B------:R0:W-:Y:S02]  /*3eed0*/  STL [R1+0xfe8], R14 ;  /* 0x000fe80e01007387 */ /* 0x0001e40000100800 */
[----:B------:R-:W-:Y:S02]  /*3eee0*/  IMAD.MOV.U32 R0, RZ, RZ, R15 ;  /* 0x000000ffff007224 */ /* 0x000fe400078e000f */
[----:B0-----:R-:W2:Y:S01]  /*3eef0*/  LDL.LU.64 R14, [R1+0x5c18] ;  /* 0x005c1800010e7983 */ /* 0x001ea20000300a00 */
[----:B------:R0:W-:Y:S02]  /*3ef00*/  STL.64 [R1+0x5b60], R18 ;  /* 0x005b601201007387 */ /* 0x0001e40000100a00 */
[----:B------:R-:W3:Y:S02]  /*3ef10*/  LDL.LU R16, [R1+0x16e0] ;  /* 0x0016e00001107983 */ /* 0x000ee40000300800 */
[----:B------:R-:W3:Y:S01]  /*3ef20*/  LDL.LU R17, [R1+0x16e4] ;  /* 0x0016e40001117983 */ /* 0x000ee20000300800 */
[----:B0-----:R-:W3:Y:S01]  /*3ef30*/  LDL.LU R18, [R1+0x16e8] ;  /* 0x0016e80001127983 */ /* 0x001ee20000300800 */
[----:B------:R-:W3:Y:S02]  /*3ef40*/  LDL.LU R19, [R1+0x16ec] ;  /* 0x0016ec0001137983 */ /* 0x000ee40000300800 */
[----:B------:R-:W-:Y:S01]  /*3ef50*/  STL [R1+0x4ab8], R0 ;  /* 0x004ab80001007387 */ /* 0x000fe20000100800 */
[C---:B--2---:R-:W-:Y:S11]  /*3ef60*/  HMMA.16816.F32 R8, R4.reuse, R14, R8 ;  /* 0x0000000e0408723c */ /* 0x044ff60000001808 */
[----:B------:R-:W-:Y:S11]  /*3ef70*/  @!UPT UIADD3 URZ, URZ, URZ, URZ ;  /* 0x0000003f3f3ff290 */ /* 0x000ff6000fffe03f */
[----:B------:R-:W-:Y:S01]  /*3ef80*/  @!UPT UIADD3 URZ, URZ, URZ, URZ ;  /* 0x0000003f3f3ff290 */ /* 0x000fe2000fffe03f */
[----:B------:R-:W-:Y:S01]  /*3ef90*/  STL.64 [R1+0x1010], R8 ;  /* 0x0010100801007387 */ /* 0x000fe20000100a00 */
[----:B------:R0:W-:Y:S03]  /*3efa0*/  STL.64 [R1+0x1018], R10 ;  /* 0x0010180a01007387 */ /* 0x0001e60000100a00 */
[----:B0-----:R-:W3:Y:S01]  /*3efb0*/  LDL.LU.64 R10, [R1+0x5c10] ;  /* 0x005c1000010a7983 */ /* 0x001ee20000300a00 */
[----:B------:R-:W-:Y:S01]  /*3efc0*/  STL.64 [R1+0x5bf8], R14 ;  /* 0x005bf80e01007387 */ /* 0x000fe20000100a00 */
[C---:B---3--:R-:W-:Y:S11]  /*3efd0*/  HMMA.16816.F32 R16, R4.reuse, R10, R16 ;  /* 0x0000000a0410723c */ /* 0x048ff60000001810 */
[----:B------:R-:W-:Y:S11]  /*3efe0*/  @!UPT UIADD3 URZ, URZ, URZ, URZ ;  /* 0x0000003f3f3ff290 */ /* 0x000ff6000fffe03f */
[----:B------:R-:W-:Y:S02]  /*3eff0*/  @!UPT UIADD3 URZ, URZ, URZ, URZ ;  /* 0x0000003f3f3ff290 */ /* 0x000fe4000fffe03f */
[----:B------:R-:W-:Y:S01]  /*3f000*/  IMAD.MOV.U32 R0, RZ, RZ, R19 ;  /* 0x000000ffff007224 */ /* 0x000fe200078e0013 */
[----:B------:R0:W-:Y:S01]  /*3f010*/  STL.64 [R1+0x1030], R16 ;  /* 0x0010301001007387 */ /* 0x0001e20000100a00 */
[----:B------:R-:W-:Y:S02]  /*3f020*/  STL [R1+0x1038], R18 ;  /* 0x0010381201007387 */ /* 0x000fe40000100800 */
[----:B------:R1:W-:Y:S01]  /*3f030*/  STL.64 [R1+0x5b68], R10 ;  /* 0x005b680a01007387 */ /* 0x0003e20000100a00 */
[----:B------:R-:W-:Y:S04]  /*3f040*/  STL [R1+0x4abc], R0 ;  /* 0x004abc0001007387 */ /* 0x000fe80000100800 */
[----:B0-----:R-:W2:Y:S01]  /*3f050*/  LDL.LU R16, [R1+0x1610] ;  /* 0x0016100001107983 */ /* 0x001ea20000300800 */
[----:B-1----:R-:W-:Y:S01]  /*3f060*/  HMMA.16816.F32 R8, R4, R26, R20 ;  /* 0x0000001a0408723c */ /* 0x002fe20000001814 */
[----:B----4-:R-:W-:-:S02]  /*3f070*/  IMAD.MOV.U32 R18, RZ, RZ, R3 ;  /* 0x000000ffff127224 */ /* 0x010fc400078e0003 */
[----:B------:R-:W-:Y:S02]  /*3f080*/  IMAD.MOV.U32 R19, RZ, RZ, R28 ;  /* 0x000000ffff137224 */ /* 0x000fe400078e001c */
[----:B------:R-:W-:Y:S11]  /*3f090*/  IMAD.MOV.U32 R17, RZ, RZ, R2 ;  /* 0x000000ffff117224 */ /* 0x000ff600078e0002 */
[----:B------:R-:W-:Y:S07]  /*3f0a0*/  @!UPT UIADD3 URZ, URZ, URZ, URZ ;  /* 0x0000003f3f3ff290 */ /* 0x000fee000fffe03f */
[----:B------:R-:W-:Y:S01]  /*3f0b0*/  STL.64 [R1+0x1050], R8 ;  /* 0x0010500801007387 */ /* 0x000fe20000100a00 */
[----:B------:R-:W-:Y:S02]  /*3f0c0*/  STL.64 [R1+0x1058], R10 ;  /* 0x0010580a01007387 */ /* 0x000fe40000100a00 */
[----:B------:R-:W3:Y:S02]  /*3f0d0*/  LDL.LU R2, [R1+0x5c08] ;  /* 0x005c080001027983 */ /* 0x000ee40000300800 */
[----:B------:R-:W4:Y:S01]  /*3f0e0*/  LDL.LU R3, [R1+0x5c04] ;  /* 0x005c040001037983 */ /* 0x000f220000300800 */
[----:B------:R-:W3:Y:S01]  /*3f0f0*/  LDL.LU R28, [R1+0x5c00] ;  /* 0x005c0000011c7983 */ /* 0x000ee20000300800 */
[----:B------:R-:W-:Y:S03]  /*3f100*/  STL.64 [R1+0x5b78], R18 ;  /* 0x005b781201007387 */ /* 0x000fe60000100a00 */
[----:B--2---:R0:W-:Y:S04]  /*3f110*/  STL.64 [R1+0x5b70], R16 ;  /* 0x005b701001007387 */ /* 0x0041e80000100a00 */
[----:B0-----:R-:W2:Y:S01]  /*3f120*/  LDL.LU R16, [R1+0x1620] ;  /* 0x0016200001107983 */ /* 0x001ea20000300800 */
[----:B------:R-:W2:Y:S02]  /*3f130*/  LDL.LU R17, [R1+0x1624] ;  /* 0x0016240001117983 */ /* 0x000ea40000300800 */
[----:B------:R-:W2:Y:S02]  /*3f140*/  LDL.LU R18, [R1+0x1628] ;  /* 0x0016280001127983 */ /* 0x000ea40000300800 */
[----:B------:R-:W2:Y:S01]  /*3f150*/  LDL.LU R19, [R1+0x162c] ;  /* 0x00162c0001137983 */ /* 0x000ea20000300800 */
[----:B------:R-:W2:Y:S04]  /*3f160*/  LDL R10, [R1+0x48] ;  /* 0x00004800010a7983 */ /* 0x000ea80000100800 */
[----:B------:R-:W2:Y:S04]  /*3f170*/  LDL R11, [R1+0x4c] ;  /* 0x00004c00010b7983 */ /* 0x000ea80000100800 */
[----:B--2---:R0:W-:Y:S04]  /*3f180*/  STL.64 [R1+0x5ba0], R10 ;  /* 0x005ba00a01007387 */ /* 0x0041e80000100a00 */
[----:B0-----:R-:W2:Y:S04]  /*3f190*/  LDL R10, [R1+0x58] ;  /* 0x00005800010a7983 */ /* 0x001ea80000100800 */
[----:B------:R-:W2:Y:S04]  /*3f1a0*/  LDL R11, [R1+0x5c] ;  /* 0x00005c00010b7983 */ /* 0x000ea80000100800 */
[----:B--2---:R-:W-:Y:S01]  /*3f1b0*/  STL.64 [R1+0x5bb8], R10 ;  /* 0x005bb80a01007387 */ /* 0x004fe20000100a00 */
[----:B------:R0:W-:Y:S02]  /*3f1c0*/  STL.64 [R1+0x5b88], R18 ;  /* 0x005b881201007387 */ /* 0x0001e40000100a00 */
[----:B------:R1:W-:Y:S01]  /*3f1d0*/  STL.64 [R1+0x5b80], R16 ;  /* 0x005b801001007387 */ /* 0x0003e20000100a00 */
[----:B0-----:R-:W2:Y:S04]  /*3f1e0*/  LDL.64 R18, [R1+0x38] ;  /* 0x0000380001127983 */ /* 0x001ea80000100a00 */
[----:B--2---:R0:W-:Y:S01]  /*3f1f0*/  STL.64 [R1+0x5b98], R18 ;  /* 0x005b981201007387 */ /* 0x0041e20000100a00 */
[----:B-1----:R-:W2:Y:S02]  /*3f200*/  LDL.LU R16, [R1+0x1680] ;  /* 0x0016800001107983 */ /* 0x002ea40000300800 */
[----:B------:R-:W2:Y:S01]  /*3f210*/  LDL.LU R17, [R1+0x1684] ;  /* 0x0016840001117983 */ /* 0x000ea20000300800 */
[----:B0-----:R-:W2:Y:S01]  /*3f220*/  LDL.LU R18, [R1+0x1688] ;  /* 0x0016880001127983 */ /* 0x001ea20000300800 */
[----:B------:R-:W2:Y:S02]  /*3f230*/  LDL.LU R19, [R1+0x168c] ;  /* 0x00168c0001137983 */ /* 0x000ea40000300800 */
[----:B------:R-:W2:Y:S02]  /*3f240*/  LDL R26, [R1+0x88] ;  /* 0x00008800011a7983 */ /* 0x000ea40000100800 */
[----:B------:R-:W2:Y:S01]  /*3f250*/  LDL R27, [R1+0x8c] ;  /* 0x00008c00011b7983 */ /* 0x000ea20000100800 */
[----:B------:R-:W3:Y:S04]  /*3f260*/  LDL R10, [R1+0x68] ;  /* 0x00006800010a7983 */ /* 0x000ee80000100800 */
[----:B------:R-:W3:Y:S04]  /*3f270*/  LDL R11, [R1+0x6c] ;  /* 0x00006c00010b7983 */ /* 0x000ee80000100800 */
[----:B--2---:R0:W-:Y:S04]  /*3f280*/  STL.64 [R1+0x5bf0], R26 ;  /* 0x005bf01a01007387 */ /* 0x0041e80000100a00 */
[----:B0-----:R-:W2:Y:S04]  /*3f290*/  LDL R26, [R1+0x98] ;  /* 0x00009800011a7983 */ /* 0x001ea80000100800 */
[----:B------:R-:W2:Y:S01]  /*3f2a0*/  LDL R27, [R1+0x9c] ;  /* 0x00009c00011b7983 */ /* 0x000ea20000100800 */
[----:B------:R-:W2:Y:S02]  /*3f2b0*/  LDL.LU R12, [R1+0x16c0] ;  /* 0x0016c000010c7983 */ /* 0x000ea40000300800 */
[----:B------:R-:W2:Y:S02]  /*3f2c0*/  LDL.LU R13, [R1+0x16c4] ;  /* 0x0016c400010d7983 */ /* 0x000ea40000300800 */
[----:B------:R-:W2:Y:S01]  /*3f2d0*/  LDL.LU R14, [R1+0x16c8] ;  /* 0x0016c800010e7983 */ /* 0x000ea20000300800 */
[----:B------:R-:W2:Y:S01]  /*3f2e0*/  LDL.LU R15, [R1+0x16cc] ;  /* 0x0016cc00010f7983 */ /* 0x000ea20000300800 */
[----:B---3--:R-:W-:Y:S02]  /*3f2f0*/  STL.64 [R1+0x5bd0], R10 ;  /* 0x005bd00a01007387 */ /* 0x008fe40000100a00 */
[----:B------:R-:W-:Y:S02]  /*3f300*/  STL.64 [R1+0x5bb0], R18 ;  /* 0x005bb01201007387 */ /* 0x000fe40000100a00 */
[----:B------:R0:W-:Y:S02]  /*3f310*/  STL.64 [R1+0x5ba8], R16 ;  /* 0x005ba81001007387 */ /* 0x0001e40000100a00 */
[----:B0-----:R-:W3:Y:S01]  /*3f320*/  LDL.LU R16, [R1+0x1690] ;  /* 0x0016900001107983 */ /* 0x001ee20000300800 */
[----:B------:R-:W3:Y:S02]  /*3f330*/  LDL.LU R17, [R1+0x1694] ;  /* 0x0016940001117983 */ /* 0x000ee40000300800 */
[----:B------:R-:W2:Y:S02]  /*3f340*/  LDL.LU R18, [R1+0x1698] ;  /* 0x0016980001127983 */ /* 0x000ea40000300800 */
[----:B------:R-:W2:Y:S01]  /*3f350*/  LDL.LU R19, [R1+0x169c] ;  /* 0x00169c0001137983 */ /* 0x000ea20000300800 */
[----:B------:R-:W2:Y:S04]  /*3f360*/  LDL R10, [R1+0x78] ;  /* 0x00007800010a7983 */ /* 0x000ea80000100800 */
[----:B------:R-:W2:Y:S04]  /*3f370*/  LDL R11, [R1+0x7c] ;  /* 0x00007c00010b7983 */ /* 0x000ea80000100800 */
[----:B--2---:R0:W-:Y:S01]  /*3f380*/  STL.64 [R1+0x5be8], R10 ;  /* 0x005be80a01007387 */ /* 0x0041e20000100a00 */
[----:B------:R-:W2:Y:S02]  /*3f390*/  LDL.LU R8, [R1+0x16b0] ;  /* 0x0016b00001087983 */ /* 0x000ea40000300800 */
[----:B------:R-:W2:Y:S01]  /*3f3a0*/  LDL.LU R9, [R1+0x16b4] ;  /* 0x0016b40001097983 */ /* 0x000ea20000300800 */
[----:B0-----:R-:W2:Y:S01]  /*3f3b0*/  LDL.LU R10, [R1+0x16b8] ;  /* 0x0016b800010a7983 */ /* 0x001ea20000300800 */
[----:B------:R-:W2:Y:S02]  /*3f3c0*/  LDL.LU R11, [R1+0x16bc] ;  /* 0x0016bc00010b7983 */ /* 0x000ea40000300800 */
[----:B------:R-:W-:Y:S02]  /*3f3d0*/  STL.64 [R1+0x5bc8], R18 ;  /* 0x005bc81201007387 */ /* 0x000fe40000100a00 */
[----:B---3--:R0:W-:Y:S02]  /*3f3e0*/  STL.64 [R1+0x5bc0], R16 ;  /* 0x005bc01001007387 */ /* 0x0081e40000100a00 */
[----:B0-----:R-:W3:Y:S01]  /*3f3f0*/  LDL.LU R16, [R1+0x16a0] ;  /* 0x0016a00001107983 */ /* 0x001ee20000300800 */
[----:B------:R-:W3:Y:S02]  /*3f400*/  LDL.LU R17, [R1+0x16a4] ;  /* 0x0016a40001117983 */ /* 0x000ee40000300800 */
[----:B------:R-:W2:Y:S02]  /*3f410*/  LDL.LU R18, [R1+0x16a8] ;  /* 0x0016a80001127983 */ /* 0x000ea40000300800 */
[----:B------:R-:W2:Y:S01]  /*3f420*/  LDL.LU R19, [R1+0x16ac] ;  /* 0x0016ac0001137983 */ /* 0x000ea20000300800 */
[----:B------:R-:W-:Y:S01]  /*3f430*/  HMMA.16816.F32 R24, R4, R26, R12 ;  /* 0x0000001a0418723c */ /* 0x000fe2000000180c */
[----:B--2---:R-:W-:Y:S01]  /*3f440*/  STL.64 [R1+0x5be0], R18 ;  /* 0x005be01201007387 */ /* 0x004fe20000100a00 */
[----:B---3--:R0:W-:Y:S03]  /*3f450*/  STL.64 [R1+0x5bd8], R16 ;  /* 0x005bd81001007387 */ /* 0x0081e60000100a00 */
[----:B0-----:R-:W2:Y:S01]  /*3f460*/  LDL.LU R16, [R1+0x1710] ;  /* 0x0017100001107983 */ /* 0x001ea20000300800 */
[----:B------:R-:W2:Y:S02]  /*3f470*/  LDL.LU R17, [R1+0x1714] ;  /* 0x0017140001117983 */ /* 0x000ea40000300800 */
[----:B------:R-:W2:Y:S02]  /*3f480*/  LDL.LU R18, [R1+0x1718] ;  /* 0x0017180001127983 */ /* 0x000ea40000300800 */
[----:B------:R-:W2:Y:S01]  /*3f490*/  LDL.LU R19, [R1+0x171c] ;  /* 0x00171c0001137983 */ /* 0x000ea20000300800 */
[----:B------:R-:W3:Y:S11]  /*3f4a0*/  LDL.64 R22, [R1+0x18] ;  /* 0x0000180001167983 */ /* 0x000ef60000100a00 */
[----:B------:R-:W-:Y:S02]  /*3f4b0*/  @!UPT UIADD3 URZ, URZ, URZ, URZ ;  /* 0x0000003f3f3ff290 */ /* 0x000fe4000fffe03f */
[----:B------:R-:W-:Y:S01]  /*3f4c0*/  IMAD.MOV.U32 R13, RZ, RZ, R25 ;  /* 0x000000ffff0d7224 */ /* 0x000fe200078e0019 */
[----:B---3--:R-:W-:Y:S01]  /*3f4d0*/  STL.64 [R1+0x5b90], R22 ;  /* 0x005b901601007387 */ /* 0x008fe20000100a00 */
[----:B------:R-:W3:Y:S02]  /*3f4e0*/  LDL.LU R20, [R1+0x1650] ;  /* 0x0016500001147983 */ /* 0x000ee40000300800 */
[----:B------:R-:W2:Y:S02]  /*3f4f0*/  LDL.LU.64 R14, [R1+0x5bf8] ;  /* 0x005bf800010e7983 */ /* 0x000ea40000300a00 */
[----:B------:R0:W-:Y:S02]  /*3f500*/  STL.64 [R1+0x1078], R26 ;  /* 0x0010781a01007387 */ /* 0x0001e40000100a00 */
[----:B0-----:R-:W2:Y:S01]  /*3f510*/  LDL.LU.64 R26, [R1+0x5bf0] ;  /* 0x005bf000011a7983 */ /* 0x001ea20000300a00 */
[----:B------:R-:W-:Y:S02]  /*3f520*/  IMAD.MOV.U32 R12, RZ, RZ, R24 ;  /* 0x000000ffff0c7224 */ /* 0x000fe400078e0018 */
[----:B------:R-:W-:Y:S03]  /*3f530*/  STL [R1+0x4b10], R13 ;  /* 0x004b100d01007387 */ /* 0x000fe60000100800 */
[----:B------:R-:W-:Y:S01]  /*3f540*/  STL [R1+0x4b0c], R12 ;  /* 0x004b0c0c01007387 */ /* 0x000fe20000100800 */
[----:B------:R-:W-:-:S02]  /*3f550*/  IMAD.MOV.U32 R21, RZ, RZ, R28 ;  /* 0x000000ffff157224 */ /* 0x000fc400078e001c */
[----:B----4-:R-:W-:Y:S02]  /*3f560*/  IMAD.MOV.U32 R22, RZ, RZ, R3 ;  /* 0x000000ffff167224 */ /* 0x010fe400078e0003 */
[----:B------:R-:W-:Y:S01]  /*3f570*/  IMAD.MOV.U32 R23, RZ, RZ, R2 ;  /* 0x000000ffff177224 */ /* 0x000fe200078e0002 */
[C---:B--2---:R-:W-:Y:S01]  /*3f580*/  HMMA.16816.F32 R24, R4.reuse, R26, R8 ;  /* 0x0000001a0418723c */ /* 0x044fe20000001808 */
[----:B------:R-:W2:Y:S11]  /*3f590*/  LDL.LU.64 R10, [R1+0x5be8] ;  /* 0x005be800010a7983 */ /* 0x000eb60000300a00 */
[----:B------:R-:W-:Y:S11]  /*3f5a0*/  @!UPT UIADD3 URZ, URZ, URZ, URZ ;  /* 0x0000003f3f3ff290 */ /* 0x000ff6000fffe03f */
[----:B------:R-:W-:Y:S01]  /*3f5b0*/  STL [R1+0x1100], R24 ;  /* 0x0011001801007387 */ /* 0x000fe20000100800 */
[----:B------:R-:W-:Y:S02]  /*3f5c0*/  IMAD.MOV.U32 R28, RZ, RZ, R25 ;  /* 0x000000ffff1c7224 */ /* 0x000fe400078e0019 */
[----:B------:R-:W-:Y:S02]  /*3f5d0*/  IMAD.MOV.U32 R3, RZ, RZ, R26 ;  /* 0x000000ffff037224 */ /* 0x000fe400078e001a */
[----:B------:R-:W-:Y:S02]  /*3f5e0*/  IMAD.MOV.U32 R2, RZ, RZ, R27 ;  /* 0x000000ffff027224 */ /* 0x000fe400078e001b */
[----:B------:R-:W0:Y:S04]  /*3f5f0*/  LDSM.16.MT88.4 R24, [R29+0x12100] ;  /* 0x012100001d18783b */ /* 0x000e280000004200 */
[----:B------:R-:W-:Y:S01]  /*3f600*/  STL [R1+0x4ac8], R2 ;  /* 0x004ac80201007387 */ /* 0x000fe20000100800 */
[----:B------:R-:W-:Y:S02]  /*3f610*/  STL [R1+0x4ac4], R3 ;  /* 0x004ac40301007387 */ /* 0x000fe40000100800 */
[----:B------:R-:W-:Y:S01]  /*3f620*/  STL [R1+0x4ac0], R28 ;  /* 0x004ac01c01007387 */ /* 0x000fe20000100800 */
[----:B0-----:R0:W-:Y:S01]  /*3f630*/  STL [R1+0x59f0], R27 ;  /* 0x0059f01b01007387 */ /* 0x0011e20000100800 */
[----:B------:R1:W-:Y:S02]  /*3f640*/  STL [R1+0x5af0], R26 ;  /* 0x005af01a01007387 */ /* 0x0003e40000100800 */
[----:B------:R-:W-:Y:S01]  /*3f650*/  STL.64 [R1+0x5ae8], R24 ;  /* 0x005ae81801007387 */ /* 0x000fe20000100a00 */
[----:B0-----:R-:W4:Y:S04]  /*3f660*/  LDL R27, [R1+0x2c] ;  /* 0x00002c00011b7983 */ /* 0x001f280000100800 */
[----:B-1----:R-:W4:Y:S01]  /*3f670*/  LDL R26, [R1+0x28] ;  /* 0x00002800011a7983 */ /* 0x002f220000100800 */
[C---:B--2---:R-:W-:Y:S03]  /*3f680*/  HMMA.16816.F32 R8, R4.reuse, R10, R16 ;  /* 0x0000000a0408723c */ /* 0x044fe60000001810 */
[----:B------:R-:W2:Y:S01]  /*3f690*/  LDL.LU.64 R18, [R1+0x5be0] ;  /* 0x005be00001127983 */ /* 0x000ea20000300a00 */
[----:B------:R-:W2:Y:S11]  /*3f6a0*/  LDL.LU.64 R16, [R1+0x5bd8] ;  /* 0x005bd80001107983 */ /* 0x000eb60000300a00 */
[----:B------:R-:W-:Y:S08]  /*3f6b0*/  @!UPT UIADD3 URZ, URZ, URZ, URZ ;  /* 0x0000003f3f3ff290 */ /* 0x000ff0000fffe03f */
[----:B------:R-:W-:Y:S01]  /*3f6c0*/  STL.64 [R1+0x1590], R8 ;  /* 0x0015900801007387 */ /* 0x000fe20000100a00 */
[----:B------:R0:W-:Y:S03]  /*3f6d0*/  STL.64 [R1+0x1598], R10 ;  /* 0x0015980a01007387 */ /* 0x0001e60000100a00 */
[----:B0-----:R-:W2:Y:S02]  /*3f6e0*/  LDL.LU.64 R10, [R1+0x5bd0] ;  /* 0x005bd000010a7983 */ /* 0x001ea40000300a00 */
[C---:B--2---:R-:W-:Y:S02]  /*3f6f0*/  HMMA.16816.F32 R8, R4.reuse, R10, R16 ;  /* 0x0000000a0408723c */ /* 0x044fe40000001810 */
[----:B------:R-:W2:Y:S01]  /*3f700*/  LDL.LU.64 R18, [R1+0x5bc8] ;  /* 0x005bc80001127983 */ /* 0x000ea20000300a00 */
[----:B------:R-:W2:Y:S11]  /*3f710*/  LDL.LU.64 R16, [R1+0x5bc0] ;  /* 0x005bc00001107983 */ /* 0x000eb60000300a00 */
[----:B------:R-:W-:Y:S09]  /*3f720*/  @!UPT UIADD3 URZ, URZ, URZ, URZ ;  /* 0x0000003f3f3ff290 */ /* 0x000ff2000fffe03f */
        /* <DEDUP_REMOVED lines=11> */
[----:B------:R-:W3:Y:S11]  /*3f7e0*/  LDL.LU.64 R18, [R1+0x5b98] ;  /* 0x005b980001127983 */ /* 0x000ef60000300a00 */
[----:B------:R-:W-:Y:S10]  /*3f7f0*/  @!UPT UIADD3 URZ, URZ, URZ, URZ ;  /* 0x0000003f3f3ff290 */ /* 0x000ff4000fffe03f */
[----:B------:R0:W-:Y:S01]  /*3f800*/  STL.64 [R1+0x1630], R8 ;  /* 0x0016300801007387 */ /* 0x0001e20000100a00 */
[----:B------:R1:W-:Y:S03]  /*3f810*/  STL.64 [R1+0x1638], R10 ;  /* 0x0016380a01007387 */ /* 0x0003e60000100a00 */
[----:B0-----:R-:W2:Y:S01]  /*3f820*/  LDL.LU R8, [R1+0x1600] ;  /* 0x0016000001087983 */ /* 0x001ea20000300800 */
[----:B------:R-:W2:Y:S02]  /*3f830*/  LDL.LU R9, [R1+0x1604] ;  /* 0x0016040001097983 */ /* 0x000ea40000300800 */
[----:B-1----:R-:W2:Y:S02]  /*3f840*/  LDL.LU R10, [R1+0x1608] ;  /* 0x00160800010a7983 */ /* 0x002ea40000300800 */
[----:B------:R-:W2:Y:S01]  /*3f850*/  LDL.LU R11, [R1+0x160c] ;  /* 0x00160c00010b7983 */ /* 0x000ea20000300800 */
[----:B---3--:R-:W-:Y:S01]  /*3f860*/  HMMA.16816.F32 R20, R4, R18, R20 ;  /* 0x000000120414723c */ /* 0x008fe20000001814 */
[----:B------:R-:W-:-:S02]  /*3f870*/  IMAD.MOV.U32 R13, RZ, RZ, R18 ;  /* 0x000000ffff0d7224 */ /* 0x000fc400078e0012 */
[----:B------:R-:W-:Y:S11]  /*3f880*/  IMAD.MOV.U32 R12, RZ, RZ, R19 ;  /* 0x000000ffff0c7224 */ /* 0x000ff600078e0013 */
[----:B------:R-:W-:Y:S09]  /*3f890*/  @!UPT UIADD3 URZ, URZ, URZ, URZ ;  /* 0x0000003f3f3ff290 */ /* 0x000ff2000fffe03f */
[----:B------:R-:W-:Y:S01]  /*3f8a0*/  STL.64 [R1+0x15e0], R20 ;  /* 0x0015e01401007387 */ /* 0x000fe20000100a00 */
[----:B------:R0:W-:Y:S03]  /*3f8b0*/  STL.64 [R1+0x15e8], R22 ;  /* 0x0015e81601007387 */ /* 0x0001e60000100a00 */
[----:B0-----:R-:W3:Y:S01]  /*3f8c0*/  LDL.LU.64 R22, [R1+0x5b90] ;  /* 0x005b900001167983 */ /* 0x001ee20000300a00 */
[----:B------:R-:W4:Y:S02]  /*3f8d0*/  LDL.LU.64 R18, [R1+0x5b88] ;  /* 0x005b880001127983 */ /* 0x000f240000300a00 */
[----:B------:R-:W4:Y:S02]  /*3f8e0*/  LDL.LU.64 R16, [R1+0x5b80] ;  /* 0x005b800001107983 */ /* 0x000f240000300a00 */
[----:B------:R3:W-:Y:S01]  /*3f8f0*/  STL [R1+0x5abc], R12 ;  /* 0x005abc0c01007387 */ /* 0x0007e20000100800 */
[----:B------:R0:W-:Y:S01]  /*3f900*/  STL [R1+0x5ab8], R13 ;  /* 0x005ab80d01007387 */ /* 0x0001e20000100800 */
[----:B----4-:R-:W-:Y:S03]  /*3f910*/  HMMA.16816.F32 R24, R4, R26, R16 ;  /* 0x0000001a0418723c */ /* 0x010fe60000001810 */
[----:B------:R-:W4:Y:S01]  /*3f920*/  LDL.LU.64 R18, [R1+0x5b78] ;  /* 0x005b780001127983 */ /* 0x000f220000300a00 */
[----:B------:R-:W4:Y:S02]  /*3f930*/  LDL.LU.64 R16, [R1+0x5b70] ;  /* 0x005b700001107983 */ /* 0x000f240000300a00 */
[----:B---3--:R-:W-:-:S02]  /*3f940*/  IMAD.MOV.U32 R12, RZ, RZ, R22 ;  /* 0x000000ffff0c7224 */ /* 0x008fc400078e0016 */
[----:B0-----:R-:W-:Y:S11]  /*3f950*/  IMAD.MOV.U32 R13, RZ, RZ, R23 ;  /* 0x000000ffff0d7224 */ /* 0x001ff600078e0017 */
[----:B------:R-:W-:Y:S04]  /*3f960*/  @!UPT UIADD3 URZ, URZ, URZ, URZ ;  /* 0x0000003f3f3ff290 */ /* 0x000fe8000fffe03f */
[----:B------:R-:W-:Y:S01]  /*3f970*/  STL.64 [R1+0x15d0], R24 ;  /* 0x0015d01801007387 */ /* 0x000fe20000100a00 */
[----:B------:R-:W-:Y:S01]  /*3f980*/  STL.64 [R1+0x15d8], R26 ;  /* 0x0015d81a01007387 */ /* 0x000fe20000100a00 */
[C---:B----4-:R-:W-:Y:S11]  /*3f990*/  HMMA.16816.F32 R16, R4.reuse, R22, R16 ;  /* 0x000000160410723c */ /* 0x050ff60000001810 */
[----:B------:R-:W-:Y:S11]  /*3f9a0*/  @!UPT UIADD3 URZ, URZ, URZ, URZ ;  /* 0x0000003f3f3ff290 */ /* 0x000ff6000fffe03f */
[----:B------:R-:W-:Y:S01]  /*3f9b0*/  @!UPT UIADD3 URZ, URZ, URZ, URZ ;  /* 0x0000003f3f3ff290 */ /* 0x000fe2000fffe03f */
[----:B------:R0:W-:Y:S01]  /*3f9c0*/  STL.64 [R1+0x15c0], R16 ;  /* 0x0015c01001007387 */ /* 0x0001e20000100a00 */
[----:B------:R1:W-:Y:S02]  /*3f9d0*/  STL.64 [R1+0x15c8], R18 ;  /* 0x0015c81201007387 */ /* 0x0003e40000100a00 */
[----:B------:R-:W3:Y:S02]  /*3f9e0*/  LDL R22, [R1+0xc8] ;  /* 0x0000c80001167983 */ /* 0x000ee40000100800 */
[----:B------:R-:W3:Y:S01]  /*3f9f0*/  LDL R23, [R1+0xcc] ;  /* 0x0000cc0001177983 */ /* 0x000ee20000100800 */
[----:B0-----:R-:W3:Y:S01]  /*3fa00*/  LDL.LU R16, [R1+0x15f0] ;  /* 0x0015f00001107983 */ /* 0x001ee20000300800 */
[----:B------:R-:W3:Y:S02]  /*3fa10*/  LDL.LU R17, [R1+0x15f4] ;  /* 0x0015f40001117983 */ /* 0x000ee40000300800 */
[----:B-1----:R-:W3:Y:S02]  /*3fa20*/  LDL.LU R18, [R1+0x15f8] ;  /* 0x0015f80001127983 */ /* 0x002ee40000300800 */
[----:B------:R-:W3:Y:S01]  /*3fa30*/  LDL.LU R19, [R1+0x15fc] ;  /* 0x0015fc0001137983 */ /* 0x000ee20000300800 */
[----:B------:R-:W4:Y:S01]  /*3fa40*/  LDL.LU R24, [R1+0x14c0] ;  /* 0x0014c00001187983 */ /* 0x000f220000300800 */
[----:B------:R-:W4:Y:S02]  /*3fa50*/  LDL.LU R25, [R1+0x14c4] ;  /* 0x0014c40001197983 */ /* 0x000f240000300800 */
[----:B------:R-:W2:Y:S02]  /*3fa60*/  LDL.LU R26, [R1+0x14c8] ;  /* 0x0014c800011a7983 */ /* 0x000ea40000300800 */
[----:B------:R-:W2:Y:S02]  /*3fa70*/  LDL.LU R27, [R1+0x14cc] ;  /* 0x0014cc00011b7983 */ /* 0x000ea40000300800 */
[----:B--2---:R0:W-:Y:S01]  /*3fa80*/  STL.64 [R1+0x5b00], R26 ;  /* 0x005b001a01007387 */ /* 0x0041e20000100a00 */
[----:B----4-:R-:W-:Y:S03]  /*3fa90*/  STL.64 [R1+0x5af8], R24 ;  /* 0x005af81801007387 */ /* 0x010fe60000100a00 */
[----:B0-----:R-:W2:Y:S04]  /*3faa0*/  LDL.64 R26, [R1+0xa8] ;  /* 0x0000a800011a7983 */ /* 0x001ea80000100a00 */
[----:B--2---:R0:W-:Y:S04]  /*3fab0*/  STL.64 [R1+0x5b10], R26 ;  /* 0x005b101a01007387 */ /* 0x0041e80000100a00 */
[----:B0-----:R-:W2:Y:S04]  /*3fac0*/  LDL R26, [R1+0x8] ;  /* 0x00000800011a7983 */ /* 0x001ea80000100800 */
[----:B------:R-:W2:Y:S01]  /*3fad0*/  LDL R27, [R1+0xc] ;  /* 0x00000c00011b7983 */ /* 0x000ea20000100800 */
[----:B------:R0:W-:Y:S02]  /*3fae0*/  STL [R1+0x5ac0], R12 ;  /* 0x005ac00c01007387 */ /* 0x0001e40000100800 */
[----:B------:R-:W-:Y:S02]  /*3faf0*/  STL.64 [R1+0x5b50], R14 ;  /* 0x005b500e01007387 */ /* 0x000fe40000100a00 */
[----:B------:R1:W-:Y:S01]  /*3fb00*/  STL [R1+0x5b48], R13 ;  /* 0x005b480d01007387 */ /* 0x0003e20000100800 */
[----:B0-----:R-:W4:Y:S01]  /*3fb10*/  LDL.LU R12, [R1+0x1580] ;  /* 0x00158000010c7983 */ /* 0x001f220000300800 */
[----:B-1----:R-:W4:Y:S02]  /*3fb20*/  LDL.LU R13, [R1+0x1584] ;  /* 0x00158400010d7983 */ /* 0x002f240000300800 */
[----:B------:R-:W4:Y:S02]  /*3fb30*/  LDL.LU R14, [R1+0x1588] ;  /* 0x00158800010e7983 */ /* 0x000f240000300800 */
[----:B------:R-:W4:Y:S01]  /*3fb40*/  LDL.LU R15, [R1+0x158c] ;  /* 0x00158c00010f7983 */ /* 0x000f220000300800 */
[C---:B--2---:R-:W-:Y:S01]  /*3fb50*/  HMMA.16816.F32 R24, R4.reuse, R26, R8 ;  /* 0x0000001a0418723c */ /* 0x044fe20000001808 */
[----:B------:R-:W2:Y:S11]  /*3fb60*/  LDL.LU.64 R10, [R1+0x5b68] ;  /* 0x005b6800010a7983 */ /* 0x000eb60000300a00 */
[----:B------:R-:W-:Y:S11]  /*3fb70*/  @!UPT UIADD3 URZ, URZ, URZ, URZ ;  /* 0x0000003f3f3ff290 */ /* 0x000ff6000fffe03f */
[----:B------:R0:W-:Y:S01]  /*3fb80*/  STL.64 [R1+0x15b0], R24 ;  /* 0x0015b01801007387 */ /* 0x0001e20000100a00 */
[----:B------:R1:W-:Y:S03]  /*3fb90*/  STL.64 [R1+0x15b8], R26 ;  /* 0x0015b81a01007387 */ /* 0x0003e60000100a00 */
[----:B0-----:R-:W2:Y:S01]  /*3fba0*/  LDL.LU R24, [R1+0x14f0] ;  /* 0x0014f00001187983 */ /* 0x001ea20000300800 */
[----:B------:R-:W2:Y:S02]  /*3fbb0*/  LDL.LU R25, [R1+0x14f4] ;  /* 0x0014f40001197983 */ /* 0x000ea40000300800 */
[----:B-1----:R-:W2:Y:S02]  /*3fbc0*/  LDL.LU R26, [R1+0x14f8] ;  /* 0x0014f800011a7983 */ /* 0x002ea40000300800 */
[----:B------:R-:W2:Y:S01]  /*3fbd0*/  LDL.LU R27, [R1+0x14fc] ;  /* 0x0014fc00011b7983 */ /* 0x000ea20000300800 */
[C---:B---3--:R-:W-:Y:S01]  /*3fbe0*/  HMMA.16816.F32 R20, R4.reuse, R22, R16 ;  /* 0x000000160414723c */ /* 0x048fe20000001810 */
[----:B--2---:R-:W-:Y:S01]  /*3fbf0*/  STL.64 [R1+0x5b20], R26 ;  /* 0x005b201a01007387 */ /* 0x004fe20000100a00 */
[----:B------:R0:W-:Y:S03]  /*3fc00*/  STL.64 [R1+0x5b18], R24 ;  /* 0x005b181801007387 */ /* 0x0001e60000100a00 */
[----:B0-----:R-:W2:Y:S01]  /*3fc10*/  LDL.LU R24, [R1+0x1500] ;  /* 0x0015000001187983 */ /* 0x001ea20000300800 */
[----:B------:R-:W2:Y:S02]  /*3fc20*/  LDL.LU R25, [R1+0x1504] ;  /* 0x0015040001197983 */ /* 0x000ea40000300800 */
[----:B------:R-:W3:Y:S02]  /*3fc30*/  LDL.LU R26, [R1+0x1508] ;  /* 0x00150800011a7983 */ /* 0x000ee40000300800 */
[----:B------:R-:W3:Y:S11]  /*3fc40*/  LDL.LU R27, [R1+0x150c] ;  /* 0x00150c00011b7983 */ /* 0x000ef60000300800 */
[----:B------:R-:W-:Y:S03]  /*3fc50*/  @!UPT UIADD3 URZ, URZ, URZ, URZ ;  /* 0x0000003f3f3ff290 */ /* 0x000fe6000fffe03f */
[----:B------:R-:W-:Y:S02]  /*3fc60*/  IMAD.MOV.U32 R17, RZ, RZ, R22 ;  /* 0x000000ffff117224 */ /* 0x000fe400078e0016 */
[----:B------:R-:W-:Y:S01]  /*3fc70*/  IMAD.MOV.U32 R16, RZ, RZ, R23 ;  /* 0x000000ffff107224 */ /* 0x000fe200078e0017 */
[----:B---3--:R-:W-:Y:S01]  /*3fc80*/  STL.64 [R1+0x5b30], R26 ;  /* 0x005b301a01007387 */ /* 0x008fe20000100a00 */
[----:B--2---:R0:W-:Y:S03]  /*3fc90*/  STL.64 [R1+0x5b28], R24 ;  /* 0x005b281801007387 */ /* 0x0041e60000100a00 */
[----:B0-----:R-:W2:Y:S01]  /*3fca0*/  LDL.LU R24, [R1+0x1510] ;  /* 0x0015100001187983 */ /* 0x001ea20000300800 */
[----:B------:R-:W2:Y:S02]  /*3fcb0*/  LDL.LU R25, [R1+0x1514] ;  /* 0x0015140001197983 */ /* 0x000ea40000300800 */
[----:B------:R-:W2:Y:S02]  /*3fcc0*/  LDL.LU R26, [R1+0x1518] ;  /* 0x00151800011a7983 */ /* 0x000ea40000300800 */
[----:B------:R-:W2:Y:S01]  /*3fcd0*/  LDL.LU R27, [R1+0x151c] ;  /* 0x00151c00011b7983 */ /* 0x000ea20000300800 */
[----:B------:R-:W3:Y:S01]  /*3fce0*/  LDL R9, [R1+0x2354] ;  /* 0x0023540001097983 */ /* 0x000ee20000100800 */
[----:B------:R-:W2:Y:S02]  /*3fcf0*/  LDL.LU.64 R18, [R1+0x5b60] ;  /* 0x005b600001127983 */ /* 0x000ea40000300a00 */
[----:B------:R-:W-:Y:S02]  /*3fd00*/  STL.64 [R1+0x15a0], R20 ;  /* 0x0015a01401007387 */ /* 0x000fe40000100a00 */
[----:B------:R-:W4:Y:S01]  /*3fd10*/  LDL.LU.64 R22, [R1+0x5b58] ;  /* 0x005b580001167983 */ /* 0x000f220000300a00 */
[----:B------:R0:W-:Y:S01]  /*3fd20*/  STL [R1+0x4dac], R16 ;  /* 0x004dac1001007387 */ /* 0x0001e20000100800 */
[----:B------:R-:W-:Y:S01]  /*3fd30*/  STL [R1+0x4da8], R17 ;  /* 0x004da81101007387 */ /* 0x000fe20000100800 */
[----:B----4-:R-:W-:Y:S02]  /*3fd40*/  HMMA.16816.F32 R4, R4, R22, R12 ;  /* 0x000000160404723c */ /* 0x010fe4000000180c */
[----:B------:R-:W4:Y:S01]  /*3fd50*/  LDL.LU.64 R14, [R1+0x5b50] ;  /* 0x005b5000010e7983 */ /* 0x000f220000300a00 */
[----:B------:R-:W2:Y:S02]  /*3fd60*/  LDL.LU R13, [R1+0x5b48] ;  /* 0x005b4800010d7983 */ /* 0x000ea40000300800 */
[----:B0-----:R-:W-:-:S02]  /*3fd70*/  IMAD.MOV.U32 R16, RZ, RZ, R23 ;  /* 0x000000ffff107224 */ /* 0x001fc400078e0017 */
[----:B------:R-:W-:Y:S11]  /*3fd80*/  IMAD.MOV.U32 R12, RZ, RZ, R22 ;  /* 0x000000ffff0c7224 */ /* 0x000ff600078e0016 */
[----:B------:R-:W-:Y:S05]  /*3fd90*/  @!UPT UIADD3 URZ, URZ, URZ, URZ ;  /* 0x0000003f3f3ff290 */ /* 0x000fea000fffe03f */
[----:B------:R-:W-:Y:S01]  /*3fda0*/  STL.64 [R1+0x1580], R4 ;  /* 0x0015800401007387 */ /* 0x000fe20000100a00 */
[----:B------:R0:W-:Y:S02]  /*3fdb0*/  STL.64 [R1+0x1588], R6 ;  /* 0x0015880601007387 */ /* 0x0001e40000100a00 */
[----:B------:R-:W2:Y:S02]  /*3fdc0*/  LDL.LU.64 R22, [R1+0x5b40] ;  /* 0x005b400001167983 */ /* 0x000ea40000300a00 */
[----:B------:R-:W2:Y:S01]  /*3fdd0*/  LDL.LU.64 R20, [R1+0x5b38] ;  /* 0x005b380001147983 */ /* 0x000ea20000300a00 */
[----:B0-----:R-:W2:Y:S04]  /*3fde0*/  LDL.64 R6, [R1+0x88] ;  /* 0x0000880001067983 */ /* 0x001ea80000100a00 */
[----:B--2---:R0:W-:Y:S04]  /*3fdf0*/  STL.64 [R1+0x5ae0], R6 ;  /* 0x005ae00601007387 */ /* 0x0041e80000100a00 */
[----:B0-----:R-:W2:Y:S01]  /*3fe00*/  LDL.64 R6, [R1+0x98] ;  /* 0x0000980001067983 */ /* 0x001ea20000100a00 */
[C---:B------:R-:W-:Y:S03]  /*3fe10*/  HMMA.16816.F32 R24, R20.reuse, R18, R24 ;  /* 0x000000121418723c */ /* 0x040fe60000001818 */
[----:B--2---:R0:W-:Y:S01]  /*3fe20*/  STL.64 [R1+0x5b08], R6 ;  /* 0x005b080601007387 */ /* 0x0041e20000100a00 */
[----:B------:R-:W2:Y:S02]  /*3fe30*/  LDL.LU R4, [R1+0x14e0] ;  /* 0x0014e00001047983 */ /* 0x000ea40000300800 */
[----:B------:R-:W2:Y:S01]  /*3fe40*/  LDL.LU R5, [R1+0x14e4] ;  /* 0x0014e40001057983 */ /* 0x000ea20000300800 */
[----:B0-----:R-:W2:Y:S01]  /*3fe50*/  LDL.LU R6, [R1+0x14e8] ;  /* 0x0014e80001067983 */ /* 0x001ea20000300800 */
[----:B------:R-:W2:Y:S11]  /*3fe60*/  LDL.LU R7, [R1+0x14ec] ;  /* 0x0014ec0001077983 */ /* 0x000eb60000300800 */
[----:B------:R-:W-:Y:S04]  /*3fe70*/  @!UPT UIADD3 URZ, URZ, URZ, URZ ;  /* 0x0000003f3f3ff290 */ /* 0x000fe8000fffe03f */
[----:B------:R-:W-:Y:S02]  /*3fe80*/  STL.64 [R1+0x1570], R24 ;  /* 0x0015701801007387 */ /* 0x000fe40000100a00 */
[----:B------:R0:W-:Y:S02]  /*3fe90*/  STL.64 [R1+0x1578], R26 ;  /* 0x0015781a01007387 */ /* 0x0001e40000100a00 */
[----:B0-----:R-:W4:Y:S01]  /*3fea0*/  LDL.LU.64 R26, [R1+0x5b30] ;  /* 0x005b3000011a7983 */ /* 0x001f220000300a00 */
[----:B------:R-:W4:Y:S02]  /*3feb0*/  LDL.LU.64 R24, [R1+0x5b28] ;  /* 0x005b280001187983 */ /* 0x000f240000300a00 */
[C---:B----4-:R-:W-:Y:S11]  /*3fec0*/  HMMA.16816.F32 R24, R20.reuse, R14, R24 ;  /* 0x0000000e1418723c */ /* 0x050ff60000001818 */
[----:B------:R-:W-:Y:S11]  /*3fed0*/  @!UPT UIADD3 URZ, URZ, URZ, URZ ;  /* 0x0000003f3f3ff290 */ /* 0x000ff6000fffe03f */
[----:B------:R-:W-:Y:S01]  /*3fee0*/  @!UPT UIADD3 URZ, URZ, URZ, URZ ;  /* 0x0000003f3f3ff290 */ /* 0x000fe2000fffe03f */
[----:B------:R-:W-:Y:S01]  /*3fef0*/  STL.64 [R1+0x1560], R24 ;  /* 0x0015601801007387 */ /* 0x000fe20000100a00 */
[----:B------:R0:W-:Y:S03]  /*3ff00*/  STL.64 [R1+0x1568], R26 ;  /* 0x0015681a01007387 */ /* 0x0001e60000100a00 */
[----:B0-----:R-:W4:Y:S01]  /*3ff10*/  LDL.LU.64 R26, [R1+0x5b20] ;  /* 0x005b2000011a7983 */ /* 0x001f220000300a00 */
[----:B------:R-:W4:Y:S02]  /*3ff20*/  LDL.LU.64 R24, [R1+0x5b18] ;  /* 0x005b180001187983 */ /* 0x000f240000300a00 */
[----:B------:R-:W-:Y:S02]  /*3ff30*/  STL.64 [R1+0x59e8], R14 ;  /* 0x0059e80e01007387 */ /* 0x000fe40000100a00 */
[----:B------:R0:W-:Y:S02]  /*3ff40*/  STL.64 [R1+0x5ac8], R12 ;  /* 0x005ac80c01007387 */ /* 0x0001e40000100a00 */
[----:B0-----:R-:W2:Y:S01]  /*3ff50*/  LDL.LU R12, [R1+0xe70] ;  /* 0x000e7000010c7983 */ /* 0x001ea20000300800 */
[----:B------:R-:W2:Y:S02]  /*3ff60*/  LDL.LU R13, [R1+0xe74] ;  /* 0x000e7400010d7983 */ /* 0x000ea40000300800 */
[----:B------:R-:W2:Y:S02]  /*3ff70*/  LDL.LU R14, [R1+0xe78] ;  /* 0x000e7800010e7983 */ /* 0x000ea40000300800 */
[----:B------:R-:W2:Y:S01]  /*3ff80*/  LDL.LU R15, [R1+0xe7c] ;  /* 0x000e7c00010f7983 */ /* 0x000ea20000300800 */
[C---:B----4-:R-:W-:Y:S01]  /*3ff90*/  HMMA.16816.F32 R24, R20.reuse, R10, R24 ;  /* 0x0000000a1418723c */ /* 0x050fe20000001818 */
[----:B--2---:R-:W-:Y:S01]  /*3ffa0*/  STL.64 [R1+0x5ad8], R14 ;  /* 0x005ad80e01007387 */ /* 0x004fe20000100a00 */
[----:B------:R0:W-:Y:S03]  /*3ffb0*/  STL.64 [R1+0x5ad0], R12 ;  /* 0x005ad00c01007387 */ /* 0x0001e60000100a00 */
[----:B0-----:R-:W2:Y:S01]  /*3ffc0*/  LDL.LU R12, [R1+0xe80] ;  /* 0x000e8000010c7983 */ /* 0x001ea20000300800 */
[----:B------:R-:W2:Y:S02]  /*3ffd0*/  LDL.LU R13, [R1+0xe84] ;  /* 0x000e8400010d7983 */ /* 0x000ea40000300800 */
[----:B------:R-:W2:Y:S02]  /*3ffe0*/  LDL.LU R14, [R1+0xe88] ;  /* 0x000e8800010e7983 */ /* 0x000ea40000300800 */
[----:B------:R-:W2:Y:S11]  /*3fff0*/  LDL.LU R15, [R1+0xe8c] ;  /* 0x000e8c00010f7983 */ /* 0x000eb60000300800 */
[----:B------:R-:W-:Y:S02]  /*40000*/  @!UPT UIADD3 URZ, URZ, URZ, URZ ;  /* 0x0000003f3f3ff290 */ /* 0x000fe4000fffe03f */
[----:B------:R-:W-:Y:S01]  /*40010*/  STL.64 [R1+0x1550], R24 ;  /* 0x0015501801007387 */ /* 0x000fe20000100a00 */
[----:B------:R0:W-:Y:S03]  /*40020*/  STL.64 [R1+0x1558], R26 ;  /* 0x0015581a01007387 */ /* 0x0001e60000100a00 */
[----:B0-----:R-:W4:Y:S02]  /*40030*/  LDL.LU.64 R26, [R1+0x5b10] ;  /* 0x005b1000011a7983 */ /* 0x001f240000300a00 */
[C---:B----4-:R-:W-:Y:S01]  /*40040*/  HMMA.16816.F32 R4, R20.reuse, R26, R4 ;  /* 0x0000001a1404723c */ /* 0x050fe20000001804 */
[----:B------:R-:W-:Y:S11]  /*40050*/  IMAD.MOV.U32 R3, RZ, RZ, R27 ;  /* 0x000000ffff037224 */ /* 0x000ff600078e001b */
[----:B------:R-:W-:Y:S11]  /*40060*/  @!UPT UIADD3 URZ, URZ, URZ, URZ ;  /* 0x0000003f3f3ff290 */ /* 0x000ff6000fffe03f */
[----:B------:R-:W-:Y:S01]  /*40070*/  STL.64 [R1+0x1540], R4 ;  /* 0x0015400401007387 */ /* 0x000fe20000100a00 */
[----:B------:R0:W-:Y:S03]  /*40080*/  STL.64 [R1+0x1548], R6 ;  /* 0x0015480601007387 */ /* 0x0001e60000100a00 */
[----:B0-----:R-:W4:Y:S01]  /*40090*/  LDL.LU.64 R6, [R1+0x5b08] ;  /* 0x005b080001067983 */ /* 0x001f220000300a00 */
[----:B------:R-:W4:Y:S02]  /*400a0*/  LDL.LU.64 R26, [R1+0x5b00] ;  /* 0x005b0000011a7983 */ /* 0x000f240000300a00 */
[----:B------:R-:W4:Y:S02]  /*400b0*/  LDL.LU.64 R24, [R1+0x5af8] ;  /* 0x005af80001187983 */ /* 0x000f240000300a00 */
[C---:B----4-:R-:W-:Y:S01]  /*400c0*/  HMMA.16816.F32 R24, R20.reuse, R6, R24 ;  /* 0x000000061418723c */ /* 0x050fe20000001818 */
[----:B------:R-:W-:Y:S11]  /*400d0*/  IMAD.MOV.U32 R17, RZ, RZ, R7 ;  /* 0x000000ffff117224 */ /* 0x000ff600078e0007 */
[----:B------:R-:W-:Y:S11]  /*400e0*/  @!UPT UIADD3 URZ, URZ, URZ, URZ ;  /* 0x0000003f3f3ff290 */ /* 0x000ff6000fffe03f */
[----:B------:R-:W-:Y:S01]  /*400f0*/  STL.64 [R1+0x1530], R24 ;  /* 0x0015301801007387 */ /* 0x000fe20000100a00 */
[----:B------:R0:W-:Y:S03]  /*40100*/  STL.64 [R1+0x1538], R26 ;  /* 0x0015381a01007387 */ /* 0x0001e60000100a00 */
[----:B0-----:R-:W4:Y:S01]  /*40110*/  LDL.LU R26, [R1+0x5af0] ;  /* 0x005af000011a7983 */ /* 0x001f220000300800 */
[----:B------:R-:W2:Y:S02]  /*40120*/  LDL.LU.64 R24, [R1+0x5ae8] ;  /* 0x005ae80001187983 */ /* 0x000ea40000300a00 */
[----:B------:R-:W-:Y:S02]  /*40130*/  IMAD.MOV.U32 R27, RZ, RZ, R6 ;  /* 0x000000ffff1b7224 */ /* 0x000fe400078e0006 */
[----:B------:R-:W2:Y:S01]  /*40140*/  LDL.LU.64 R6, [R1+0x5ae0] ;  /* 0x005ae00001067983 */ /* 0x000ea20000300a00 */
[----:B------:R-:W-:Y:S02]  /*40150*/  STL.64 [R1+0x5a28], R18 ;  /* 0x005a281201007387 */ /* 0x000fe40000100a00 */
[----:B------:R-:W-:Y:S01]  /*40160*/  STL [R1+0x5a20], R17 ;  /* 0x005a201101007387 */ /* 0x000fe20000100800 */
[----:B--2---:R-:W-:Y:S01]  /*40170*/  HMMA.16816.F32 R12, R20, R6, R12 ;  /* 0x00000006140c723c */ /* 0x004fe2000000180c */
[----:B------:R-:W-:-:S02]  /*40180*/  IMAD.MOV.U32 R28, RZ, RZ, R6 ;  /* 0x000000ffff1c7224 */ /* 0x000fc400078e0006 */
[----:B------:R-:W-:Y:S02]  /*40190*/  IMAD.MOV.U32 R8, RZ, RZ, R7 ;  /* 0x000000ffff087224 */ /* 0x000fe400078e0007 */
[----:B------:R-:W0:Y:S04]  /*401a0*/  LDSM.16.MT88.4 R4, [R29+0x12180] ;  /* 0x012180001d04783b */ /* 0x000e280000004200 */
[----:B----4-:R1:W-:Y:S01]  /*401b0*/  STL.64 [R1+0x5a00], R26 ;  /* 0x005a001a01007387 */ /* 0x0103e20000100a00 */
[----:B------:R-:W-:Y:S03]  /*401c0*/  STL.64 [R1+0x59f8], R24 ;  /* 0x0059f81801007387 */ /* 0x000fe60000100a00 */
[----:B-1----:R-:W2:Y:S10]  /*401d0*/  LDL.64 R26, [R1+0x68] ;  /* 0x00006800011a7983 */ /* 0x002eb40000100a00 */
[----:B------:R-:W-:Y:S01]  /*401e0*/  STL.64 [R1+0x1520], R12 ;  /* 0x0015200c01007387 */ /* 0x000fe20000100a00 */
[----:B------:R1:W-:Y:S03]  /*401f0*/  STL.64 [R1+0x1528], R14 ;  /* 0x0015280e01007387 */ /* 0x0003e60000100a00 */
[----:B-1----:R-:W4:Y:S01]  /*40200*/  LDL.LU.64 R14, [R1+0x5ad8] ;  /* 0x005ad800010e7983 */ /* 0x002f220000300a00 */
[----:B------:R-:W4:Y:S02]  /*40210*/  LDL.LU.64 R12, [R1+0x5ad0] ;  /* 0x005ad000010c7983 */ /* 0x000f240000300a00 */
[----:B------:R-:W-:Y:S02]  /*40220*/  STL.64 [R1+0x59e0], R10 ;  /* 0x0059e00a01007387 */ /* 0x000fe40000100a00 */
[----:B---3--:R1:W-:Y:S02]  /*40230*/  STL.64 [R1+0x59d8], R8 ;  /* 0x0059d80801007387 */ /* 0x0083e40000100a00 */
[----:B-1----:R-:W2:Y:S01]  /*40240*/  LDL.LU R8, [R1+0xe60] ;  /* 0x000e600001087983 */ /* 0x002ea20000300800 */
[----:B------:R-:W2:Y:S02]  /*40250*/  LDL.LU R9, [R1+0xe64] ;  /* 0x000e640001097983 */ /* 0x000ea40000300800 */
[----:B------:R-:W2:Y:S02]  /*40260*/  LDL.LU R10, [R1+0xe68] ;  /* 0x000e6800010a7983 */ /* 0x000ea40000300800 */
[----:B------:R-:W2:Y:S01]  /*40270*/  LDL.LU R11, [R1+0xe6c] ;  /* 0x000e6c00010b7983 */ /* 0x000ea20000300800 */
[----:B------:R-:W-:Y:S01]  /*40280*/  STL [R1+0x59b0], R28 ;  /* 0x0059b01c01007387 */ /* 0x000fe20000100800 */
[----:B0-----:R0:W-:Y:S02]  /*40290*/  STL.64 [R1+0x58d8], R6 ;  /* 0x0058d80601007387 */ /* 0x0011e40000100a00 */
[----:B------:R-:W-:Y:S01]  /*402a0*/  STL.64 [R1+0x58d0], R4 ;  /* 0x0058d00401007387 */ /* 0x000fe20000100a00 */
[----:B0-----:R-:W4:Y:S01]  /*402b0*/  LDL.64 R6, [R1+0x78] ;  /* 0x0000780001067983 */ /* 0x001f220000100a00 */
[----:B------:R-:W-:Y:S01]  /*402c0*/  STL [R1+0x4db0], R29 ;  /* 0x004db01d01007387 */ /* 0x000fe20000100800 */
[C---:B----4-:R-:W-:Y:S11]  /*402d0*/  HMMA.16816.F32 R12, R20.reuse, R6, R12 ;  /* 0x00000006140c723c */ /* 0x050ff6000000180c */
[----:B------:R-:W-:Y:S11]  /*402e0*/  @!UPT UIADD3 URZ, URZ, URZ, URZ ;  /* 0x0000003f3f3ff290 */ /* 0x000ff6000fffe03f */
[----:B------:R-:W-:Y:S01]  /*402f0*/  @!UPT UIADD3 URZ, URZ, URZ, URZ ;  /* 0x0000003f3f3ff290 */ /* 0x000fe2000fffe03f */
[----:B------:R0:W-:Y:S01]  /*40300*/  STL.64 [R1+0x1510], R12 ;  /* 0x0015100c01007387 */ /* 0x0001e20000100a00 */
[----:B------:R-:W-:Y:S03]  /*40310*/  STL.64 [R1+0x1518], R14 ;  /* 0x0015180e01007387 */ /* 0x000fe60000100a00 */
[----:B0-----:R-:W3:Y:S01]  /*40320*/  LDL.LU.64 R12, [R1+0x5ac8] ;  /* 0x005ac800010c7983 */ /* 0x001ee20000300a00 */
[----:B--2---:R-:W-:Y:S01]  /*40330*/  HMMA.16816.F32 R8, R20, R26, R8 ;  /* 0x0000001a1408723c */ /* 0x004fe20000001808 */
[----:B------:R-:W-:Y:S02]  /*40340*/  IMAD.MOV.U32 R5, RZ, RZ, R26 ;  /* 0x000000ffff057224 */ /* 0x000fe400078e001a */
[----:B------:R-:W-:-:S04]  /*40350*/  IMAD.MOV.U32 R4, RZ, RZ, R27 ;  /* 0x000000ffff047224 */ /* 0x000fc800078e001b */
[----:B------:R-:W-:Y:S11]  /*40360*/  IMAD.MOV.U32 R27, RZ, RZ, R16 ;  /* 0x000000ffff1b7224 */ /* 0x000ff600078e0010 */
[----:B------:R-:W-:Y:S05]  /*40370*/  @!UPT UIADD3 URZ, URZ, URZ, URZ ;  /* 0x0000003f3f3ff290 */ /* 0x000fea000fffe03f */
[----:B------:R-:W-:Y:S01]  /*40380*/  STL.64 [R1+0x1500], R8 ;  /* 0x0015000801007387 */ /* 0x000fe20000100a00 */
[----:B------:R-:W-:Y:S02]  /*40390*/  STL.64 [R1+0x1508], R10 ;  /* 0x0015080a01007387 */ /* 0x000fe40000100a00 */
[----:B------:R-:W-:Y:S02]  /*403a0*/  STL.64 [R1+0x5ab0], R4 ;  /* 0x005ab00401007387 */ /* 0x000fe40000100a00 */
[----:B---3--:R-:W-:Y:S02]  /*403b0*/  IMAD.MOV.U32 R26, RZ, RZ, R12 ;  /* 0x000000ffff1a7224 */ /* 0x008fe400078e000c */
[----:B------:R-:W2:Y:S01]  /*403c0*/  LDL.LU R12, [R1+0x5ac0] ;  /* 0x005ac000010c7983 */ /* 0x000ea20000300800 */
[----:B------:R-:W3:Y:S02]  /*403d0*/  LDL.LU R16, [R1+0xdf0] ;  /* 0x000df00001107983 */ /* 0x000ee40000300800 */
[----:B------:R-:W3:Y:S02]  /*403e0*/  LDL.LU R17, [R1+0xdf4] ;  /* 0x000df40001117983 */ /* 0x000ee40000300800 */
[----:B------:R-:W4:Y:S01]  /*403f0*/  LDL.LU R18, [R1+0xdf8] ;  /* 0x000df80001127983 */ /* 0x000f220000300800 */
[----:B------:R-:W4:Y:S04]  /*40400*/  LDL.LU R19, [R1+0xdfc] ;  /* 0x000dfc0001137983 */ /* 0x000f280000300800 */
[----:B----4-:R0:W-:Y:S01]  /*40410*/  STL.64 [R1+0x5a38], R18 ;  /* 0x005a381201007387 */ /* 0x0101e20000100a00 */
[----:B---3--:R-:W-:Y:S03]  /*40420*/  STL.64 [R1+0x5a30], R16 ;  /* 0x005a301001007387 */ /* 0x008fe60000100a00 */
[----:B0-----:R-:W3:Y:S04]  /*40430*/  LDL R18, [R1+0x8] ;  /* 0x0000080001127983 */ /* 0x001ee80000100800 */
[----:B------:R-:W3:Y:S04]  /*40440*/  LDL R19, [R1+0xc] ;  /* 0x00000c0001137983 */ /* 0x000ee80000100800 */
[----:B---3--:R-:W-:Y:S01]  /*40450*/  STL.64 [R1+0x5a48], R18 ;  /* 0x005a481201007387 */ /* 0x008fe20000100a00 */
[----:B------:R0:W-:Y:S03]  /*40460*/  STL.64 [R1+0x5a18], R26 ;  /* 0x005a181a01007387 */ /* 0x0001e60000100a00 */
[----:B0-----:R-:W3:Y:S04]  /*40470*/  LDL.64 R26, [R1+0xc8] ;  /* 0x0000c800011a7983 */ /* 0x001ee80000100a00 */
[----:B---3--:R0:W-:Y:S01]  /*40480*/  STL.64 [R1+0x5a40], R26 ;  /* 0x005a401a01007387 */ /* 0x0081e20000100a00 */
[----:B------:R-:W3:Y:S02]  /*40490*/  LDL.LU R24, [R1+0xe00] ;  /* 0x000e000001187983 */ /* 0x000ee40000300800 */
[----:B------:R-:W3:Y:S01]  /*404a0*/  LDL.LU R25, [R1+0xe04] ;  /* 0x000e040001197983 */ /* 0x000ee20000300800 */
[----:B0-----:R-:W4:Y:S01]  /*404b0*/  LDL.LU R26, [R1+0xe08] ;  /* 0x000e0800011a7983 */ /* 0x001f220000300800 */
[----:B------:R-:W4:Y:S02]  /*404c0*/  LDL.LU R27, [R1+0xe0c] ;  /* 0x000e0c00011b7983 */ /* 0x000f240000300800 */
[----:B--2---:R-:W-:-:S02]  /*404d0*/  IMAD.MOV.U32 R18, RZ, RZ, R12 ;  /* 0x000000ffff127224 */ /* 0x004fc400078e000c */
[----:B------:R-:W-:Y:S01]  /*404e0*/  IMAD.MOV.U32 R19, RZ, RZ, R13 ;  /* 0x000000ffff137224 */ /* 0x000fe200078e000d */
[----:B----4-:R-:W-:Y:S01]  /*404f0*/  STL.64 [R1+0x5a58], R26 ;  /* 0x005a581a01007387 */ /* 0x010fe20000100a00 */
[----:B---3--:R0:W-:Y:S02]  /*40500*/  STL.64 [R1+0x5a50], R24 ;  /* 0x005a501801007387 */ /* 0x0081e40000100a00 */
[----:B------:R-:W2:Y:S02]  /*40510*/  LDL.LU R12, [R1+0x5abc] ;  /* 0x005abc00010c7983 */ /* 0x000ea40000300800 */
[----:B------:R-:W3:Y:S01]  /*40520*/  LDL.LU R13, [R1+0x5ab8] ;  /* 0x005ab800010d7983 */ /* 0x000ee20000300800 */
[----:B------:R1:W-:Y:S04]  /*40530*/  STL.64 [R1+0x5a60], R18 ;  /* 0x005a601201007387 */ /* 0x0003e80000100a00 */
[----:B0-----:R-:W4:Y:S01]  /*40540*/  LDL.LU R24, [R1+0xe10] ;  /* 0x000e100001187983 */ /* 0x001f220000300800 */
[----:B------:R-:W4:Y:S02]  /*40550*/  LDL.LU R25, [R1+0xe14] ;  /* 0x000e140001197983 */ /* 0x000f240000300800 */
[----:B------:R-:W2:Y:S02]  /*40560*/  LDL.LU R26, [R1+0xe18] ;  /* 0x000e1800011a7983 */ /* 0x000ea40000300800 */
[----:B------:R-:W2:Y:S02]  /*40570*/  LDL.LU R27, [R1+0xe1c] ;  /* 0x000e1c00011b7983 */ /* 0x000ea40000300800 */
[----:B--2---:R-:W-:Y:S01]  /*40580*/  STL.64 [R1+0x5a70], R26 ;  /* 0x005a701a01007387 */ /* 0x004fe20000100a00 */
[----:B----4-:R-:W-:Y:S02]  /*40590*/  STL.64 [R1+0x5a68], R24 ;  /* 0x005a681801007387 */ /* 0x010fe40000100a00 */
[----:B-1----:R-:W2:Y:S02]  /*405a0*/  LDL R18, [R1+0x28] ;  /* 0x0000280001127983 */ /* 0x002ea40000100800 */
[----:B------:R-:W2:Y:S02]  /*405b0*/  LDL R19, [R1+0x2c] ;  /* 0x00002c0001137983 */ /* 0x000ea40000100800 */
[----:B------:R-:W-:-:S02]  /*405c0*/  IMAD.MOV.U32 R2, RZ, RZ, R6 ;  /* 0x000000ffff027224 */ /* 0x000fc400078e0006 */
[----:B------:R-:W-:Y:S01]  /*405d0*/  IMAD.MOV.U32 R0, RZ, RZ, R7 ;  /* 0x000000ffff007224 */ /* 0x000fe200078e0007 */
[----:B--2---:R3:W-:Y:S01]  /*405e0*/  STL.64 [R1+0x5a78], R18 ;  /* 0x005a781201007387 */ /* 0x0047e20000100a00 */
[----:B------:R-:W2:Y:S02]  /*405f0*/  LDL.LU R4, [R1+0xe50] ;  /* 0x000e500001047983 */ /* 0x000ea40000300800 */
[----:B------:R-:W2:Y:S02]  /*40600*/  LDL.LU R5, [R1+0xe54] ;  /* 0x000e540001057983 */ /* 0x000ea40000300800 */
[----:B------:R-:W2:Y:S01]  /*40610*/  LDL.LU R6, [R1+0xe58] ;  /* 0x000e580001067983 */ /* 0x000ea20000300800 */
[----:B------:R-:W2:Y:S01]  /*40620*/  LDL.LU R7, [R1+0xe5c] ;  /* 0x000e5c0001077983 */ /* 0x000ea20000300800 */
[----:B---3--:R-:W-:Y:S02]  /*40630*/  IMAD.MOV.U32 R18, RZ, RZ, R13 ;  /* 0x000000ffff127224 */ /* 0x008fe400078e000d */
[----:B------:R-:W-:-:S05]  /*40640*/  IMAD.MOV.U32 R19, RZ, RZ, R12 ;  /* 0x000000ffff137224 */ /* 0x000fca00078e000c */
[----:B------:R0:W-:Y:S01]  /*40650*/  STL.64 [R1+0x5a90], R18 ;  /* 0x005a901201007387 */ /* 0x0001e20000100a00 */
[----:B------:R-:W3:Y:S02]  /*40660*/  LDL.LU R24, [R1+0xe20] ;  /* 0x000e200001187983 */ /* 0x000ee40000300800 */
[----:B------:R-:W3:Y:S02]  /*40670*/  LDL.LU R25, [R1+0xe24] ;  /* 0x000e240001197983 */ /* 0x000ee40000300800 */
[----:B------:R-:W4:Y:S01]  /*40680*/  LDL.LU R26, [R1+0xe28] ;  /* 0x000e2800011a7983 */ /* 0x000f220000300800 */
[----:B------:R-:W4:Y:S04]  /*40690*/  LDL.LU R27, [R1+0xe2c] ;  /* 0x000e2c00011b7983 */ /* 0x000f280000300800 */
[----:B0-----:R-:W2:Y:S04]  /*406a0*/  LDL.64 R18, [R1+0x48] ;  /* 0x0000480001127983 */ /* 0x001ea80000100a00 */
[----:B--2---:R0:W-:Y:S04]  /*406b0*/  STL.64 [R1+0x5aa8], R18 ;  /* 0x005aa81201007387 */ /* 0x0041e80000100a00 */
[----:B0-----:R-:W2:Y:S01]  /*406c0*/  LDL.64 R18, [R1+0x58] ;  /* 0x0000580001127983 */ /* 0x001ea20000100a00 */
[----:B----4-:R-:W-:Y:S02]  /*406d0*/  STL.64 [R1+0x5a88], R26 ;  /* 0x005a881a01007387 */ /* 0x010fe40000100a00 */
[----:B---3--:R0:W-:Y:S02]  /*406e0*/  STL.64 [R1+0x5a80], R24 ;  /* 0x005a801801007387 */ /* 0x0081e40000100a00 */
[----:B0-----:R-:W3:Y:S01]  /*406f0*/  LDL.LU R24, [R1+0xe30] ;  /* 0x000e300001187983 */ /* 0x001ee20000300800 */
[----:B------:R-:W3:Y:S02]  /*40700*/  LDL.LU R25, [R1+0xe34] ;  /* 0x000e340001197983 */ /* 0x000ee40000300800 */
[----:B------:R-:W4:Y:S02]  /*40710*/  LDL.LU R26, [R1+0xe38] ;  /* 0x000e3800011a7983 */ /* 0x000f240000300800 */
[----:B------:R-:W4:Y:S02]  /*40720*/  LDL.LU R27, [R1+0xe3c] ;  /* 0x000e3c00011b7983 */ /* 0x000f240000300800 */
[----:B----4-:R-:W-:Y:S01]  /*40730*/  STL.64 [R1+0x5aa0], R26 ;  /* 0x005aa01a01007387 */ /* 0x010fe20000100a00 */
[----:B---3--:R0:W-:Y:S03]  /*40740*/  STL.64 [R1+0x5a98], R24 ;  /* 0x005a981801007387 */ /* 0x0081e60000100a00 */
[----:B0-----:R-:W3:Y:S01]  /*40750*/  LDL.LU R24, [R1+0xe40] ;  /* 0x000e400001187983 */ /* 0x001ee20000300800 */
[----:B------:R-:W3:Y:S02]  /*40760*/  LDL.LU R25, [R1+0xe44] ;  /* 0x000e440001197983 */ /* 0x000ee40000300800 */
[----:B------:R-:W3:Y:S02]  /*40770*/  LDL.LU R26, [R1+0xe48] ;  /* 0x000e4800011a7983 */ /* 0x000ee40000300800 */
[----:B------:R-:W3:Y:S01]  /*40780*/  LDL.LU R27, [R1+0xe4c] ;  /* 0x000e4c00011b7983 */ /* 0x000ee20000300800 */
[----:B------:R-:W4:Y:S01]  /*40790*/  LDL.LU R8, [R1+0xdc0] ;  /* 0x000dc00001087983 */ /* 0x000f220000300800 */
[----:B------:R-:W4:Y:S02]  /*407a0*/  LDL.LU R9, [R1+0xdc4] ;  /* 0x000dc40001097983 */ /* 0x000f240000300800 */
[----:B------:R-:W3:Y:S02]  /*407b0*/  LDL.LU R10, [R1+0xdc8] ;  /* 0x000dc800010a7983 */ /* 0x000ee40000300800 */
[----:B------:R-:W3:Y:S01]  /*407c0*/  LDL.LU R11, [R1+0xdcc] ;  /* 0x000dcc00010b7983 */ /* 0x000ee20000300800 */
[----:B--2---:R-:W-:Y:S01]  /*407d0*/  HMMA.16816.F32 R4, R20, R18, R4 ;  /* 0x000000121404723c */ /* 0x004fe20000001804 */
[----:B---3--:R-:W-:Y:S01]  /*407e0*/  STL.64 [R1+0x5a10], R10 ;  /* 0x005a100a01007387 */ /* 0x008fe20000100a00 */
[----:B----4-:R0:W-:Y:S03]  /*407f0*/  STL.64 [R1+0x5a08], R8 ;  /* 0x005a080801007387 */ /* 0x0101e60000100a00 */
[----:B0-----:R-:W2:Y:S01]  /*40800*/  LDL.LU R8, [R1+0xde0] ;  /* 0x000de00001087983 */ /* 0x001ea20000300800 */
[----:B------:R-:W2:Y:S02]  /*40810*/  LDL.LU R9, [R1+0xde4] ;  /* 0x000de40001097983 */ /* 0x000ea40000300800 */
[----:B------:R-:W2:Y:S02]  /*40820*/  LDL.LU R10, [R1+0xde8] ;  /* 0x000de800010a7983 */ /* 0x000ea40000300800 */
[----:B------:R-:W2:Y:S01]  /*40830*/  LDL.LU R11, [R1+0xdec] ;  /* 0x000dec00010b7983 */ /* 0x000ea20000300800 */
[----:B------:R-:W3:Y:S01]  /*40840*/  LDL.LU R12, [R1+0xdd0] ;  /* 0x000dd000010c7983 */ /* 0x000ee20000300800 */
[----:B------:R-:W3:Y:S02]  /*40850*/  LDL.LU R13, [R1+0xdd4] ;  /* 0x000dd400010d7983 */ /* 0x000ee40000300800 */
[----:B------:R-:W3:Y:S02]  /*40860*/  LDL.LU R14, [R1+0xdd8] ;  /* 0x000dd800010e7983 */ /* 0x000ee40000300800 */
[----:B------:R-:W3:Y:S07]  /*40870*/  LDL.LU R15, [R1+0xddc] ;  /* 0x000ddc00010f7983 */ /* 0x000eee0000300800 */
[----:B------:R0:W-:Y:S01]  /*40880*/  STL.64 [R1+0x14f0], R4 ;  /* 0x0014f00401007387 */ /* 0x0001e20000100a00 */
[----:B------:R1:W-:Y:S03]  /*40890*/  STL.64 [R1+0x14f8], R6 ;  /* 0x0014f80601007387 */ /* 0x0003e60000100a00 */
[----:B0-----:R-:W4:Y:S01]  /*408a0*/  LDL.LU.64 R4, [R1+0x5ab0] ;  /* 0x005ab00001047983 */ /* 0x001f220000300a00 */
[----:B-1----:R-:W-:-:S02]  /*408b0*/  IMAD.MOV.U32 R7, RZ, RZ, R18 ;  /* 0x000000ffff077224 */ /* 0x002fc400078e0012 */
[----:B------:R-:W-:Y:S02]  /*408c0*/  IMAD.MOV.U32 R6, RZ, RZ, R19 ;  /* 0x000000ffff067224 */ /* 0x000fe400078e0013 */
[----:B------:R-:W2:Y:S03]  /*408d0*/  LDL.LU.64 R18, [R1+0x5aa8] ;  /* 0x005aa80001127983 */ /* 0x000ea60000300a00 */
[----:B------:R0:W-:Y:S01]  /*408e0*/  STL.64 [R1+0x59c0], R6 ;  /* 0x0059c00601007387 */ /* 0x0001e20000100a00 */
[----:B----4-:R1:W-:Y:S01]  /*408f0*/  STL.64 [R1+0x59b8], R4 ;  /* 0x0059b80401007387 */ /* 0x0103e20000100a00 */
[----:B0-----:R-:W4:Y:S01]  /*40900*/  LDL R6, [R1+0xa8] ;  /* 0x0000a80001067983 */ /* 0x001f220000100800 */
[----:B--2---:R-:W-:Y:S01]  /*40910*/  HMMA.16816.F32 R24, R20, R18, R24 ;  /* 0x000000121418723c */ /* 0x004fe20000001818 */
[----:B------:R-:W-:Y:S02]  /*40920*/  IMAD.MOV.U32 R7, RZ, RZ, R3 ;  /* 0x000000ffff077224 */ /* 0x000fe400078e0003 */
[----:B------:R-:W-:-:S02]  /*40930*/  IMAD.MOV.U32 R28, RZ, RZ, R18 ;  /* 0x000000ffff1c7224 */ /* 0x000fc400078e0012 */
[----:B------:R-:W-:Y:S01]  /*40940*/  IMAD.MOV.U32 R29, RZ, RZ, R19 ;  /* 0x000000ffff1d7224 */ /* 0x000fe200078e0013 */
[----:B----4-:R0:W-:Y:S01]  /*40950*/  STL.64 [R1+0x59d0], R6 ;  /* 0x0059d00601007387 */ /* 0x0101e20000100a00 */
[----:B-1----:R-:W2:Y:S02]  /*40960*/  LDL.LU R4, [R1+0xdb0] ;  /* 0x000db00001047983 */ /* 0x002ea40000300800 */
[----:B------:R-:W2:Y:S01]  /*40970*/  LDL.LU R5, [R1+0xdb4] ;  /* 0x000db40001057983 */ /* 0x000ea20000300800 */
[----:B0-----:R-:W2:Y:S01]  /*40980*/  LDL.LU R6, [R1+0xdb8] ;  /* 0x000db80001067983 */ /* 0x001ea20000300800 */
[----:B------:R-:W2:Y:S11]  /*40990*/  LDL.LU R7, [R1+0xdbc] ;  /* 0x000dbc0001077983 */ /* 0x000eb60000300800 */
[----:B------:R-:W-:Y:S01]  /*409a0*/  @!UPT UIADD3 URZ, URZ, URZ, URZ ;  /* 0x0000003f3f3ff290 */ /* 0x000fe2000fffe03f */
[----:B------:R-:W-:Y:S02]  /*409b0*/  STL.64 [R1+0x14e0], R24 ;  /* 0x0014e01801007387 */ /* 0x000fe40000100a00 */
[----:B------:R0:W-:Y:S02]  /*409c0*/  STL.64 [R1+0x14e8], R26 ;  /* 0x0014e81a01007387 */ /* 0x0001e40000100a00 */
[----:B0-----:R-:W4:Y:S01]  /*409d0*/  LDL.LU.64 R26, [R1+0x5aa0] ;  /* 0x005aa000011a7983 */ /* 0x001f220000300a00 */
[----:B------:R-:W4:Y:S02]  /*409e0*/  LDL.LU.64 R24, [R1+0x5a98] ;  /* 0x005a980001187983 */ /* 0x000f240000300a00 */
[----:B------:R-:W4:Y:S02]  /*409f0*/  LDL.LU.64 R18, [R1+0x5a90] ;  /* 0x005a900001127983 */ /* 0x000f240000300a00 */
[C---:B----4-:R-:W-:Y:S01]  /*40a00*/  HMMA.16816.F32 R16, R20.reuse, R18, R24 ;  /* 0x000000121410723c */ /* 0x050fe20000001818 */
[----:B------:R-:W4:Y:S01]  /*40a10*/  LDL.LU.64 R26, [R1+0x5a88] ;  /* 0x005a8800011a7983 */ /* 0x000f220000300a00 */
[----:B------:R-:W4:Y:S11]  /*40a20*/  LDL.LU.64 R24, [R1+0x5a80] ;  /* 0x005a800001187983 */ /* 0x000f360000300a00 */
[----:B------:R-:W-:Y:S10]  /*40a30*/  @!UPT UIADD3 URZ, URZ, URZ, URZ ;  /* 0x0000003f3f3ff290 */ /* 0x000ff4000fffe03f */
[----:B------:R-:W-:Y:S01]  /*40a40*/  STL.64 [R1+0x14d0], R16 ;  /* 0x0014d01001007387 */ /* 0x000fe20000100a00 */
[----:B------:R0:W-:Y:S03]  /*40a50*/  STL.64 [R1+0x14d8], R18 ;  /* 0x0014d81201007387 */ /* 0x0001e60000100a00 */
[----:B0-----:R-:W4:Y:S02]  /*40a60*/  LDL.LU.64 R18, [R1+0x5a78] ;  /* 0x005a780001127983 */ /* 0x001f240000300a00 */
[C---:B----4-:R-:W-:Y:S02]  /*40a70*/  HMMA.16816.F32 R16, R20.reuse, R18, R24 ;  /* 0x000000121410723c */ /* 0x050fe40000001818 */
[----:B------:R-:W4:Y:S01]  /*40a80*/  LDL.LU.64 R26, [R1+0x5a70] ;  /* 0x005a7000011a7983 */ /* 0x000f220000300a00 */
[----:B------:R-:W4:Y:S11]  /*40a90*/  LDL.LU.64 R24, [R1+0x5a68] ;  /* 0x005a680001187983 */ /* 0x000f360000300a00 */
[----:B------:R-:W-:Y:S09]  /*40aa0*/  @!UPT UIADD3 URZ, URZ, URZ, URZ ;  /* 0x0000003f3f3ff290 */ /* 0x000ff2000fffe03f */
        /* <DEDUP_REMOVED lines=11> */
[----:B------:R-:W4:Y:S11]  /*40b60*/  LDL.LU.64 R26, [R1+0x5a40] ;  /* 0x005a4000011a7983 */ /* 0x000f360000300a00 */
[----:B------:R-:W-:Y:S10]  /*40b70*/  @!UPT UIADD3 URZ, URZ, URZ, URZ ;  /* 0x0000003f3f3ff290 */ /* 0x000ff4000fffe03f */
[----:B------:R-:W-:Y:S01]  /*40b80*/  STL.64 [R1+0x14a0], R16 ;  /* 0x0014a01001007387 */ /* 0x000fe20000100a00 */
[----:B------:R0:W-:Y:S03]  /*40b90*/  STL.64 [R1+0x14a8], R18 ;  /* 0x0014a81201007387 */ /* 0x0001e60000100a00 */
[----:B0-----:R-:W2:Y:S01]  /*40ba0*/  LDL.LU.64 R18, [R1+0x5a38] ;  /* 0x005a380001127983 */ /* 0x001ea20000300a00 */
[----:B------:R-:W2:Y:S02]  /*40bb0*/  LDL.LU.64 R16, [R1+0x5a30] ;  /* 0x005a300001107983 */ /* 0x000ea40000300a00 */
[----:B----4-:R-:W-:Y:S01]  /*40bc0*/  IMAD.MOV.U32 R3, RZ, RZ, R27 ;  /* 0x000000ffff037224 */ /* 0x010fe200078e001b */
[C---:B--2---:R-:W-:Y:S11]  /*40bd0*/  HMMA.16816.F32 R16, R20.reuse, R26, R16 ;  /* 0x0000001a1410723c */ /* 0x044ff60000001810 */
[----:B------:R-:W-:Y:S11]  /*40be0*/  @!UPT UIADD3 URZ, URZ, URZ, URZ ;  /* 0x0000003f3f3ff290 */ /* 0x000ff6000fffe03f */
[----:B------:R-:W-:Y:S01]  /*40bf0*/  @!UPT UIADD3 URZ, URZ, URZ, URZ ;  /* 0x0000003f3f3ff290 */ /* 0x000fe2000fffe03f */
[----:B------:R0:W-:Y:S01]  /*40c00*/  STL.64 [R1+0x1490], R16 ;  /* 0x0014901001007387 */ /* 0x0001e20000100a00 */
[----:B------:R1:W-:Y:S02]  /*40c10*/  STL.64 [R1+0x1498], R18 ;  /* 0x0014981201007387 */ /* 0x0003e40000100a00 */
[----:B0-----:R-:W-:Y:S01]  /*40c20*/  IMAD.MOV.U32 R16, RZ, RZ, R26 ;  /* 0x000000ffff107224 */ /* 0x001fe200078e001a */
[----:B-1----:R-:W3:Y:S01]  /*40c30*/  LDL.LU.64 R18, [R1+0x5a28] ;  /* 0x005a280001127983 */ /* 0x002ee20000300a00 */
[----:B------:R-:W2:Y:S02]  /*40c40*/  LDL.LU R17, [R1+0x5a20] ;  /* 0x005a200001117983 */ /* 0x000ea40000300800 */
[----:B------:R-:W4:Y:S02]  /*40c50*/  LDL.LU.64 R26, [R1+0x5a18] ;  /* 0x005a1800011a7983 */ /* 0x000f240000300a00 */
[----:B----4-:R-:W-:Y:S01]  /*40c60*/  HMMA.16816.F32 R20, R20, R26, R8 ;  /* 0x0000001a1414723c */ /* 0x010fe20000001808 */
[----:B------:R-:W4:Y:S01]  /*40c70*/  LDL.LU.64 R10, [R1+0x5a10] ;  /* 0x005a1000010a7983 */ /* 0x000f220000300a00 */
[----:B------:R-:W4:Y:S02]  /*40c80*/  LDL.LU.64 R8, [R1+0x5a08] ;  /* 0x005a080001087983 */ /* 0x000f240000300a00 */
[----:B------:R-:W2:Y:S02]  /*40c90*/  LDL.LU.64 R26, [R1+0x5a00] ;  /* 0x005a0000011a7983 */ /* 0x000ea40000300a00 */
[----:B------:R-:W3:Y:S11]  /*40ca0*/  LDL.LU.64 R24, [R1+0x59f8] ;  /* 0x0059f80001187983 */ /* 0x000ef60000300a00 */
[----:B------:R-:W-:Y:S06]  /*40cb0*/  @!UPT UIADD3 URZ, URZ, URZ, URZ ;  /* 0x0000003f3f3ff290 */ /* 0x000fec000fffe03f */
[----:B------:R-:W-:Y:S01]  /*40cc0*/  STL.64 [R1+0x1320], R20 ;  /* 0x0013201401007387 */ /* 0x000fe20000100a00 */
[----:B------:R2:W-:Y:S02]  /*40cd0*/  STL.64 [R1+0x1328], R22 ;  /* 0x0013281601007387 */ /* 0x0005e40000100a00 */
[----:B--2---:R-:W-:Y:S02]  /*40ce0*/  IMAD.MOV.U32 R22, RZ, RZ, R27 ;  /* 0x000000ffff167224 */ /* 0x004fe400078e001b */
[----:B------:R-:W3:Y:S01]  /*40cf0*/  LDL.LU R27, [R1+0x59f0] ;  /* 0x0059f000011b7983 */ /* 0x000ee20000300800 */
[----:B------:R-:W-:-:S05]  /*40d00*/  IMAD.MOV.U32 R23, RZ, RZ, R17 ;  /* 0x000000ffff177224 */ /* 0x000fca00078e0011 */
[----:B------:R0:W-:Y:S01]  /*40d10*/  STL.64 [R1+0x59c8], R22 ;  /* 0x0059c81601007387 */ /* 0x0001e20000100a00 */
[----:B------:R-:W2:Y:S02]  /*40d20*/  LDL.LU R20, [R1+0xda0] ;  /* 0x000da00001147983 */ /* 0x000ea40000300800 */
[----:B------:R-:W2:Y:S01]  /*40d30*/  LDL.LU R21, [R1+0xda4] ;  /* 0x000da40001157983 */ /* 0x000ea20000300800 */
[----:B0-----:R-:W2:Y:S01]  /*40d40*/  LDL.LU R22, [R1+0xda8] ;  /* 0x000da80001167983 */ /* 0x001ea20000300800 */
[----:B------:R-:W2:Y:S01]  /*40d50*/  LDL.LU R23, [R1+0xdac] ;  /* 0x000dac0001177983 */ /* 0x000ea20000300800 */
[C---:B---3--:R-:W-:Y:S11]  /*40d60*/  HMMA.16816.F32 R12, R24.reuse, R18, R12 ;  /* 0x00000012180c723c */ /* 0x048ff6000000180c */
[----:B------:R-:W-:Y:S11]  /*40d70*/  @!UPT UIADD3 URZ, URZ, URZ, URZ ;  /* 0x0000003f3f3ff290 */ /* 0x000ff6000fffe03f */
[----:B------:R-:W-:Y:S01]  /*40d80*/  @!UPT UIADD3 URZ, URZ, URZ, URZ ;  /* 0x0000003f3f3ff290 */ /* 0x000fe2000fffe03f */
[----:B------:R-:W-:Y:S01]  /*40d90*/  STL.64 [R1+0x1310], R12 ;  /* 0x0013100c01007387 */ /* 0x000fe20000100a00 */
[----:B------:R0:W-:Y:S03]  /*40da0*/  STL.64 [R1+0x1318], R14 ;  /* 0x0013180e01007387 */ /* 0x0001e60000100a00 */
[----:B0-----:R-:W4:Y:S01]  /*40db0*/  LDL.LU.64 R14, [R1+0x59e8] ;  /* 0x0059e800010e7983 */ /* 0x001f220000300a00 */
[----:B------:R-:W-:Y:S01]  /*40dc0*/  STL.64 [R1+0x58e0], R18 ;  /* 0x0058e01201007387 */ /* 0x000fe20000100a00 */
[C---:B----4-:R-:W-:Y:S11]  /*40dd0*/  HMMA.16816.F32 R8, R24.reuse, R14, R8 ;  /* 0x0000000e1808723c */ /* 0x050ff60000001808 */
[----:B------:R-:W-:Y:S11]  /*40de0*/  @!UPT UIADD3 URZ, URZ, URZ, URZ ;  /* 0x0000003f3f3ff290 */ /* 0x000ff6000fffe03f */
[----:B------:R-:W-:Y:S01]  /*40df0*/  @!UPT UIADD3 URZ, URZ, URZ, URZ ;  /* 0x0000003f3f3ff290 */ /* 0x000fe2000fffe03f */
[----:B------:R-:W-:Y:S01]  /*40e00*/  STL.64 [R1+0x1300], R8 ;  /* 0x0013000801007387 */ /* 0x000fe20000100a00 */
[----:B------:R0:W-:Y:S03]  /*40e10*/  STL.64 [R1+0x1308], R10 ;  /* 0x0013080a01007387 */ /* 0x0001e60000100a00 */
[----:B0-----:R-:W3:Y:S01]  /*40e20*/  LDL.LU.64 R10, [R1+0x59e0] ;  /* 0x0059e000010a7983 */ /* 0x001ee20000300a00 */
[----:B------:R-:W4:Y:S02]  /*40e30*/  LDL.LU.64 R8, [R1+0x59d8] ;  /* 0x0059d80001087983 */ /* 0x000f240000300a00 */
[----:B------:R0:W-:Y:S02]  /*40e40*/  STL.64 [R1+0x5908], R14 ;  /* 0x0059080e01007387 */ /* 0x0001e40000100a00 */
[----:B------:R-:W2:Y:S01]  /*40e50*/  LDL.LU R12, [R1+0xd90] ;  /* 0x000d9000010c7983 */ /* 0x000ea20000300800 */
[----:B------:R-:W2:Y:S04]  /*40e60*/  LDL.LU R13, [R1+0xd94] ;  /* 0x000d9400010d7983 */ /* 0x000ea80000300800 */
[----:B0-----:R-:W2:Y:S01]  /*40e70*/  LDL.LU R14, [R1+0xd98] ;  /* 0x000d9800010e7983 */ /* 0x001ea20000300800 */
[----:B------:R-:W2:Y:S01]  /*40e80*/  LDL.LU R15, [R1+0xd9c] ;  /* 0x000d9c00010f7983 */ /* 0x000ea20000300800 */
[C---:B---3--:R-:W-:Y:S11]  /*40e90*/  HMMA.16816.F32 R4, R24.reuse, R10, R4 ;  /* 0x0000000a1804723c */ /* 0x048ff60000001804 */
[----:B------:R-:W-:Y:S11]  /*40ea0*/  @!UPT UIADD3 URZ, URZ, URZ, URZ ;  /* 0x0000003f3f3ff290 */ /* 0x000ff6000fffe03f */
[----:B------:R-:W-:Y:S01]  /*40eb0*/  @!UPT UIADD3 URZ, URZ, URZ, URZ ;  /* 0x0000003f3f3ff290 */ /* 0x000fe2000fffe03f */
[----:B------:R-:W-:Y:S01]  /*40ec0*/  STL.64 [R1+0x12f0], R4 ;  /* 0x0012f00401007387 */ /* 0x000fe20000100a00 */
[----:B------:R0:W-:Y:S03]  /*40ed0*/  STL.64 [R1+0x12f8], R6 ;  /* 0x0012f80601007387 */ /* 0x0001e60000100a00 */
[----:B0-----:R-:W2:Y:S01]  /*40ee0*/  LDL.LU.64 R6, [R1+0x59d0] ;  /* 0x0059d00001067983 */ /* 0x001ea20000300a00 */
[----:B------:R-:W-:Y:S02]  /*40ef0*/  STL.64 [R1+0x59a8], R10 ;  /* 0x0059a80a01007387 */ /* 0x000fe40000100a00 */
[----:B----4-:R-:W-:Y:S01]  /*40f00*/  STL [R1+0x59a0], R9 ;  /* 0x0059a00901007387 */ /* 0x010fe20000100800 */
[C---:B--2---:R-:W-:Y:S01]  /*40f10*/  HMMA.16816.F32 R4, R24.reuse, R6, R20 ;  /* 0x000000061804723c */ /* 0x044fe20000001814 */
[----:B------:R-:W2:Y:S11]  /*40f20*/  LDL.LU.64 R22, [R1+0x59c8] ;  /* 0x0059c80001167983 */ /* 0x000eb60000300a00 */
[----:B------:R-:W-:Y:S11]  /*40f30*/  @!UPT UIADD3 URZ, URZ, URZ, URZ ;  /* 0x0000003f3f3ff290 */ /* 0x000ff6000fffe03f */
[----:B------:R-:W-:Y:S01]  /*40f40*/  STL.64 [R1+0x12e0], R4 ;  /* 0x0012e00401007387 */ /* 0x000fe20000100a00 */
[----:B------:R0:W-:Y:S03]  /*40f50*/  STL.64 [R1+0x12e8], R6 ;  /* 0x0012e80601007387 */ /* 0x0001e60000100a00 */
[----:B0-----:R-:W3:Y:S01]  /*40f60*/  LDL.LU.64 R6, [R1+0x59c0] ;  /* 0x0059c00001067983 */ /* 0x001ee20000300a00 */
[----:B------:R-:W4:Y:S01]  /*40f70*/  LDL.LU.64 R4, [R1+0x59b8] ;  /* 0x0059b80001047983 */ /* 0x000f220000300a00 */
[----:B--2---:R-:W-:Y:S02]  /*40f80*/  HMMA.16816.F32 R20, R24, R22, R12 ;  /* 0x000000161814723c */ /* 0x004fe4000000180c */
[----:B------:R-:W2:Y:S11]  /*40f90*/  LDL.LU R12, [R1+0xd10] ;  /* 0x000d1000010c7983 */ /* 0x000eb60000300800 */
[----:B------:R-:W-:Y:S10]  /*40fa0*/  @!UPT UIADD3 URZ, URZ, URZ, URZ ;  /* 0x0000003f3f3ff290 */ /* 0x000ff4000fffe03f */
[----:B------:R-:W-:Y:S01]  /*40fb0*/  STL.64 [R1+0x12d0], R20 ;  /* 0x0012d01401007387 */ /* 0x000fe20000100a00 */
[----:B------:R-:W-:Y:S02]  /*40fc0*/  STL.64 [R1+0x12d8], R22 ;  /* 0x0012d81601007387 */ /* 0x000fe40000100a00 */
[----:B------:R-:W2:Y:S02]  /*40fd0*/  LDL.LU R13, [R1+0xd14] ;  /* 0x000d1400010d7983 */ /* 0x000ea40000300800 */
[----:B------:R-:W2:Y:S01]  /*40fe0*/  LDL.LU R14, [R1+0xd18] ;  /* 0x000d1800010e7983 */ /* 0x000ea20000300800 */
[----:B------:R-:W2:Y:S04]  /*40ff0*/  LDL.LU R15, [R1+0xd1c] ;  /* 0x000d1c00010f7983 */ /* 0x000ea80000300800 */
[----:B--2---:R0:W-:Y:S01]  /*41000*/  STL.64 [R1+0x5918], R14 ;  /* 0x0059180e01007387 */ /* 0x0041e20000100a00 */
[----:B------:R-:W-:Y:S03]  /*41010*/  STL.64 [R1+0x5910], R12 ;  /* 0x0059100c01007387 */ /* 0x000fe60000100a00 */
[----:B0-----:R-:W2:Y:S04]  /*41020*/  LDL.64 R14, [R1+0x28] ;  /* 0x00002800010e7983 */ /* 0x001ea80000100a00 */
[----:B--2---:R0:W-:Y:S04]  /*41030*/  STL.64 [R1+0x5928], R14 ;  /* 0x0059280e01007387 */ /* 0x0041e80000100a00 */
[----:B0-----:R-:W2:Y:S04]  /*41040*/  LDL.64 R14, [R1+0x38] ;  /* 0x00003800010e7983 */ /* 0x001ea80000100a00 */
[----:B--2---:R-:W-:Y:S01]  /*41050*/  STL.64 [R1+0x5940], R14 ;  /* 0x0059400e01007387 */ /* 0x004fe20000100a00 */
[----:B------:R-:W2:Y:S03]  /*41060*/  LDL.64 R18, [R1+0x8] ;  /* 0x0000080001127983 */ /* 0x000ea60000100a00 */
[----:B--2---:R0:W-:Y:S01]  /*41070*/  STL.64 [R1+0x5900], R18 ;  /* 0x0059001201007387 */ /* 0x0041e20000100a00 */
[----:B------:R1:W-:Y:S03]  /*41080*/  STL [R1+0x58f8], R16 ;  /* 0x0058f81001007387 */ /* 0x0003e60000100800 */
[----:B0-----:R-:W2:Y:S01]  /*41090*/  LDL.64 R18, [R1+0x18] ;  /* 0x0000180001127983 */ /* 0x001ea20000100a00 */
[----:B------:R-:W-:-:S02]  /*410a0*/  IMAD.MOV.U32 R14, RZ, RZ, R28 ;  /* 0x000000ffff0e7224 */ /* 0x000fc400078e001c */
[----:B------:R-:W-:Y:S01]  /*410b0*/  IMAD.MOV.U32 R15, RZ, RZ, R29 ;  /* 0x000000ffff0f7224 */ /* 0x000fe200078e001d */
[----:B--2---:R0:W-:Y:S01]  /*410c0*/  STL.64 [R1+0x5920], R18 ;  /* 0x0059201201007387 */ /* 0x0041e20000100a00 */
[----:B-1----:R-:W2:Y:S02]  /*410d0*/  LDL.LU R16, [R1+0xd20] ;  /* 0x000d200001107983 */ /* 0x002ea40000300800 */
[----:B------:R-:W2:Y:S01]  /*410e0*/  LDL.LU R17, [R1+0xd24] ;  /* 0x000d240001117983 */ /* 0x000ea20000300800 */
[----:B0-----:R-:W2:Y:S01]  /*410f0*/  LDL.LU R18, [R1+0xd28] ;  /* 0x000d280001127983 */ /* 0x001ea20000300800 */
[----:B------:R-:W2:Y:S02]  /*41100*/  LDL.LU R19, [R1+0xd2c] ;  /* 0x000d2c0001137983 */ /* 0x000ea40000300800 */
[----:B------:R-:W4:Y:S02]  /*41110*/  LDL.LU R28, [R1+0x59b0] ;  /* 0x0059b000011c7983 */ /* 0x000f240000300800 */
[----:B------:R3:W-:Y:S02]  /*41120*/  STL.64 [R1+0x5958], R14 ;  /* 0x0059580e01007387 */ /* 0x0007e40000100a00 */
[----:B---3--:R-:W-:-:S02]  /*41130*/  IMAD.MOV.U32 R14, RZ, RZ, R7 ;  /* 0x000000ffff0e7224 */ /* 0x008fc400078e0007 */
[----:B------:R-:W-:-:S05]  /*41140*/  IMAD.MOV.U32 R15, RZ, RZ, R6 ;  /* 0x000000ffff0f7224 */ /* 0x000fca00078e0006 */
[----:B------:R-:W-:Y:S04]  /*41150*/  STL.64 [R1+0x5970], R14 ;  /* 0x0059700e01007387 */ /* 0x000fe80000100a00 */
[----:B--2---:R-:W-:Y:S01]  /*41160*/  STL.64 [R1+0x5938], R18 ;  /* 0x0059381201007387 */ /* 0x004fe20000100a00 */
[----:B------:R0:W-:Y:S03]  /*41170*/  STL.64 [R1+0x5930], R16 ;  /* 0x0059301001007387 */ /* 0x0001e60000100a00 */
[----:B0-----:R-:W2:Y:S01]  /*41180*/  LDL.LU R16, [R1+0xd30] ;  /* 0x000d300001107983 */ /* 0x001ea20000300800 */
[----:B------:R-:W2:Y:S02]  /*41190*/  LDL.LU R17, [R1+0xd34] ;  /* 0x000d340001117983 */ /* 0x000ea40000300800 */
[----:B------:R-:W3:Y:S02]  /*411a0*/  LDL.LU R18, [R1+0xd38] ;  /* 0x000d380001127983 */ /* 0x000ee40000300800 */
[----:B------:R-:W3:Y:S02]  /*411b0*/  LDL.LU R19, [R1+0xd3c] ;  /* 0x000d3c0001137983 */ /* 0x000ee40000300800 */
[----:B----4-:R-:W-:-:S02]  /*411c0*/  IMAD.MOV.U32 R14, RZ, RZ, R5 ;  /* 0x000000ffff0e7224 */ /* 0x010fc400078e0005 */
[----:B------:R-:W-:-:S05]  /*411d0*/  IMAD.MOV.U32 R15, RZ, RZ, R4 ;  /* 0x000000ffff0f7224 */ /* 0x000fca00078e0004 */
[----:B------:R-:W-:Y:S04]  /*411e0*/  STL.64 [R1+0x5988], R14 ;  /* 0x0059880e01007387 */ /* 0x000fe80000100a00 */
[----:B---3--:R-:W-:Y:S01]  /*411f0*/  STL.64 [R1+0x5950], R18 ;  /* 0x0059501201007387 */ /* 0x008fe20000100a00 */
[----:B--2---:R0:W-:Y:S03]  /*41200*/  STL.64 [R1+0x5948], R16 ;  /* 0x0059481001007387 */ /* 0x0041e60000100a00 */
[----:B0-----:R-:W2:Y:S01]  /*41210*/  LDL.LU R16, [R1+0xd40] ;  /* 0x000d400001107983 */ /* 0x001ea20000300800 */
[----:B------:R-:W2:Y:S02]  /*41220*/  LDL.LU R17, [R1+0xd44] ;  /* 0x000d440001117983 */ /* 0x000ea40000300800 */
[----:B------:R-:W3:Y:S02]  /*41230*/  LDL.LU R18, [R1+0xd48] ;  /* 0x000d480001127983 */ /* 0x000ee40000300800 */
[----:B------:R-:W3:Y:S02]  /*41240*/  LDL.LU R19, [R1+0xd4c] ;  /* 0x000d4c0001137983 */ /* 0x000ee40000300800 */
[----:B------:R-:W-:-:S02]  /*41250*/  IMAD.MOV.U32 R23, RZ, RZ, R8 ;  /* 0x000000ffff177224 */ /* 0x000fc400078e0008 */
[----:B------:R-:W4:Y:S01]  /*41260*/  LDL.LU R8, [R1+0xd80] ;  /* 0x000d800001087983 */ /* 0x000f220000300800 */
[----:B------:R-:W4:Y:S02]  /*41270*/  LDL.LU R9, [R1+0xd84] ;  /* 0x000d840001097983 */ /* 0x000f240000300800 */
[----:B------:R-:W4:Y:S02]  /*41280*/  LDL.LU R10, [R1+0xd88] ;  /* 0x000d8800010a7983 */ /* 0x000f240000300800 */
[----:B------:R-:W4:Y:S01]  /*41290*/  LDL.LU R11, [R1+0xd8c] ;  /* 0x000d8c00010b7983 */ /* 0x000f220000300800 */
[----:B---3--:R-:W-:Y:S01]  /*412a0*/  STL.64 [R1+0x5968], R18 ;  /* 0x0059681201007387 */ /* 0x008fe20000100a00 */
[----:B--2---:R0:W-:Y:S03]  /*412b0*/  STL.64 [R1+0x5960], R16 ;  /* 0x0059601001007387 */ /* 0x0041e60000100a00 */
[----:B0-----:R-:W2:Y:S01]  /*412c0*/  LDL.LU R16, [R1+0xd50] ;  /* 0x000d500001107983 */ /* 0x001ea20000300800 */
[----:B------:R-:W2:Y:S02]  /*412d0*/  LDL.LU R17, [R1+0xd54] ;  /* 0x000d540001117983 */ /* 0x000ea40000300800 */
[----:B------:R-:W3:Y:S02]  /*412e0*/  LDL.LU R18, [R1+0xd58] ;  /* 0x000d580001127983 */ /* 0x000ee40000300800 */
[----:B------:R-:W3:Y:S02]  /*412f0*/  LDL.LU R19, [R1+0xd5c] ;  /* 0x000d5c0001137983 */ /* 0x000ee40000300800 */
        /* <DEDUP_REMOVED lines=10> */
[----:B------:R-:W2:Y:S02]  /*413a0*/  LDL.LU R18, [R1+0xd78] ;  /* 0x000d780001127983 */ /* 0x000ea40000300800 */
[----:B------:R-:W2:Y:S01]  /*413b0*/  LDL.LU R19, [R1+0xd7c] ;  /* 0x000d7c0001137983 */ /* 0x000ea20000300800 */
[----:B------:R-:W3:Y:S01]  /*413c0*/  LDL.LU R4, [R1+0xcf0] ;  /* 0x000cf00001047983 */ /* 0x000ee20000300800 */
[----:B------:R-:W3:Y:S02]  /*413d0*/  LDL.LU R5, [R1+0xcf4] ;  /* 0x000cf40001057983 */ /* 0x000ee40000300800 */
[----:B------:R-:W2:Y:S02]  /*413e0*/  LDL.LU R6, [R1+0xcf8] ;  /* 0x000cf80001067983 */ /* 0x000ea40000300800 */
[----:B------:R-:W2:Y:S02]  /*413f0*/  LDL.LU R7, [R1+0xcfc] ;  /* 0x000cfc0001077983 */ /* 0x000ea40000300800 */
[----:B------:R-:W-:-:S07]  /*41400*/  IMAD.MOV.U32 R22, RZ, RZ, R28 ;  /* 0x000000ffff167224 */ /* 0x000fce00078e001c */
[----:B----4-:R-:W-:Y:S01]  /*41410*/  HMMA.16816.F32 R20, R24, R22, R8 ;  /* 0x000000161814723c */ /* 0x010fe20000001808 */
[----:B--2---:R-:W-:Y:S01]  /*41420*/  STL.64 [R1+0x58f0], R6 ;  /* 0x0058f00601007387 */ /* 0x004fe20000100a00 */
[----:B---3--:R0:W-:Y:S03]  /*41430*/  STL.64 [R1+0x58e8], R4 ;  /* 0x0058e80401007387 */ /* 0x0081e60000100a00 */
[----:B0-----:R-:W2:Y:S01]  /*41440*/  LDL.LU R4, [R1+0xd00] ;  /* 0x000d000001047983 */ /* 0x001ea20000300800 */
[----:B------:R-:W2:Y:S02]  /*41450*/  LDL.LU R5, [R1+0xd04] ;  /* 0x000d040001057983 */ /* 0x000ea40000300800 */
[----:B------:R-:W2:Y:S02]  /*41460*/  LDL.LU R6, [R1+0xd08] ;  /* 0x000d080001067983 */ /* 0x000ea40000300800 */
[----:B------:R-:W2:Y:S01]  /*41470*/  LDL.LU R7, [R1+0xd0c] ;  /* 0x000d0c0001077983 */ /* 0x000ea20000300800 */
[----:B------:R-:W3:Y:S01]  /*41480*/  LDL.LU.64 R10, [R1+0x59a8] ;  /* 0x0059a800010a7983 */ /* 0x000ee20000300a00 */
[----:B------:R-:W4:Y:S11]  /*41490*/  LDL.LU R9, [R1+0x59a0] ;  /* 0x0059a00001097983 */ /* 0x000f360000300800 */
[----:B------:R-:W-:Y:S02]  /*414a0*/  STL.64 [R1+0x12c0], R20 ;  /* 0x0012c01401007387 */ /* 0x000fe40000100a00 */
[----:B------:R-:W-:Y:S02]  /*414b0*/  STL.64 [R1+0x12c8], R22 ;  /* 0x0012c81601007387 */ /* 0x000fe40000100a00 */
[----:B------:R-:W-:-:S02]  /*414c0*/  IMAD.MOV.U32 R14, RZ, RZ, R2 ;  /* 0x000000ffff0e7224 */ /* 0x000fc400078e0002 */
[----:B------:R-:W-:-:S07]  /*414d0*/  IMAD.MOV.U32 R15, RZ, RZ, R0 ;  /* 0x000000ffff0f7224 */ /* 0x000fce00078e0000 */
[C---:B------:R-:W-:Y:S01]  /*414e0*/  HMMA.16816.F32 R12, R24.reuse, R14, R16 ;  /* 0x0000000e180c723c */ /* 0x040fe20000001810 */
[----:B----4-:R-:W0:Y:S04]  /*414f0*/  LDSM.16.MT88.4 R20, [R9+0x12000] ;  /* 0x012000000914783b */ /* 0x010e280000004200 */
[----:B---3--:R-:W-:Y:S01]  /*41500*/  STL.64 [R1+0x58b8], R10 ;  /* 0x0058b80a01007387 */ /* 0x008fe20000100a00 */
[----:B------:R1:W-:Y:S02]  /*41510*/  STL [R1+0x58b0], R9 ;  /* 0x0058b00901007387 */ /* 0x0003e40000100800 */
[----:B------:R-:W3:Y:S01]  /*41520*/  LDL.LU R8, [R1+0xce0] ;  /* 0x000ce00001087983 */ /* 0x000ee20000300800 */
[----:B-1----:R-:W3:Y:S01]  /*41530*/  LDL.LU R9, [R1+0xce4] ;  /* 0x000ce40001097983 */ /* 0x002ee20000300800 */
[----:B------:R-:W3:Y:S02]  /*41540*/  LDL.LU R10, [R1+0xce8] ;  /* 0x000ce800010a7983 */ /* 0x000ee40000300800 */
[----:B------:R-:W3:Y:S01]  /*41550*/  LDL.LU R11, [R1+0xcec] ;  /* 0x000cec00010b7983 */ /* 0x000ee20000300800 */
[----:B0-----:R0:W-:Y:S01]  /*41560*/  STL.64 [R1+0x57a8], R22 ;  /* 0x0057a81601007387 */ /* 0x0011e20000100a00 */
[----:B------:R-:W-:Y:S03]  /*41570*/  STL.64 [R1+0x57a0], R20 ;  /* 0x0057a01401007387 */ /* 0x000fe60000100a00 */
[----:B0-----:R-:W3:Y:S01]  /*41580*/  LDL.64 R22, [R1+0xb8] ;  /* 0x0000b80001167983 */ /* 0x001ee20000100a00 */
[----:B------:R-:W4:Y:S02]  /*41590*/  LDL.LU.64 R18, [R1+0x5998] ;  /* 0x0059980001127983 */ /* 0x000f240000300a00 */
[----:B------:R-:W4:Y:S03]  /*415a0*/  LDL.LU.64 R16, [R1+0x5990] ;  /* 0x0059900001107983 */ /* 0x000f260000300a00 */
[----:B------:R-:W-:Y:S01]  /*415b0*/  STL.64 [R1+0x12b0], R12 ;  /* 0x0012b00c01007387 */ /* 0x000fe20000100a00 */
[----:B------:R0:W-:Y:S04]  /*415c0*/  STL.64 [R1+0x12b8], R14 ;  /* 0x0012b80e01007387 */ /* 0x0001e80000100a00 */
        /* <DEDUP_REMOVED lines=22> */
[C---:B----4-:R-:W-:Y:S01]  /*41730*/  HMMA.16816.F32 R16, R24.reuse, R14, R16 ;  /* 0x0000000e1810723c */ /* 0x050fe20000001810 */
[----:B------:R-:W-:Y:S02]  /*41740*/  IMAD.MOV.U32 R2, RZ, RZ, R14 ;  /* 0x000000ffff027224 */ /* 0x000fe400078e000e */
[----:B------:R-:W-:Y:S11]  /*41750*/  IMAD.MOV.U32 R0, RZ, RZ, R15 ;  /* 0x000000ffff007224 */ /* 0x000ff600078e000f */
[----:B------:R-:W-:Y:S09]  /*41760*/  @!UPT UIADD3 URZ, URZ, URZ, URZ ;  /* 0x0000003f3f3ff290 */ /* 0x000ff2000fffe03f */
        /* <DEDUP_REMOVED lines=13> */
[C---:B----4-:R-:W-:Y:S11]  /*41840*/  HMMA.16816.F32 R12, R24.reuse, R18, R12 ;  /* 0x00000012180c723c */ /* 0x050ff6000000180c */
[----:B------:R-:W-:Y:S11]  /*41850*/  @!UPT UIADD3 URZ, URZ, URZ, URZ ;  /* 0x0000003f3f3ff290 */ /* 0x000ff6000fffe03f */
[----:B------:R-:W-:Y:S01]  /*41860*/  @!UPT UIADD3 URZ, URZ, URZ, URZ ;  /* 0x0000003f3f3ff290 */ /* 0x000fe2000fffe03f */
[----:B------:R0:W-:Y:S01]  /*41870*/  STL.64 [R1+0x1250], R12 ;  /* 0x0012500c01007387 */ /* 0x0001e20000100a00 */
[----:B------:R1:W-:Y:S02]  /*41880*/  STL.64 [R1+0x1258], R14 ;  /* 0x0012580e01007387 */ /* 0x0003e40000100a00 */
[----:B0-----:R-:W-:Y:S01]  /*41890*/  IMAD.MOV.U32 R13, RZ, RZ, R18 ;  /* 0x000000ffff0d7224 */ /* 0x001fe200078e0012 */
[----:B-1----:R-:W4:Y:S01]  /*418a0*/  LDL.LU.64 R14, [R1+0x5908] ;  /* 0x00590800010e7983 */ /* 0x002f220000300a00 */
[----:B------:R-:W-:Y:S02]  /*418b0*/  IMAD.MOV.U32 R12, RZ, RZ, R19 ;  /* 0x000000ffff0c7224 */ /* 0x000fe400078e0013 */
[----:B------:R-:W2:Y:S02]  /*418c0*/  LDL.LU.64 R18, [R1+0x5900] ;  /* 0x0059000001127983 */ /* 0x000ea40000300a00 */
[----:B------:R-:W3:Y:S01]  /*418d0*/  LDL.LU R16, [R1+0x58f8] ;  /* 0x0058f80001107983 */ /* 0x000ee20000300800 */
[----:B--2---:R-:W-:Y:S01]  /*418e0*/  HMMA.16816.F32 R4, R24, R18, R4 ;  /* 0x000000121804723c */ /* 0x004fe20000001804 */
[----:B----4-:R-:W-:Y:S01]  /*418f0*/  STL.64 [R1+0x58c8], R14 ;  /* 0x0058c80e01007387 */ /* 0x010fe20000100a00 */
[----:B------:R-:W-:Y:S11]  /*41900*/  STL.64 [R1+0x58c0], R12 ;  /* 0x0058c00c01007387 */ /* 0x000ff60000100a00 */
[----:B------:R-:W-:Y:S10]  /*41910*/  @!UPT UIADD3 URZ, URZ, URZ, URZ ;  /* 0x0000003f3f3ff290 */ /* 0x000ff4000fffe03f */
[----:B------:R-:W-:Y:S01]  /*41920*/  STL.64 [R1+0x1240], R4 ;  /* 0x0012400401007387 */ /* 0x000fe20000100a00 */
[----:B------:R0:W-:Y:S03]  /*41930*/  STL.64 [R1+0x1248], R6 ;  /* 0x0012480601007387 */ /* 0x0001e60000100a00 */
[----:B0-----:R-:W2:Y:S01]  /*41940*/  LDL.LU.64 R6, [R1+0x58f0] ;  /* 0x0058f00001067983 */ /* 0x001ea20000300a00 */
[----:B------:R-:W2:Y:S02]  /*41950*/  LDL.LU.64 R4, [R1+0x58e8] ;  /* 0x0058e80001047983 */ /* 0x000ea40000300a00 */
[----:B---3--:R-:W-:Y:S02]  /*41960*/  IMAD.MOV.U32 R14, RZ, RZ, R16 ;  /* 0x000000ffff0e7224 */ /* 0x008fe400078e0010 */
[----:B------:R-:W-:Y:S02]  /*41970*/  IMAD.MOV.U32 R15, RZ, RZ, R3 ;  /* 0x000000ffff0f7224 */ /* 0x000fe400078e0003 */
[----:B------:R-:W-:-:S02]  /*41980*/  IMAD.MOV.U32 R21, RZ, RZ, R18 ;  /* 0x000000ffff157224 */ /* 0x000fc400078e0012 */
[----:B------:R-:W-:Y:S02]  /*41990*/  IMAD.MOV.U32 R20, RZ, RZ, R19 ;  /* 0x000000ffff147224 */ /* 0x000fe400078e0013 */
[----:B------:R-:W3:Y:S01]  /*419a0*/  LDL.LU.64 R18, [R1+0x58e0] ;  /* 0x0058e00001127983 */ /* 0x000ee20000300a00 */
[C---:B--2---:R-:W-:Y:S03]  /*419b0*/  HMMA.16816.F32 R12, R24.reuse, R14, R4 ;  /* 0x0000000e180c723c */ /* 0x044fe60000001804 */
[----:B------:R-:W3:Y:S01]  /*419c0*/  LDL.LU.64 R6, [R1+0x58d8] ;  /* 0x0058d80001067983 */ /* 0x000ee20000300a00 */
[----:B------:R-:W3:Y:S11]  /*419d0*/  LDL.LU.64 R4, [R1+0x58d0] ;  /* 0x0058d00001047983 */ /* 0x000ef60000300a00 */
[----:B------:R-:W-:Y:S08]  /*419e0*/  @!UPT UIADD3 URZ, URZ, URZ, URZ ;  /* 0x0000003f3f3ff290 */ /* 0x000ff0000fffe03f */
[----:B------:R-:W-:Y:S01]  /*419f0*/  STL.64 [R1+0x1230], R12 ;  /* 0x0012300c01007387 */ /* 0x000fe20000100a00 */
[----:B------:R0:W-:Y:S02]  /*41a00*/  STL.64 [R1+0x1238], R14 ;  /* 0x0012380e01007387 */ /* 0x0001e40000100a00 */
[----:B0-----:R-:W-:Y:S01]  /*41a10*/  HMMA.16816.F32 R12, R24, R22, R8 ;  /* 0x00000016180c723c */ /* 0x001fe20000001808 */
[----:B------:R-:W2:Y:S11]  /*41a20*/  LDL.LU R8, [R1+0xcc0] ;  /* 0x000cc00001087983 */ /* 0x000eb60000300800 */
[----:B------:R-:W-:Y:S11]  /*41a30*/  @!UPT UIADD3 URZ, URZ, URZ, URZ ;  /* 0x0000003f3f3ff290 */ /* 0x000ff6000fffe03f */
[----:B------:R0:W-:Y:S01]  /*41a40*/  STL.64 [R1+0x1220], R12 ;  /* 0x0012200c01007387 */ /* 0x0001e20000100a00 */
[----:B------:R1:W-:Y:S02]  /*41a50*/  STL.64 [R1+0x1228], R14 ;  /* 0x0012280e01007387 */ /* 0x0003e40000100a00 */
[----:B------:R-:W2:Y:S02]  /*41a60*/  LDL.LU R9, [R1+0xcc4] ;  /* 0x000cc40001097983 */ /* 0x000ea40000300800 */
[----:B------:R-:W2:Y:S01]  /*41a70*/  LDL.LU R10, [R1+0xcc8] ;  /* 0x000cc800010a7983 */ /* 0x000ea20000300800 */
[----:B------:R-:W2:Y:S04]  /*41a80*/  LDL.LU R11, [R1+0xccc] ;  /* 0x000ccc00010b7983 */ /* 0x000ea80000300800 */
[----:B0-----:R-:W3:Y:S01]  /*41a90*/  LDL.LU R12, [R1+0xcd0] ;  /* 0x000cd000010c7983 */ /* 0x001ee20000300800 */
[----:B------:R-:W3:Y:S02]  /*41aa0*/  LDL.LU R13, [R1+0xcd4] ;  /* 0x000cd400010d7983 */ /* 0x000ee40000300800 */
[----:B-1----:R-:W3:Y:S02]  /*41ab0*/  LDL.LU R14, [R1+0xcd8] ;  /* 0x000cd800010e7983 */ /* 0x002ee40000300800 */
[----:B------:R-:W3:Y:S01]  /*41ac0*/  LDL.LU R15, [R1+0xcdc] ;  /* 0x000cdc00010f7983 */ /* 0x000ee20000300800 */
[----:B------:R-:W4:Y:S04]  /*41ad0*/  LDL.64 R26, [R1+0x88] ;  /* 0x00008800011a7983 */ /* 0x000f280000100a00 */
[----:B----4-:R0:W-:Y:S04]  /*41ae0*/  STL.64 [R1+0x5878], R26 ;  /* 0x0058781a01007387 */ /* 0x0101e80000100a00 */
[----:B0-----:R-:W4:Y:S04]  /*41af0*/  LDL.64 R26, [R1+0x98] ;  /* 0x00009800011a7983 */ /* 0x001f280000100a00 */
[----:B----4-:R0:W-:Y:S04]  /*41b00*/  STL.64 [R1+0x5890], R26 ;  /* 0x0058901a01007387 */ /* 0x0101e80000100a00 */
[----:B0-----:R-:W4:Y:S04]  /*41b10*/  LDL.64 R26, [R1+0xa8] ;  /* 0x0000a800011a7983 */ /* 0x001f280000100a00 */
[----:B----4-:R0:W-:Y:S01]  /*41b20*/  STL.64 [R1+0x58a8], R26 ;  /* 0x0058a81a01007387 */ /* 0x0101e20000100a00 */
[----:B------:R-:W4:Y:S02]  /*41b30*/  LDL.LU R24, [R1+0xcb0] ;  /* 0x000cb00001187983 */ /* 0x000f240000300800 */
[----:B------:R-:W4:Y:S01]  /*41b40*/  LDL.LU R25, [R1+0xcb4] ;  /* 0x000cb40001197983 */ /* 0x000f220000300800 */
[----:B0-----:R-:W4:Y:S01]  /*41b50*/  LDL.LU R26, [R1+0xcb8] ;  /* 0x000cb800011a7983 */ /* 0x001f220000300800 */
[----:B------:R-:W4:Y:S02]  /*41b60*/  LDL.LU R27, [R1+0xcbc] ;  /* 0x000cbc00011b7983 */ /* 0x000f240000300800 */
[----:B------:R0:W-:Y:S02]  /*41b70*/  STL.64 [R1+0x57c0], R22 ;  /* 0x0057c01601007387 */ /* 0x0001e40000100a00 */
[----:B------:R1:W-:Y:S01]  /*41b80*/  STL.64 [R1+0x5858], R20 ;  /* 0x0058581401007387 */ /* 0x0003e20000100a00 */
[----:B0-----:R-:W2:Y:S04]  /*41b90*/  LDL.64 R22, [R1+0x78] ;  /* 0x0000780001167983 */ /* 0x001ea80000100a00 */
[----:B--2---:R0:W-:Y:S01]  /*41ba0*/  STL.64 [R1+0x5870], R22 ;  /* 0x0058701601007387 */ /* 0x0041e20000100a00 */
[----:B-1----:R-:W2:Y:S02]  /*41bb0*/  LDL.LU R20, [R1+0xc80] ;  /* 0x000c800001147983 */ /* 0x002ea40000300800 */
[----:B------:R-:W2:Y:S01]  /*41bc0*/  LDL.LU R21, [R1+0xc84] ;  /* 0x000c840001157983 */ /* 0x000ea20000300800 */
[----:B0-----:R-:W2:Y:S01]  /*41bd0*/  LDL.LU R22, [R1+0xc88] ;  /* 0x000c880001167983 */ /* 0x001ea20000300800 */
[----:B------:R-:W2:Y:S01]  /*41be0*/  LDL.LU R23, [R1+0xc8c] ;  /* 0x000c8c0001177983 */ /* 0x000ea20000300800 */
[C---:B---3--:R-:W-:Y:S02]  /*41bf0*/  HMMA.16816.F32 R12, R4.reuse, R18, R12 ;  /* 0x00000012040c723c */ /* 0x048fe4000000180c */
[----:B--2---:R-:W-:Y:S01]  /*41c00*/  STL.64 [R1+0x5888], R22 ;  /* 0x0058881601007387 */ /* 0x004fe20000100a00 */
[----:B------:R0:W-:Y:S03]  /*41c10*/  STL.64 [R1+0x5880], R20 ;  /* 0x0058801401007387 */ /* 0x0001e60000100a00 */
        /* <DEDUP_REMOVED lines=10> */
[----:B------:R-:W-:Y:S01]  /*41cc0*/  STL.64 [R1+0x1480], R12 ;  /* 0x0014800c01007387 */ /* 0x000fe20000100a00 */
[----:B------:R0:W-:Y:S03]  /*41cd0*/  STL.64 [R1+0x1488], R14 ;  /* 0x0014880e01007387 */ /* 0x0001e60000100a00 */
[----:B0-----:R-:W3:Y:S01]  /*41ce0*/  LDL.LU.64 R14, [R1+0x58c8] ;  /* 0x0058c800010e7983 */ /* 0x001ee20000300a00 */
[----:B------:R-:W2:Y:S01]  /*41cf0*/  LDL.LU.64 R12, [R1+0x58c0] ;  /* 0x0058c000010c7983 */ /* 0x000ea20000300a00 */
[C---:B---3--:R-:W-:Y:S11]  /*41d00*/  HMMA.16816.F32 R8, R4.reuse, R14, R8 ;  /* 0x0000000e0408723c */ /* 0x048ff60000001808 */
[----:B------:R-:W-:Y:S11]  /*41d10*/  @!UPT UIADD3 URZ, URZ, URZ, URZ ;  /* 0x0000003f3f3ff290 */ /* 0x000ff6000fffe03f */
[----:B------:R-:W-:Y:S01]  /*41d20*/  @!UPT UIADD3 URZ, URZ, URZ, URZ ;  /* 0x0000003f3f3ff290 */ /* 0x000fe2000fffe03f */
[----:B------:R-:W-:Y:S01]  /*41d30*/  STL.64 [R1+0x1470], R8 ;  /* 0x0014700801007387 */ /* 0x000fe20000100a00 */
[----:B------:R0:W-:Y:S03]  /*41d40*/  STL.64 [R1+0x1478], R10 ;  /* 0x0014780a01007387 */ /* 0x0001e60000100a00 */
[----:B0-----:R-:W4:Y:S01]  /*41d50*/  LDL.LU.64 R10, [R1+0x58b8] ;  /* 0x0058b800010a7983 */ /* 0x001f220000300a00 */
[----:B------:R-:W3:Y:S02]  /*41d60*/  LDL.LU R9, [R1+0x58b0] ;  /* 0x0058b00001097983 */ /* 0x000ee40000300800 */
[----:B------:R-:W-:Y:S01]  /*41d70*/  STL.64 [R1+0x5838], R14 ;  /* 0x0058380e01007387 */ /* 0x000fe20000100a00 */
[C---:B----4-:R-:W-:Y:S11]  /*41d80*/  HMMA.16816.F32 R24, R4.reuse, R10, R24 ;  /* 0x0000000a0418723c */ /* 0x050ff60000001818 */
[----:B------:R-:W-:Y:S11]  /*41d90*/  @!UPT UIADD3 URZ, URZ, URZ, URZ ;  /* 0x0000003f3f3ff290 */ /* 0x000ff6000fffe03f */
[----:B------:R-:W-:Y:S01]  /*41da0*/  @!UPT UIADD3 URZ, URZ, URZ, URZ ;  /* 0x0000003f3f3ff290 */ /* 0x000fe2000fffe03f */
[----:B------:R-:W-:Y:S01]  /*41db0*/  STL.64 [R1+0x1460], R24 ;  /* 0x0014601801007387 */ /* 0x000fe20000100a00 */
[----:B------:R0:W-:Y:S03]  /*41dc0*/  STL.64 [R1+0x1468], R26 ;  /* 0x0014681a01007387 */ /* 0x0001e60000100a00 */
        /* <DEDUP_REMOVED lines=19> */
[----:B------:R-:W-:Y:S01]  /*41f00*/  STL [R1+0x5868], R14 ;  /* 0x0058680e01007387 */ /* 0x000fe20000100800 */
[----:B------:R0:W-:Y:S04]  /*41f10*/  STL.64 [R1+0x5860], R12 ;  /* 0x0058600c01007387 */ /* 0x0001e80000100a00 */
[----:B0-----:R-:W4:Y:S01]  /*41f20*/  LDL.LU R12, [R1+0xc70] ;  /* 0x000c7000010c7983 */ /* 0x001f220000300800 */
[----:B------:R-:W4:Y:S02]  /*41f30*/  LDL.LU R13, [R1+0xc74] ;  /* 0x000c7400010d7983 */ /* 0x000f240000300800 */
[----:B------:R-:W4:Y:S02]  /*41f40*/  LDL.LU R14, [R1+0xc78] ;  /* 0x000c7800010e7983 */ /* 0x000f240000300800 */
[----:B------:R-:W4:Y:S01]  /*41f50*/  LDL.LU R15, [R1+0xc7c] ;  /* 0x000c7c00010f7983 */ /* 0x000f220000300800 */
[----:B--2---:R-:W-:Y:S01]  /*41f60*/  HMMA.16816.F32 R20, R4, R26, R20 ;  /* 0x0000001a0414723c */ /* 0x004fe20000001814 */
[----:B------:R-:W-:-:S02]  /*41f70*/  IMAD.MOV.U32 R17, RZ, RZ, R26 ;  /* 0x000000ffff117224 */ /* 0x000fc400078e001a */
[----:B------:R-:W-:Y:S02]  /*41f80*/  IMAD.MOV.U32 R16, RZ, RZ, R27 ;  /* 0x000000ffff107224 */ /* 0x000fe400078e001b */
[----:B---3--:R-:W0:Y:S11]  /*41f90*/  LDSM.16.MT88.4 R24, [R9+0x12080] ;  /* 0x012080000918783b */ /* 0x008e360000004200 */
[----:B------:R-:W-:Y:S07]  /*41fa0*/  @!UPT UIADD3 URZ, URZ, URZ, URZ ;  /* 0x0000003f3f3ff290 */ /* 0x000fee000fffe03f */
[----:B------:R-:W-:Y:S01]  /*41fb0*/  STL.64 [R1+0x1430], R20 ;  /* 0x0014301401007387 */ /* 0x000fe20000100a00 */
[----:B------:R1:W-:Y:S03]  /*41fc0*/  STL.64 [R1+0x1438], R22 ;  /* 0x0014381601007387 */ /* 0x0003e60000100a00 */
[----:B-1----:R-:W4:Y:S01]  /*41fd0*/  LDL.LU.64 R22, [R1+0x5870] ;  /* 0x0058700001167983 */ /* 0x002f220000300a00 */
[----:B------:R-:W-:Y:S02]  /*41fe0*/  STL.64 [R1+0x57b8], R18 ;  /* 0x0057b81201007387 */ /* 0x000fe40000100a00 */
[----:B------:R1:W-:Y:S02]  /*41ff0*/  STL.64 [R1+0x57b0], R16 ;  /* 0x0057b01001007387 */ /* 0x0003e40000100a00 */
[----:B-1----:R-:W2:Y:S01]  /*42000*/  LDL.LU R16, [R1+0xc60] ;  /* 0x000c600001107983 */ /* 0x002ea20000300800 */
[----:B------:R-:W2:Y:S02]  /*42010*/  LDL.LU R17, [R1+0xc64] ;  /* 0x000c640001117983 */ /* 0x000ea40000300800 */
[----:B------:R-:W2:Y:S02]  /*42020*/  LDL.LU R18, [R1+0xc68] ;  /* 0x000c680001127983 */ /* 0x000ea40000300800 */
[----:B------:R-:W2:Y:S01]  /*42030*/  LDL.LU R19, [R1+0xc6c] ;  /* 0x000c6c0001137983 */ /* 0x000ea20000300800 */
[----:B------:R-:W-:Y:S01]  /*42040*/  STL.64 [R1+0x57d0], R10 ;  /* 0x0057d00a01007387 */ /* 0x000fe20000100a00 */
[----:B------:R-:W-:Y:S02]  /*42050*/  STL [R1+0x57c8], R9 ;  /* 0x0057c80901007387 */ /* 0x000fe40000100800 */
[----:B0-----:R0:W-:Y:S02]  /*42060*/  STL.64 [R1+0x56a8], R26 ;  /* 0x0056a81a01007387 */ /* 0x0011e40000100a00 */
[----:B------:R1:W-:Y:S01]  /*42070*/  STL.64 [R1+0x56a0], R24 ;  /* 0x0056a01801007387 */ /* 0x0003e20000100a00 */
[----:B0-----:R-:W2:Y:S01]  /*42080*/  LDL.64 R26, [R1+0x68] ;  /* 0x00006800011a7983 */ /* 0x001ea20000100a00 */
[----:B----4-:R-:W-:Y:S01]  /*42090*/  HMMA.16816.F32 R12, R4, R22, R12 ;  /* 0x00000016040c723c */ /* 0x010fe2000000180c */
[----:B-1----:R-:W-:-:S02]  /*420a0*/  IMAD.MOV.U32 R25, RZ, RZ, R22 ;  /* 0x000000ffff197224 */ /* 0x002fc400078e0016 */
[----:B------:R-:W-:-:S05]  /*420b0*/  IMAD.MOV.U32 R24, RZ, RZ, R23 ;  /* 0x000000ffff187224 */ /* 0x000fca00078e0017 */
[----:B--2---:R-:W-:Y:S11]  /*420c0*/  HMMA.16816.F32 R16, R4, R26, R16 ;  /* 0x0000001a0410723c */ /* 0x004ff60000001810 */
[----:B------:R-:W-:Y:S04]  /*420d0*/  @!UPT UIADD3 URZ, URZ, URZ, URZ ;  /* 0x0000003f3f3ff290 */ /* 0x000fe8000fffe03f */
[----:B------:R-:W-:Y:S01]  /*420e0*/  STL.64 [R1+0x1420], R12 ;  /* 0x0014200c01007387 */ /* 0x000fe20000100a00 */
[----:B------:R0:W-:Y:S03]  /*420f0*/  STL.64 [R1+0x1428], R14 ;  /* 0x0014280e01007387 */ /* 0x0001e60000100a00 */
[----:B0-----:R-:W2:Y:S01]  /*42100*/  LDL.LU R14, [R1+0x5868] ;  /* 0x00586800010e7983 */ /* 0x001ea20000300800 */
[----:B------:R-:W3:Y:S02]  /*42110*/  LDL.LU.64 R12, [R1+0x5860] ;  /* 0x00586000010c7983 */ /* 0x000ee40000300a00 */
[----:B------:R-:W4:Y:S02]  /*42120*/  LDL.LU.64 R20, [R1+0x5858] ;  /* 0x0058580001147983 */ /* 0x000f240000300a00 */
[----:B------:R-:W-:Y:S01]  /*42130*/  STL.64 [R1+0x5740], R26 ;  /* 0x0057401a01007387 */ /* 0x000fe20000100a00 */
[----:B------:R0:W-:Y:S04]  /*42140*/  STL.64 [R1+0x5738], R24 ;  /* 0x0057381801007387 */ /* 0x0001e80000100a00 */
[----:B------:R-:W-:Y:S01]  /*42150*/  STL.64 [R1+0x1410], R16 ;  /* 0x0014101001007387 */ /* 0x000fe20000100a00 */
[----:B------:R-:W-:Y:S03]  /*42160*/  STL.64 [R1+0x1418], R18 ;  /* 0x0014181201007387 */ /* 0x000fe60000100a00 */
[----:B0-----:R-:W2:Y:S01]  /*42170*/  LDL.LU R24, [R1+0xb80] ;  /* 0x000b800001187983 */ /* 0x001ea20000300800 */
[----:B------:R-:W2:Y:S02]  /*42180*/  LDL.LU R25, [R1+0xb84] ;  /* 0x000b840001197983 */ /* 0x000ea40000300800 */
[----:B------:R-:W2:Y:S02]  /*42190*/  LDL.LU R26, [R1+0xb88] ;  /* 0x000b8800011a7983 */ /* 0x000ea40000300800 */
[----:B------:R-:W2:Y:S02]  /*421a0*/  LDL.LU R27, [R1+0xb8c] ;  /* 0x000b8c00011b7983 */ /* 0x000ea40000300800 */
[----:B--2---:R0:W-:Y:S01]  /*421b0*/  STL.64 [R1+0x5750], R26 ;  /* 0x0057501a01007387 */ /* 0x0041e20000100a00 */
[----:B------:R-:W-:Y:S02]  /*421c0*/  STL.64 [R1+0x5748], R24 ;  /* 0x0057481801007387 */ /* 0x000fe40000100a00 */
[----:B0-----:R-:W-:-:S02]  /*421d0*/  IMAD.MOV.U32 R27, RZ, RZ, R8 ;  /* 0x000000ffff1b7224 */ /* 0x001fc400078e0008 */
[----:B------:R-:W2:Y:S01]  /*421e0*/  LDL.LU R8, [R1+0xbf0] ;  /* 0x000bf00001087983 */ /* 0x000ea20000300800 */
[----:B------:R-:W2:Y:S02]  /*421f0*/  LDL.LU R9, [R1+0xbf4] ;  /* 0x000bf40001097983 */ /* 0x000ea40000300800 */
[----:B------:R-:W2:Y:S02]  /*42200*/  LDL.LU R10, [R1+0xbf8] ;  /* 0x000bf800010a7983 */ /* 0x000ea40000300800 */
[----:B------:R-:W2:Y:S02]  /*42210*/  LDL.LU R11, [R1+0xbfc] ;  /* 0x000bfc00010b7983 */ /* 0x000ea40000300800 */
[----:B--2---:R4:W-:Y:S01]  /*42220*/  STL.64 [R1+0x57e0], R10 ;  /* 0x0057e00a01007387 */ /* 0x0049e20000100a00 */
[----:B------:R-:W-:Y:S02]  /*42230*/  STL.64 [R1+0x57d8], R8 ;  /* 0x0057d80801007387 */ /* 0x000fe40000100a00 */
[----:B----4-:R-:W-:-:S02]  /*42240*/  IMAD.MOV.U32 R10, RZ, RZ, R21 ;  /* 0x000000ffff0a7224 */ /* 0x010fc400078e0015 */
[----:B------:R-:W-:-:S05]  /*42250*/  IMAD.MOV.U32 R11, RZ, RZ, R20 ;  /* 0x000000ffff0b7224 */ /* 0x000fca00078e0014 */
[----:B------:R-:W-:Y:S01]  /*42260*/  STL.64 [R1+0x57f0], R10 ;  /* 0x0057f00a01007387 */ /* 0x000fe20000100a00 */
[----:B------:R-:W2:Y:S03]  /*42270*/  LDL.64 R22, [R1+0xc8] ;  /* 0x0000c80001167983 */ /* 0x000ea60000100a00 */
[----:B--2---:R0:W-:Y:S01]  /*42280*/  STL.64 [R1+0x57e8], R22 ;  /* 0x0057e81601007387 */ /* 0x0041e20000100a00 */
[----:B------:R-:W2:Y:S02]  /*42290*/  LDL.LU R20, [R1+0xc00] ;  /* 0x000c000001147983 */ /* 0x000ea40000300800 */
[----:B------:R-:W2:Y:S01]  /*422a0*/  LDL.LU R21, [R1+0xc04] ;  /* 0x000c040001157983 */ /* 0x000ea20000300800 */
[----:B0-----:R-:W4:Y:S01]  /*422b0*/  LDL.LU R22, [R1+0xc08] ;  /* 0x000c080001167983 */ /* 0x001f220000300800 */
[----:B------:R-:W4:Y:S02]  /*422c0*/  LDL.LU R23, [R1+0xc0c] ;  /* 0x000c0c0001177983 */ /* 0x000f240000300800 */
[----:B---3--:R-:W-:-:S02]  /*422d0*/  IMAD.MOV.U32 R11, RZ, RZ, R12 ;  /* 0x000000ffff0b7224 */ /* 0x008fc400078e000c */
[----:B------:R-:W-:Y:S02]  /*422e0*/  IMAD.MOV.U32 R10, RZ, RZ, R13 ;  /* 0x000000ffff0a7224 */ /* 0x000fe400078e000d */
[----:B------:R-:W-:Y:S01]  /*422f0*/  IMAD.MOV.U32 R26, RZ, RZ, R14 ;  /* 0x000000ffff1a7224 */ /* 0x000fe200078e000e */
[----:B----4-:R-:W-:Y:S01]  /*42300*/  STL.64 [R1+0x5800], R22 ;  /* 0x0058001601007387 */ /* 0x010fe20000100a00 */
[----:B--2---:R-:W-:Y:S02]  /*42310*/  STL.64 [R1+0x57f8], R20 ;  /* 0x0057f81401007387 */ /* 0x004fe40000100a00 */
[----:B------:R-:W2:Y:S02]  /*42320*/  LDL.LU R12, [R1+0xc40] ;  /* 0x000c4000010c7983 */ /* 0x000ea40000300800 */
[----:B------:R-:W2:Y:S01]  /*42330*/  LDL.LU R13, [R1+0xc44] ;  /* 0x000c4400010d7983 */ /* 0x000ea20000300800 */
[----:B------:R-:W3:Y:S01]  /*42340*/  LDL.LU R14, [R1+0xc48] ;  /* 0x000c4800010e7983 */ /* 0x000ee20000300800 */
[----:B------:R-:W3:Y:S03]  /*42350*/  LDL.LU R15, [R1+0xc4c] ;  /* 0x000c4c00010f7983 */ /* 0x000ee60000300800 */
[----:B---3--:R0:W-:Y:S01]  /*42360*/  STL.64 [R1+0x5848], R14 ;  /* 0x0058480e01007387 */ /* 0x0081e20000100a00 */
[----:B--2---:R-:W-:Y:S03]  /*42370*/  STL.64 [R1+0x5840], R12 ;  /* 0x0058400c01007387 */ /* 0x004fe60000100a00 */
[----:B0-----:R-:W2:Y:S04]  /*42380*/  LDL R14, [R1+0x58] ;  /* 0x00005800010e7983 */ /* 0x001ea80000100800 */
[----:B------:R-:W2:Y:S01]  /*42390*/  LDL R15, [R1+0x5c] ;  /* 0x00005c00010f7983 */ /* 0x000ea20000100800 */
[----:B------:R0:W-:Y:S03]  /*423a0*/  STL.64 [R1+0x5808], R10 ;  /* 0x0058080a01007387 */ /* 0x0001e60000100a00 */
[----:B0-----:R-:W3:Y:S01]  /*423b0*/  LDL R10, [R1+0x28] ;  /* 0x00002800010a7983 */ /* 0x001ee20000100800 */
[----:B------:R-:W-:-:S05]  /*423c0*/  IMAD.MOV.U32 R11, RZ, RZ, R29 ;  /* 0x000000ffff0b7224 */ /* 0x000fca00078e001d */
[----:B---3--:R0:W-:Y:S01]  /*423d0*/  STL.64 [R1+0x5820], R10 ;  /* 0x0058200a01007387 */ /* 0x0081e20000100a00 */
[----:B------:R-:W3:Y:S02]  /*423e0*/  LDL.LU R8, [R1+0xc30] ;  /* 0x000c300001087983 */ /* 0x000ee40000300800 */
[----:B------:R-:W3:Y:S01]  /*423f0*/  LDL.LU R9, [R1+0xc34] ;  /* 0x000c340001097983 */ /* 0x000ee20000300800 */
[----:B0-----:R-:W4:Y:S01]  /*42400*/  LDL.LU R10, [R1+0xc38] ;  /* 0x000c3800010a7983 */ /* 0x001f220000300800 */
[----:B------:R-:W4:Y:S03]  /*42410*/  LDL.LU R11, [R1+0xc3c] ;  /* 0x000c3c00010b7983 */ /* 0x000f260000300800 */
[----:B----4-:R0:W-:Y:S01]  /*42420*/  STL.64 [R1+0x5830], R10 ;  /* 0x0058300a01007387 */ /* 0x0101e20000100a00 */
[----:B---3--:R1:W-:Y:S03]  /*42430*/  STL.64 [R1+0x5828], R8 ;  /* 0x0058280801007387 */ /* 0x0083e60000100a00 */
[----:B0-----:R-:W3:Y:S04]  /*42440*/  LDL.64 R10, [R1+0x48] ;  /* 0x00004800010a7983 */ /* 0x001ee80000100a00 */
[----:B---3--:R0:W-:Y:S01]  /*42450*/  STL.64 [R1+0x5850], R10 ;  /* 0x0058500a01007387 */ /* 0x0081e20000100a00 */
[----:B-1----:R-:W2:Y:S02]  /*42460*/  LDL.LU R8, [R1+0xc50] ;  /* 0x000c500001087983 */ /* 0x002ea40000300800 */
[----:B------:R-:W2:Y:S01]  /*42470*/  LDL.LU R9, [R1+0xc54] ;  /* 0x000c540001097983 */ /* 0x000ea20000300800 */
[----:B0-----:R-:W2:Y:S01]  /*42480*/  LDL.LU R10, [R1+0xc58] ;  /* 0x000c5800010a7983 */ /* 0x001ea20000300800 */
[----:B------:R-:W2:Y:S02]  /*42490*/  LDL.LU R11, [R1+0xc5c] ;  /* 0x000c5c00010b7983 */ /* 0x000ea40000300800 */
[----:B------:R-:W3:Y:S02]  /*424a0*/  LDL.LU R20, [R1+0xc10] ;  /* 0x000c100001147983 */ /* 0x000ee40000300800 */
[----:B------:R-:W3:Y:S01]  /*424b0*/  LDL.LU R21, [R1+0xc14] ;  /* 0x000c140001157983 */ /* 0x000ee20000300800 */
[----:B------:R-:W4:Y:S01]  /*424c0*/  LDL.LU R22, [R1+0xc18] ;  /* 0x000c180001167983 */ /* 0x000f220000300800 */
[----:B------:R-:W4:Y:S01]  /*424d0*/  LDL.LU R23, [R1+0xc1c] ;  /* 0x000c1c0001177983 */ /* 0x000f220000300800 */
[----:B--2---:R-:W-:Y:S02]  /*424e0*/  HMMA.16816.F32 R12, R4, R14, R8 ;  /* 0x0000000e040c723c */ /* 0x004fe40000001808 */
[----:B----4-:R-:W-:Y:S01]  /*424f0*/  STL.64 [R1+0x5818], R22 ;  /* 0x0058181601007387 */ /* 0x010fe20000100a00 */
[----:B---3--:R0:W-:Y:S03]  /*42500*/  STL.64 [R1+0x5810], R20 ;  /* 0x0058101401007387 */ /* 0x0081e60000100a00 */
[----:B0-----:R-:W2:Y:S01]  /*42510*/  LDL.LU R20, [R1+0xc20] ;  /* 0x000c200001147983 */ /* 0x001ea20000300800 */
[----:B------:R-:W2:Y:S02]  /*42520*/  LDL.LU R21, [R1+0xc24] ;  /* 0x000c240001157983 */ /* 0x000ea40000300800 */
[----:B------:R-:W2:Y:S02]  /*42530*/  LDL.LU R22, [R1+0xc28] ;  /* 0x000c280001167983 */ /* 0x000ea40000300800 */
[----:B------:R-:W2:Y:S01]  /*42540*/  LDL.LU R23, [R1+0xc2c] ;  /* 0x000c2c0001177983 */ /* 0x000ea20000300800 */
[----:B------:R-:W3:Y:S01]  /*42550*/  LDL.LU R16, [R1+0xbe0] ;  /* 0x000be00001107983 */ /* 0x000ee20000300800 */
[----:B------:R-:W3:Y:S02]  /*42560*/  LDL.LU R17, [R1+0xbe4] ;  /* 0x000be40001117983 */ /* 0x000ee40000300800 */
[----:B------:R-:W3:Y:S02]  /*42570*/  LDL.LU R18, [R1+0xbe8] ;  /* 0x000be80001127983 */ /* 0x000ee40000300800 */
[----:B------:R-:W3:Y:S01]  /*42580*/  LDL.LU R19, [R1+0xbec] ;  /* 0x000bec0001137983 */ /* 0x000ee20000300800 */
[----:B------:R0:W-:Y:S02]  /*42590*/  STL.64 [R1+0x5760], R26 ;  /* 0x0057601a01007387 */ /* 0x0001e40000100a00 */
[----:B0-----:R-:W-:-:S02]  /*425a0*/  IMAD.MOV.U32 R26, RZ, RZ, R28 ;  /* 0x000000ffff1a7224 */ /* 0x001fc400078e001c */
[----:B------:R-:W-:-:S05]  /*425b0*/  IMAD.MOV.U32 R27, RZ, RZ, R3 ;  /* 0x000000ffff1b7224 */ /* 0x000fca00078e0003 */
[----:B------:R-:W-:Y:S01]  /*425c0*/  STL.64 [R1+0x5778], R26 ;  /* 0x0057781a01007387 */ /* 0x000fe20000100a00 */
[----:B------:R-:W4:Y:S02]  /*425d0*/  LDL.LU.64 R10, [R1+0x5850] ;  /* 0x00585000010a7983 */ /* 0x000f240000300a00 */
[----:B------:R-:W-:Y:S02]  /*425e0*/  STL.64 [R1+0x1400], R12 ;  /* 0x0014000c01007387 */ /* 0x000fe40000100a00 */
[----:B------:R0:W-:Y:S02]  /*425f0*/  STL.64 [R1+0x1408], R14 ;  /* 0x0014080e01007387 */ /* 0x0001e40000100a00 */
[----:B0-----:R-:W4:Y:S01]  /*42600*/  LDL.LU.64 R14, [R1+0x5848] ;  /* 0x00584800010e7983 */ /* 0x001f220000300a00 */
[----:B------:R-:W4:Y:S02]  /*42610*/  LDL.LU.64 R12, [R1+0x5840] ;  /* 0x00584000010c7983 */ /* 0x000f240000300a00 */
[----:B----4-:R-:W-:Y:S01]  /*42620*/  HMMA.16816.F32 R12, R4, R10, R12 ;  /* 0x0000000a040c723c */ /* 0x010fe2000000180c */
[----:B------:R-:W-:Y:S11]  /*42630*/  IMAD.MOV.U32 R3, RZ, RZ, R11 ;  /* 0x000000ffff037224 */ /* 0x000ff600078e000b */
[----:B------:R-:W-:Y:S11]  /*42640*/  @!UPT UIADD3 URZ, URZ, URZ, URZ ;  /* 0x0000003f3f3ff290 */ /* 0x000ff6000fffe03f */
[----:B------:R0:W-:Y:S01]  /*42650*/  STL.64 [R1+0x13f0], R12 ;  /* 0x0013f00c01007387 */ /* 0x0001e20000100a00 */
[----:B------:R1:W-:Y:S02]  /*42660*/  STL.64 [R1+0x13f8], R14 ;  /* 0x0013f80e01007387 */ /* 0x0003e40000100a00 */
[----:B0-----:R-:W-:Y:S01]  /*42670*/  IMAD.MOV.U32 R12, RZ, RZ, R10 ;  /* 0x000000ffff0c7224 */ /* 0x001fe200078e000a */
[----:B-1----:R-:W4:Y:S01]  /*42680*/  LDL.LU.64 R14, [R1+0x5838] ;  /* 0x00583800010e7983 */ /* 0x002f220000300a00 */
[----:B------:R-:W2:Y:S02]  /*42690*/  LDL.LU.64 R10, [R1+0x5830] ;  /* 0x00583000010a7983 */ /* 0x000ea40000300a00 */
[----:B------:R-:W2:Y:S02]  /*426a0*/  LDL.LU.64 R8, [R1+0x5828] ;  /* 0x0058280001087983 */ /* 0x000ea40000300a00 */
[----:B------:R-:W-:Y:S02]  /*426b0*/  IMAD.MOV.U32 R26, RZ, RZ, R2 ;  /* 0x000000ffff1a7224 */ /* 0x000fe400078e0002 */
[----:B------:R-:W-:-:S07]  /*426c0*/  IMAD.MOV.U32 R27, RZ, RZ, R0 ;  /* 0x000000ffff1b7224 */ /* 0x000fce00078e0000 */
        /* <DEDUP_REMOVED lines=8> */
[----:B------:R-:W2:Y:S02]  /*42750*/  LDL.LU R27, [R1+0xbbc] ;  /* 0x000bbc00011b7983 */ /* 0x000ea40000300800 */
[----:B--2---:R-:W-:Y:S01]  /*42760*/  STL.64 [R1+0x5788], R26 ;  /* 0x0057881a01007387 */ /* 0x004fe20000100a00 */
[----:B------:R0:W-:Y:S03]  /*42770*/  STL.64 [R1+0x5780], R24 ;  /* 0x0057801801007387 */ /* 0x0001e60000100a00 */
[----:B0-----:R-:W2:Y:S01]  /*42780*/  LDL.LU R24, [R1+0xbc0] ;  /* 0x000bc00001187983 */ /* 0x001ea20000300800 */
[----:B------:R-:W2:Y:S02]  /*42790*/  LDL.LU R25, [R1+0xbc4] ;  /* 0x000bc40001197983 */ /* 0x000ea40000300800 */
[----:B------:R-:W2:Y:S02]  /*427a0*/  LDL.LU R26, [R1+0xbc8] ;  /* 0x000bc800011a7983 */ /* 0x000ea40000300800 */
[----:B------:R-:W2:Y:S01]  /*427b0*/  LDL.LU R27, [R1+0xbcc] ;  /* 0x000bcc00011b7983 */ /* 0x000ea20000300800 */
[C---:B------:R-:W-:Y:S01]  /*427c0*/  HMMA.16816.F32 R8, R4.reuse, R10, R20 ;  /* 0x0000000a0408723c */ /* 0x040fe20000001814 */
[----:B--2---:R-:W-:Y:S01]  /*427d0*/  STL.64 [R1+0x5798], R26 ;  /* 0x0057981a01007387 */ /* 0x004fe20000100a00 */
[----:B------:R0:W-:Y:S03]  /*427e0*/  STL.64 [R1+0x5790], R24 ;  /* 0x0057901801007387 */ /* 0x0001e60000100a00 */
[----:B0-----:R-:W2:Y:S01]  /*427f0*/  LDL.LU R24, [R1+0xbd0] ;  /* 0x000bd00001187983 */ /* 0x001ea20000300800 */
[----:B------:R-:W2:Y:S02]  /*42800*/  LDL.LU R25, [R1+0xbd4] ;  /* 0x000bd40001197983 */ /* 0x000ea40000300800 */
[----:B------:R-:W2:Y:S02]  /*42810*/  LDL.LU R26, [R1+0xbd8] ;  /* 0x000bd800011a7983 */ /* 0x000ea40000300800 */
[----:B------:R-:W2:Y:S01]  /*42820*/  LDL.LU R27, [R1+0xbdc] ;  /* 0x000bdc00011b7983 */ /* 0x000ea20000300800 */
[----:B------:R-:W2:Y:S01]  /*42830*/  LDL.LU.64 R22, [R1+0x5818] ;  /* 0x0058180001167983 */ /* 0x000ea20000300a00 */
[----:B------:R-:W2:Y:S11]  /*42840*/  LDL.LU.64 R20, [R1+0x5810] ;  /* 0x0058100001147983 */ /* 0x000eb60000300a00 */
[----:B------:R-:W-:Y:S02]  /*42850*/  STL.64 [R1+0x13d0], R8 ;  /* 0x0013d00801007387 */ /* 0x000fe40000100a00 */
[----:B------:R0:W-:Y:S02]  /*42860*/  STL.64 [R1+0x13d8], R10 ;  /* 0x0013d80a01007387 */ /* 0x0001e40000100a00 */
        /* <DEDUP_REMOVED lines=9> */
[----:B------:R-:W2:Y:S11]  /*42900*/  LDL.LU.64 R22, [R1+0x57e8] ;  /* 0x0057e80001167983 */ /* 0x000eb60000300a00 */
[----:B------:R-:W-:Y:S10]  /*42910*/  @!UPT UIADD3 URZ, URZ, URZ, URZ ;  /* 0x0000003f3f3ff290 */ /* 0x000ff4000fffe03f */
[----:B------:R-:W-:Y:S01]  /*42920*/  STL.64 [R1+0x13b0], R8 ;  /* 0x0013b00801007387 */ /* 0x000fe20000100a00 */
[----:B------:R0:W-:Y:S03]  /*42930*/  STL.64 [R1+0x13b8], R10 ;  /* 0x0013b80a01007387 */ /* 0x0001e60000100a00 */
[----:B0-----:R-:W3:Y:S01]  /*42940*/  LDL.LU.64 R10, [R1+0x57e0] ;  /* 0x0057e000010a7983 */ /* 0x001ee20000300a00 */
[----:B------:R-:W3:Y:S02]  /*42950*/  LDL.LU.64 R8, [R1+0x57d8] ;  /* 0x0057d80001087983 */ /* 0x000ee40000300a00 */
[----:B--2---:R-:W-:Y:S02]  /*42960*/  IMAD.MOV.U32 R2, RZ, RZ, R22 ;  /* 0x000000ffff027224 */ /* 0x004fe400078e0016 */
[----:B------:R-:W-:Y:S01]  /*42970*/  IMAD.MOV.U32 R0, RZ, RZ, R23 ;  /* 0x000000ffff007224 */ /* 0x000fe200078e0017 */
[C---:B---3--:R-:W-:Y:S11]  /*42980*/  HMMA.16816.F32 R8, R4.reuse, R22, R8 ;  /* 0x000000160408723c */ /* 0x048ff60000001808 */
[----:B------:R-:W-:Y:S11]  /*42990*/  @!UPT UIADD3 URZ, URZ, URZ, URZ ;  /* 0x0000003f3f3ff290 */ /* 0x000ff6000fffe03f */
[----:B------:R-:W-:Y:S01]  /*429a0*/  @!UPT UIADD3 URZ, URZ, URZ, URZ ;  /* 0x0000003f3f3ff290 */ /* 0x000fe2000fffe03f */
[----:B------:R-:W-:Y:S01]  /*429b0*/  STL.64 [R1+0x13a0], R8 ;  /* 0x0013a00801007387 */ /* 0x000fe20000100a00 */
[----:B------:R0:W-:Y:S03]  /*429c0*/  STL.64 [R1+0x13a8], R10 ;  /* 0x0013a80a01007387 */ /* 0x0001e60000100a00 */
[----:B0-----:R-:W2:Y:S01]  /*429d0*/  LDL.LU.64 R10, [R1+0x57d0] ;  /* 0x0057d000010a7983 */ /* 0x001ea20000300a00 */
[----:B------:R-:W3:Y:S02]  /*429e0*/  LDL.LU R9, [R1+0x57c8] ;  /* 0x0057c80001097983 */ /* 0x000ee40000300800 */
[----:B------:R-:W2:Y:S02]  /*429f0*/  LDL.LU.64 R22, [R1+0x57c0] ;  /* 0x0057c00001167983 */ /* 0x000ea40000300a00 */
[----:B--2---:R-:W-:Y:S01]  /*42a00*/  HMMA.16816.F32 R4, R4, R22, R16 ;  /* 0x000000160404723c */ /* 0x004fe20000001810 */
[----:B------:R-:W2:Y:S01]  /*42a10*/  LDL.LU.64 R18, [R1+0x57b8] ;  /* 0x0057b80001127983 */ /* 0x000ea20000300a00 */
[----:B------:R-:W2:Y:S02]  /*42a20*/  LDL.LU.64 R16, [R1+0x57b0] ;  /* 0x0057b00001107983 */ /* 0x000ea40000300a00 */
[----:B------:R-:W-:-:S02]  /*42a30*/  IMAD.MOV.U32 R13, RZ, RZ, R22 ;  /* 0x000000ffff0d7224 */ /* 0x000fc400078e0016 */
[----:B------:R-:W-:Y:S11]  /*42a40*/  IMAD.MOV.U32 R8, RZ, RZ, R23 ;  /* 0x000000ffff087224 */ /* 0x000ff600078e0017 */
[----:B------:R-:W-:Y:S06]  /*42a50*/  @!UPT UIADD3 URZ, URZ, URZ, URZ ;  /* 0x0000003f3f3ff290 */ /* 0x000fec000fffe03f */
[----:B------:R-:W-:Y:S01]  /*42a60*/  STL.64 [R1+0x1210], R4 ;  /* 0x0012100401007387 */ /* 0x000fe20000100a00 */
[----:B------:R2:W-:Y:S02]  /*42a70*/  STL.64 [R1+0x1218], R6 ;  /* 0x0012180601007387 */ /* 0x0005e40000100a00 */
[----:B------:R-:W3:Y:S02]  /*42a80*/  LDL.LU.64 R22, [R1+0x57a8] ;  /* 0x0057a80001167983 */ /* 0x000ee40000300a00 */
[----:B------:R-:W3:Y:S02]  /*42a90*/  LDL.LU.64 R20, [R1+0x57a0] ;  /* 0x0057a00001147983 */ /* 0x000ee40000300a00 */
[----:B--2---:R-:W-:Y:S02]  /*42aa0*/  IMAD.MOV.U32 R6, RZ, RZ, R17 ;  /* 0x000000ffff067224 */ /* 0x004fe400078e0011 */
[----:B------:R-:W-:-:S05]  /*42ab0*/  IMAD.MOV.U32 R7, RZ, RZ, R16 ;  /* 0x000000ffff077224 */ /* 0x000fca00078e0010 */
[----:B------:R0:W-:Y:S01]  /*42ac0*/  STL.64 [R1+0x5758], R6 ;  /* 0x0057580601007387 */ /* 0x0001e20000100a00 */
[----:B------:R-:W2:Y:S02]  /*42ad0*/  LDL.LU R4, [R1+0xb90] ;  /* 0x000b900001047983 */ /* 0x000ea40000300800 */
        /* <DEDUP_REMOVED lines=8> */
[----:B------:R-:W2:Y:S02]  /*42b60*/  LDL.LU R6, [R1+0xba8] ;  /* 0x000ba80001067983 */ /* 0x000ea40000300800 */
[----:B------:R-:W2:Y:S11]  /*42b70*/  LDL.LU R7, [R1+0xbac] ;  /* 0x000bac0001077983 */ /* 0x000eb60000300800 */
[----:B------:R-:W-:Y:S01]  /*42b80*/  @!UPT UIADD3 URZ, URZ, URZ, URZ ;  /* 0x0000003f3f3ff290 */ /* 0x000fe2000fffe03f */
[----:B------:R-:W-:Y:S01]  /*42b90*/  STL.64 [R1+0x1390], R24 ;  /* 0x0013901801007387 */ /* 0x000fe20000100a00 */
[----:B------:R0:W-:Y:S03]  /*42ba0*/  STL.64 [R1+0x1398], R26 ;  /* 0x0013981a01007387 */ /* 0x0001e60000100a00 */
[----:B0-----:R-:W4:Y:S01]  /*42bb0*/  LDL.LU.64 R26, [R1+0x5798] ;  /* 0x00579800011a7983 */ /* 0x001f220000300a00 */
[----:B------:R-:W4:Y:S02]  /*42bc0*/  LDL.LU.64 R24, [R1+0x5790] ;  /* 0x0057900001187983 */ /* 0x000f240000300a00 */
[----:B------:R0:W-:Y:S02]  /*42bd0*/  STL.64 [R1+0x5730], R18 ;  /* 0x0057301201007387 */ /* 0x0001e40000100a00 */
[----:B------:R-:W3:Y:S01]  /*42be0*/  LDL.LU R16, [R1+0xb60] ;  /* 0x000b600001107983 */ /* 0x000ee20000300800 */
[----:B------:R-:W3:Y:S04]  /*42bf0*/  LDL.LU R17, [R1+0xb64] ;  /* 0x000b640001117983 */ /* 0x000ee80000300800 */
[----:B0-----:R-:W3:Y:S01]  /*42c00*/  LDL.LU R18, [R1+0xb68] ;  /* 0x000b680001127983 */ /* 0x001ee20000300800 */
[----:B------:R-:W3:Y:S01]  /*42c10*/  LDL.LU R19, [R1+0xb6c] ;  /* 0x000b6c0001137983 */ /* 0x000ee20000300800 */
[C---:B----4-:R-:W-:Y:S11]  /*42c20*/  HMMA.16816.F32 R24, R20.reuse, R14, R24 ;  /* 0x0000000e1418723c */ /* 0x050ff60000001818 */
[----:B------:R-:W-:Y:S11]  /*42c30*/  @!UPT UIADD3 URZ, URZ, URZ, URZ ;  /* 0x0000003f3f3ff290 */ /* 0x000ff6000fffe03f */
[----:B------:R-:W-:Y:S01]  /*42c40*/  @!UPT UIADD3 URZ, URZ, URZ, URZ ;  /* 0x0000003f3f3ff290 */ /* 0x000fe2000fffe03f */
[----:B------:R-:W-:Y:S01]  /*42c50*/  STL.64 [R1+0x1380], R24 ;  /* 0x0013801801007387 */ /* 0x000fe20000100a00 */
[----:B------:R0:W-:Y:S03]  /*42c60*/  STL.64 [R1+0x1388], R26 ;  /* 0x0013881a01007387 */ /* 0x0001e60000100a00 */
[----:B0-----:R-:W4:Y:S01]  /*42c70*/  LDL.LU.64 R26, [R1+0x5788] ;  /* 0x00578800011a7983 */ /* 0x001f220000300a00 */
[----:B------:R-:W4:Y:S02]  /*42c80*/  LDL.LU.64 R24, [R1+0x5780] ;  /* 0x0057800001187983 */ /* 0x000f240000300a00 */
[----:B------:R-:W-:Y:S01]  /*42c90*/  STL.64 [R1+0x5698], R14 ;  /* 0x0056980e01007387 */ /* 0x000fe20000100a00 */
[C---:B----4-:R-:W-:Y:S11]  /*42ca0*/  HMMA.16816.F32 R24, R20.reuse, R10, R24 ;  /* 0x0000000a1418723c */ /* 0x050ff60000001818 */
[----:B------:R-:W-:Y:S11]  /*42cb0*/  @!UPT UIADD3 URZ, URZ, URZ, URZ ;  /* 0x0000003f3f3ff290 */ /* 0x000ff6000fffe03f */
[----:B------:R-:W-:Y:S01]  /*42cc0*/  @!UPT UIADD3 URZ, URZ, URZ, URZ ;  /* 0x0000003f3f3ff290 */ /* 0x000fe2000fffe03f */
        /* <DEDUP_REMOVED lines=15> */
[----:B0-----:R-:W2:Y:S01]  /*42dc0*/  LDL.LU.64 R26, [R1+0x5750] ;  /* 0x00575000011a7983 */ /* 0x001ea20000300a00 */
[----:B------:R-:W2:Y:S02]  /*42dd0*/  LDL.LU.64 R24, [R1+0x5748] ;  /* 0x0057480001187983 */ /* 0x000ea40000300a00 */
[----:B--2---:R-:W-:Y:S01]  /*42de0*/  HMMA.16816.F32 R4, R20, R6, R24 ;  /* 0x000000061404723c */ /* 0x004fe20000001818 */
[----:B------:R-:W2:Y:S01]  /*42df0*/  LDL.LU.64 R26, [R1+0x5740] ;  /* 0x00574000011a7983 */ /* 0x000ea20000300a00 */
[----:B------:R-:W4:Y:S11]  /*42e00*/  LDL.LU.64 R24, [R1+0x5738] ;  /* 0x0057380001187983 */ /* 0x000f360000300a00 */
[----:B------:R-:W-:Y:S10]  /*42e10*/  @!UPT UIADD3 URZ, URZ, URZ, URZ ;  /* 0x0000003f3f3ff290 */ /* 0x000ff4000fffe03f */
[----:B------:R-:W-:Y:S01]  /*42e20*/  STL.64 [R1+0x1340], R4 ;  /* 0x0013400401007387 */ /* 0x000fe20000100a00 */
[----:B------:R-:W-:Y:S02]  /*42e30*/  STL.64 [R1+0x1348], R6 ;  /* 0x0013480601007387 */ /* 0x000fe40000100a00 */
[----:B------:R-:W0:Y:S04]  /*42e40*/  LDSM.16.MT88.4 R4, [R9+0x12100] ;  /* 0x012100000904783b */ /* 0x000e280000004200 */
[----:B------:R-:W-:Y:S01]  /*42e50*/  STL.64 [R1+0x5690], R10 ;  /* 0x0056900a01007387 */ /* 0x000fe20000100a00 */
[----:B------:R-:W-:Y:S04]  /*42e60*/  STL [R1+0x5688], R9 ;  /* 0x0056880901007387 */ /* 0x000fe80000100800 */
[----:B0-----:R0:W-:Y:S01]  /*42e70*/  STL.64 [R1+0x5580], R6 ;  /* 0x0055800601007387 */ /* 0x0011e20000100a00 */
[----:B------:R1:W-:Y:S02]  /*42e80*/  STL.64 [R1+0x5578], R4 ;  /* 0x0055780401007387 */ /* 0x0003e40000100a00 */
[----:B0-----:R-:W-:-:S02]  /*42e90*/  IMAD.MOV.U32 R6, RZ, RZ, R13 ;  /* 0x000000ffff067224 */ /* 0x001fc400078e000d */
[----:B------:R-:W-:-:S05]  /*42ea0*/  IMAD.MOV.U32 R7, RZ, RZ, R8 ;  /* 0x000000ffff077224 */ /* 0x000fca00078e0008 */
[----:B------:R0:W-:Y:S01]  /*42eb0*/  STL.64 [R1+0x56d8], R6 ;  /* 0x0056d80601007387 */ /* 0x0001e20000100a00 */
[----:B-1----:R-:W3:Y:S02]  /*42ec0*/  LDL.LU R4, [R1+0xb70] ;  /* 0x000b700001047983 */ /* 0x002ee40000300800 */
[----:B------:R-:W3:Y:S01]  /*42ed0*/  LDL.LU R5, [R1+0xb74] ;  /* 0x000b740001057983 */ /* 0x000ee20000300800 */
[----:B0-----:R-:W3:Y:S01]  /*42ee0*/  LDL.LU R6, [R1+0xb78] ;  /* 0x000b780001067983 */ /* 0x001ee20000300800 */
[----:B------:R-:W3:Y:S02]  /*42ef0*/  LDL.LU R7, [R1+0xb7c] ;  /* 0x000b7c0001077983 */ /* 0x000ee40000300800 */
[----:B----4-:R-:W-:Y:S02]  /*42f00*/  IMAD.MOV.U32 R10, RZ, RZ, R25 ;  /* 0x000000ffff0a7224 */ /* 0x010fe400078e0019 */
[----:B------:R-:W-:Y:S02]  /*42f10*/  IMAD.MOV.U32 R11, RZ, RZ, R24 ;  /* 0x000000ffff0b7224 */ /* 0x000fe400078e0018 */
[----:B--2---:R-:W-:-:S02]  /*42f20*/  IMAD.MOV.U32 R29, RZ, RZ, R26 ;  /* 0x000000ffff1d7224 */ /* 0x004fc400078e001a */
[----:B------:R-:W-:-:S03]  /*42f30*/  IMAD.MOV.U32 R28, RZ, RZ, R27 ;  /* 0x000000ffff1c7224 */ /* 0x000fc600078e001b */
[C---:B---3--:R-:W-:Y:S08]  /*42f40*/  HMMA.16816.F32 R8, R20.reuse, R10, R4 ;  /* 0x0000000a1408723c */ /* 0x048ff00000001804 */
[----:B------:R-:W-:Y:S11]  /*42f50*/  HMMA.16816.F32 R4, R20, R26, R16 ;  /* 0x0000001a1404723c */ /* 0x000ff60000001810 */
[----:B------:R-:W-:Y:S04]  /*42f60*/  @!UPT UIADD3 URZ, URZ, URZ, URZ ;  /* 0x0000003f3f3ff290 */ /* 0x000fe8000fffe03f */
[----:B------:R0:W-:Y:S01]  /*42f70*/  STL.64 [R1+0x1330], R8 ;  /* 0x0013300801007387 */ /* 0x0001e20000100a00 */
[----:B------:R1:W-:Y:S07]  /*42f80*/  STL.64 [R1+0x1338], R10 ;  /* 0x0013380a01007387 */ /* 0x0003ee0000100a00 */
[----:B------:R-:W-:Y:S02]  /*42f90*/  STL.64 [R1+0x1200], R4 ;  /* 0x0012000401007387 */ /* 0x000fe40000100a00 */
[----:B------:R-:W-:Y:S01]  /*42fa0*/  STL.64 [R1+0x1208], R6 ;  /* 0x0012080601007387 */ /* 0x000fe20000100a00 */
[----:B------:R-:W2:Y:S01]  /*42fb0*/  LDL.LU R24, [R1+0xae0] ;  /* 0x000ae00001187983 */ /* 0x000ea20000300800 */
[----:B------:R-:W2:Y:S02]  /*42fc0*/  LDL.LU R25, [R1+0xae4] ;  /* 0x000ae40001197983 */ /* 0x000ea40000300800 */
[----:B------:R-:W3:Y:S02]  /*42fd0*/  LDL.LU R26, [R1+0xae8] ;  /* 0x000ae800011a7983 */ /* 0x000ee40000300800 */
[----:B------:R-:W3:Y:S01]  /*42fe0*/  LDL.LU R27, [R1+0xaec] ;  /* 0x000aec00011b7983 */ /* 0x000ee20000300800 */
[----:B0-----:R-:W4:Y:S01]  /*42ff0*/  LDL.LU R8, [R1+0xb20] ;  /* 0x000b200001087983 */ /* 0x001f220000300800 */
[----:B------:R-:W4:Y:S02]  /*43000*/  LDL.LU R9, [R1+0xb24] ;  /* 0x000b240001097983 */ /* 0x000f240000300800 */
[----:B-1----:R-:W2:Y:S02]  /*43010*/  LDL.LU R10, [R1+0xb28] ;  /* 0x000b2800010a7983 */ /* 0x002ea40000300800 */
[----:B------:R-:W2:Y:S02]  /*43020*/  LDL.LU R11, [R1+0xb2c] ;  /* 0x000b2c00010b7983 */ /* 0x000ea40000300800 */
[----:B--2---:R0:W-:Y:S01]  /*43030*/  STL.64 [R1+0x5700], R10 ;  /* 0x0057000a01007387 */ /* 0x0041e20000100a00 */
[----:B----4-:R-:W-:Y:S03]  /*43040*/  STL.64 [R1+0x56f8], R8 ;  /* 0x0056f80801007387 */ /* 0x010fe60000100a00 */
[----:B0-----:R-:W2:Y:S04]  /*43050*/  LDL.64 R10, [R1+0x38] ;  /* 0x00003800010a7983 */ /* 0x001ea80000100a00 */
[----:B--2---:R0:W-:Y:S01]  /*43060*/  STL.64 [R1+0x5710], R10 ;  /* 0x0057100a01007387 */ /* 0x0041e20000100a00 */
[----:B------:R-:W2:Y:S02]  /*43070*/  LDL.LU R16, [R1+0xb50] ;  /* 0x000b500001107983 */ /* 0x000ea40000300800 */
[----:B------:R-:W2:Y:S02]  /*43080*/  LDL.LU R17, [R1+0xb54] ;  /* 0x000b540001117983 */ /* 0x000ea40000300800 */
[----:B------:R-:W2:Y:S01]  /*43090*/  LDL.LU R18, [R1+0xb58] ;  /* 0x000b580001127983 */ /* 0x000ea20000300800 */
[----:B------:R-:W2:Y:S01]  /*430a0*/  LDL.LU R19, [R1+0xb5c] ;  /* 0x000b5c0001137983 */ /* 0x000ea20000300800 */
[----:B0-----:R-:W-:-:S02]  /*430b0*/  IMAD.MOV.U32 R10, RZ, RZ, R12 ;  /* 0x000000ffff0a7224 */ /* 0x001fc400078e000c */
[----:B------:R-:W-:-:S05]  /*430c0*/  IMAD.MOV.U32 R11, RZ, RZ, R3 ;  /* 0x000000ffff0b7224 */ /* 0x000fca00078e0003 */
[----:B------:R0:W-:Y:S01]  /*430d0*/  STL.64 [R1+0x5728], R10 ;  /* 0x0057280a01007387 */ /* 0x0001e20000100a00 */
[----:B------:R-:W4:Y:S03]  /*430e0*/  LDL.64 R14, [R1+0x28] ;  /* 0x00002800010e7983 */ /* 0x000f260000100a00 */
[----:B0-----:R-:W2:Y:S04]  /*430f0*/  LDL.64 R10, [R1+0x58] ;  /* 0x00005800010a7983 */ /* 0x001ea80000100a00 */
[----:B----4-:R0:W-:Y:S01]  /*43100*/  STL.64 [R1+0x5708], R14 ;  /* 0x0057080e01007387 */ /* 0x0101e20000100a00 */
[----:B------:R-:W4:Y:S02]  /*43110*/  LDL.LU R12, [R1+0xb30] ;  /* 0x000b3000010c7983 */ /* 0x000f240000300800 */
[----:B------:R-:W4:Y:S01]  /*43120*/  LDL.LU R13, [R1+0xb34] ;  /* 0x000b3400010d7983 */ /* 0x000f220000300800 */
[----:B0-----:R-:W2:Y:S01]  /*43130*/  LDL.LU R14, [R1+0xb38] ;  /* 0x000b3800010e7983 */ /* 0x001ea20000300800 */
[----:B------:R-:W2:Y:S03]  /*43140*/  LDL.LU R15, [R1+0xb3c] ;  /* 0x000b3c00010f7983 */ /* 0x000ea60000300800 */
[----:B--2---:R-:W-:Y:S01]  /*43150*/  STL.64 [R1+0x5720], R14 ;  /* 0x0057200e01007387 */ /* 0x004fe20000100a00 */
[----:B----4-:R0:W-:Y:S03]  /*43160*/  STL.64 [R1+0x5718], R12 ;  /* 0x0057180c01007387 */ /* 0x0101e60000100a00 */
[----:B0-----:R-:W2:Y:S01]  /*43170*/  LDL.LU R12, [R1+0xb40] ;  /* 0x000b4000010c7983 */ /* 0x001ea20000300800 */
[----:B------:R-:W2:Y:S02]  /*43180*/  LDL.LU R13, [R1+0xb44] ;  /* 0x000b4400010d7983 */ /* 0x000ea40000300800 */
[----:B------:R-:W2:Y:S02]  /*43190*/  LDL.LU R14, [R1+0xb48] ;  /* 0x000b4800010e7983 */ /* 0x000ea40000300800 */
[----:B------:R-:W2:Y:S01]  /*431a0*/  LDL.LU R15, [R1+0xb4c] ;  /* 0x000b4c00010f7983 */ /* 0x000ea20000300800 */
[----:B---3--:R0:W-:Y:S01]  /*431b0*/  STL.64 [R1+0x56b8], R26 ;  /* 0x0056b81a01007387 */ /* 0x0081e20000100a00 */
[----:B------:R-:W-:Y:S02]  /*431c0*/  STL.64 [R1+0x56b0], R24 ;  /* 0x0056b01801007387 */ /* 0x000fe40000100a00 */
[----:B------:R-:W3:Y:S02]  /*431d0*/  LDL.LU R4, [R1+0xb00] ;  /* 0x000b000001047983 */ /* 0x000ee40000300800 */
[----:B------:R-:W3:Y:S01]  /*431e0*/  LDL.LU R5, [R1+0xb04] ;  /* 0x000b040001057983 */ /* 0x000ee20000300800 */
[----:B------:R-:W4:Y:S01]  /*431f0*/  LDL.LU R6, [R1+0xb08] ;  /* 0x000b080001067983 */ /* 0x000f220000300800 */
[----:B------:R-:W4:Y:S02]  /*43200*/  LDL.LU R7, [R1+0xb0c] ;  /* 0x000b0c0001077983 */ /* 0x000f240000300800 */
[----:B0-----:R-:W-:-:S02]  /*43210*/  IMAD.MOV.U32 R26, RZ, RZ, R2 ;  /* 0x000000ffff1a7224 */ /* 0x001fc400078e0002 */
[----:B------:R-:W-:Y:S01]  /*43220*/  IMAD.MOV.U32 R27, RZ, RZ, R0 ;  /* 0x000000ffff1b7224 */ /* 0x000fe200078e0000 */
[----:B------:R-:W-:Y:S01]  /*43230*/  HMMA.16816.F32 R16, R20, R10, R16 ;  /* 0x0000000a1410723c */ /* 0x000fe20000001810 */
[----:B----4-:R0:W-:Y:S01]  /*43240*/  STL.64 [R1+0x56e8], R6 ;  /* 0x0056e80601007387 */ /* 0x0101e20000100a00 */
[----:B---3--:R-:W-:Y:S03]  /*43250*/  STL.64 [R1+0x56e0], R4 ;  /* 0x0056e00401007387 */ /* 0x008fe60000100a00 */
[----:B0-----:R-:W3:Y:S01]  /*43260*/  LDL.64 R6, [R1+0x18] ;  /* 0x0000180001067983 */ /* 0x001ee20000100a00 */
[----:B------:R0:W-:Y:S03]  /*43270*/  STL.64 [R1+0x56d0], R26 ;  /* 0x0056d01a01007387 */ /* 0x0001e60000100a00 */
[----:B0-----:R-:W4:Y:S04]  /*43280*/  LDL.64 R26, [R1+0x8] ;  /* 0x00000800011a7983 */ /* 0x001f280000100a00 */
[----:B----4-:R0:W-:Y:S01]  /*43290*/  STL.64 [R1+0x56f0], R26 ;  /* 0x0056f01a01007387 */ /* 0x0101e20000100a00 */
[----:B------:R-:W3:Y:S02]  /*432a0*/  LDL.LU R24, [R1+0xb10] ;  /* 0x000b100001187983 */ /* 0x000ee40000300800 */
[----:B------:R-:W3:Y:S01]  /*432b0*/  LDL.LU R25, [R1+0xb14] ;  /* 0x000b140001197983 */ /* 0x000ee20000300800 */
[----:B0-----:R-:W3:Y:S01]  /*432c0*/  LDL.LU R26, [R1+0xb18] ;  /* 0x000b1800011a7983 */ /* 0x001ee20000300800 */
[----:B------:R-:W3:Y:S02]  /*432d0*/  LDL.LU R27, [R1+0xb1c] ;  /* 0x000b1c00011b7983 */ /* 0x000ee40000300800 */
[----:B------:R-:W-:Y:S02]  /*432e0*/  STL [R1+0x5644], R28 ;  /* 0x0056441c01007387 */ /* 0x000fe40000100800 */
[----:B------:R-:W-:Y:S01]  /*432f0*/  STL [R1+0x5640], R29 ;  /* 0x0056401d01007387 */ /* 0x000fe20000100800 */
[----:B------:R0:W-:Y:S01]  /*43300*/  STL.64 [R1+0x11f0], R16 ;  /* 0x0011f01001007387 */ /* 0x0001e20000100a00 */
[----:B------:R1:W-:Y:S02]  /*43310*/  STL.64 [R1+0x11f8], R18 ;  /* 0x0011f81201007387 */ /* 0x0003e40000100a00 */
[----:B0-----:R-:W-:Y:S01]  /*43320*/  IMAD.MOV.U32 R17, RZ, RZ, R10 ;  /* 0x000000ffff117224 */ /* 0x001fe200078e000a */
[----:B-1----:R-:W4:Y:S01]  /*43330*/  LDL.LU.64 R18, [R1+0x5730] ;  /* 0x0057300001127983 */ /* 0x002f220000300a00 */
[----:B------:R-:W-:-:S02]  /*43340*/  IMAD.MOV.U32 R16, RZ, RZ, R11 ;  /* 0x000000ffff107224 */ /* 0x000fc400078e000b */
[----:B------:R-:W2:Y:S03]  /*43350*/  LDL.LU.64 R10, [R1+0x5728] ;  /* 0x00572800010a7983 */ /* 0x000ea60000300a00 */
[----:B------:R-:W-:Y:S01]  /*43360*/  STL [R1+0x564c], R16 ;  /* 0x00564c1001007387 */ /* 0x000fe20000100800 */
[----:B------:R-:W-:Y:S02]  /*43370*/  STL [R1+0x5648], R17 ;  /* 0x0056481101007387 */ /* 0x000fe40000100800 */
[----:B------:R-:W3:Y:S01]  /*43380*/  LDL R3, [R1+0x2350] ;  /* 0x0023500001037983 */ /* 0x000ee20000100800 */
[C---:B--2---:R-:W-:Y:S01]  /*43390*/  HMMA.16816.F32 R8, R20.reuse, R10, R12 ;  /* 0x0000000a1408723c */ /* 0x044fe2000000180c */
[----:B---3--:R-:W-:Y:S01]  /*433a0*/  STL [R1+0x5650], R3 ;  /* 0x0056500301007387 */ /* 0x008fe20000100800 */
[----:B------:R-:W2:Y:S02]  /*433b0*/  LDL.LU.64 R14, [R1+0x5720] ;  /* 0x00572000010e7983 */ /* 0x000ea40000300a00 */
[----:B------:R-:W2:Y:S11]  /*433c0*/  LDL.LU.64 R12, [R1+0x5718] ;  /* 0x00571800010c7983 */ /* 0x000eb60000300a00 */
[----:B------:R-:W-:Y:S08]  /*433d0*/  @!UPT UIADD3 URZ, URZ, URZ, URZ ;  /* 0x0000003f3f3ff290 */ /* 0x000ff0000fffe03f */
        /* <DEDUP_REMOVED lines=11> */
[----:B------:R-:W2:Y:S01]  /*43490*/  LDL.LU.64 R8, [R1+0x56f8] ;  /* 0x0056f80001087983 */ /* 0x000ea20000300a00 */
[----:B------:R-:W-:Y:S01]  /*434a0*/  HMMA.16816.F32 R24, R20, R6, R24 ;  /* 0x000000061418723c */ /* 0x000fe20000001818 */
[----:B------:R0:W-:Y:S01]  /*434b0*/  STL [R1+0x5654], R28 ;  /* 0x0056541c01007387 */ /* 0x0001e20000100800 */
[----:B------:R-:W-:-:S02]  /*434c0*/  IMAD.MOV.U32 R3, RZ, RZ, R7 ;  /* 0x000000ffff037224 */ /* 0x000fc400078e0007 */
[----:B0-----:R-:W-:-:S04]  /*434d0*/  IMAD.MOV.U32 R28, RZ, RZ, R6 ;  /* 0x000000ffff1c7224 */ /* 0x001fc800078e0006 */
[C---:B--2---:R-:W-:Y:S01]  /*434e0*/  HMMA.16816.F32 R8, R20.reuse, R14, R8 ;  /* 0x0000000e1408723c */ /* 0x044fe20000001808 */
[----:B------:R-:W-:Y:S02]  /*434f0*/  IMAD.MOV.U32 R16, RZ, RZ, R14 ;  /* 0x000000ffff107224 */ /* 0x000fe400078e000e */
[----:B------:R-:W-:Y:S11]  /*43500*/  IMAD.MOV.U32 R17, RZ, RZ, R15 ;  /* 0x000000ffff117224 */ /* 0x000ff600078e000f */
[----:B------:R-:W-:Y:S09]  /*43510*/  @!UPT UIADD3 URZ, URZ, URZ, URZ ;  /* 0x0000003f3f3ff290 */ /* 0x000ff2000fffe03f */
[----:B------:R-:W-:Y:S01]  /*43520*/  STL.64 [R1+0x11c0], R8 ;  /* 0x0011c00801007387 */ /* 0x000fe20000100a00 */
[----:B------:R-:W-:Y:S02]  /*43530*/  STL.64 [R1+0x11c8], R10 ;  /* 0x0011c80a01007387 */ /* 0x000fe40000100a00 */
[----:B----4-:R-:W-:Y:S02]  /*43540*/  STL.64 [R1+0x56c8], R18 ;  /* 0x0056c81201007387 */ /* 0x010fe40000100a00 */
[----:B------:R0:W-:Y:S02]  /*43550*/  STL.64 [R1+0x56c0], R16 ;  /* 0x0056c01001007387 */ /* 0x0001e40000100a00 */
        /* <DEDUP_REMOVED lines=8> */
[----:B------:R-:W4:Y:S01]  /*435e0*/  LDL.LU R12, [R1+0xad0] ;  /* 0x000ad000010c7983 */ /* 0x000f220000300800 */
[----:B------:R-:W4:Y:S02]  /*435f0*/  LDL.LU R13, [R1+0xad4] ;  /* 0x000ad400010d7983 */ /* 0x000f240000300800 */
[----:B------:R-:W4:Y:S02]  /*43600*/  LDL.LU R14, [R1+0xad8] ;  /* 0x000ad800010e7983 */ /* 0x000f240000300800 */
[----:B------:R-:W4:Y:S01]  /*43610*/  LDL.LU R15, [R1+0xadc] ;  /* 0x000adc00010f7983 */ /* 0x000f220000300800 */
        /* <DEDUP_REMOVED lines=11> */
[----:B-1----:R-:W2:Y:S01]  /*436d0*/  LDL.LU.64 R6, [R1+0x56d8] ;  /* 0x0056d80001067983 */ /* 0x002ea20000300a00 */
[----:B------:R-:W-:Y:S02]  /*436e0*/  IMAD.MOV.U32 R4, RZ, RZ, R27 ;  /* 0x000000ffff047224 */ /* 0x000fe400078e001b */
[----:B------:R-:W2:Y:S02]  /*436f0*/  LDL.LU.64 R26, [R1+0x56d0] ;  /* 0x0056d000011a7983 */ /* 0x000ea40000300a00 */
[C---:B--2---:R-:W-:Y:S01]  /*43700*/  HMMA.16816.F32 R24, R20.reuse, R26, R16 ;  /* 0x0000001a1418723c */ /* 0x044fe20000001810 */
[----:B------:R-:W4:Y:S01]  /*43710*/  LDL.LU.64 R18, [R1+0x56c8] ;  /* 0x0056c80001127983 */ /* 0x000f220000300a00 */
[----:B------:R-:W2:Y:S11]  /*43720*/  LDL.LU.64 R16, [R1+0x56c0] ;  /* 0x0056c00001107983 */ /* 0x000eb60000300a00 */
[----:B------:R-:W-:Y:S10]  /*43730*/  @!UPT UIADD3 URZ, URZ, URZ, URZ ;  /* 0x0000003f3f3ff290 */ /* 0x000ff4000fffe03f */
[----:B------:R-:W-:Y:S01]  /*43740*/  STL.64 [R1+0x1190], R24 ;  /* 0x0011901801007387 */ /* 0x000fe20000100a00 */
[----:B------:R0:W-:Y:S03]  /*43750*/  STL.64 [R1+0x1198], R26 ;  /* 0x0011981a01007387 */ /* 0x0001e60000100a00 */
[----:B0-----:R-:W2:Y:S01]  /*43760*/  LDL.LU.64 R26, [R1+0x56b8] ;  /* 0x0056b800011a7983 */ /* 0x001ea20000300a00 */
[----:B------:R-:W2:Y:S02]  /*43770*/  LDL.LU.64 R24, [R1+0x56b0] ;  /* 0x0056b00001187983 */ /* 0x000ea40000300a00 */
[----:B--2---:R-:W-:Y:S01]  /*43780*/  HMMA.16816.F32 R20, R20, R6, R24 ;  /* 0x000000061414723c */ /* 0x004fe20000001818 */
[----:B------:R-:W4:Y:S01]  /*43790*/  LDL.LU.64 R26, [R1+0x56a8] ;  /* 0x0056a800011a7983 */ /* 0x000f220000300a00 */
[----:B------:R-:W4:Y:S11]  /*437a0*/  LDL.LU.64 R24, [R1+0x56a0] ;  /* 0x0056a00001187983 */ /* 0x000f360000300a00 */
[----:B------:R-:W-:Y:S10]  /*437b0*/  @!UPT UIADD3 URZ, URZ, URZ, URZ ;  /* 0x0000003f3f3ff290 */ /* 0x000ff4000fffe03f */
[----:B------:R-:W-:Y:S01]  /*437c0*/  STL.64 [R1+0x1180], R20 ;  /* 0x0011801401007387 */ /* 0x000fe20000100a00 */
[----:B------:R0:W-:Y:S03]  /*437d0*/  STL.64 [R1+0x1188], R22 ;  /* 0x0011881601007387 */ /* 0x0001e60000100a00 */
[----:B0-----:R-:W2:Y:S04]  /*437e0*/  LDL.64 R22, [R1+0x88] ;  /* 0x0000880001167983 */ /* 0x001ea80000100a00 */
[----:B--2---:R0:W-:Y:S04]  /*437f0*/  STL.64 [R1+0x5658], R22 ;  /* 0x0056581601007387 */ /* 0x0041e80000100a00 */
[----:B0-----:R-:W2:Y:S04]  /*43800*/  LDL.64 R22, [R1+0x98] ;  /* 0x0000980001167983 */ /* 0x001ea80000100a00 */
[----:B--2---:R0:W-:Y:S04]  /*43810*/  STL.64 [R1+0x5668], R22 ;  /* 0x0056681601007387 */ /* 0x0041e80000100a00 */
[----:B0-----:R-:W2:Y:S01]  /*43820*/  LDL.64 R22, [R1+0xa8] ;  /* 0x0000a80001167983 */ /* 0x001ea20000100a00 */
[C---:B----4-:R-:W-:Y:S03]  /*43830*/  HMMA.16816.F32 R12, R24.reuse, R18, R12 ;  /* 0x00000012180c723c */ /* 0x050fe6000000180c */
[----:B--2---:R0:W-:Y:S01]  /*43840*/  STL.64 [R1+0x5680], R22 ;  /* 0x0056801601007387 */ /* 0x0041e20000100a00 */
[----:B------:R-:W2:Y:S02]  /*43850*/  LDL.LU R20, [R1+0xab0] ;  /* 0x000ab00001147983 */ /* 0x000ea40000300800 */
[----:B------:R-:W2:Y:S01]  /*43860*/  LDL.LU R21, [R1+0xab4] ;  /* 0x000ab40001157983 */ /* 0x000ea20000300800 */
[----:B0-----:R-:W2:Y:S01]  /*43870*/  LDL.LU R22, [R1+0xab8] ;  /* 0x000ab80001167983 */ /* 0x001ea20000300800 */
[----:B------:R-:W2:Y:S02]  /*43880*/  LDL.LU R23, [R1+0xabc] ;  /* 0x000abc0001177983 */ /* 0x000ea40000300800 */
[----:B------:R-:W-:Y:S02]  /*43890*/  STL.64 [R1+0x5590], R6 ;  /* 0x0055900601007387 */ /* 0x000fe40000100a00 */
[----:B------:R0:W-:Y:S02]  /*438a0*/  STL.64 [R1+0x5660], R4 ;  /* 0x0056600401007387 */ /* 0x0001e40000100a00 */
[----:B0-----:R-:W4:Y:S01]  /*438b0*/  LDL.LU R4, [R1+0xa90] ;  /* 0x000a900001047983 */ /* 0x001f220000300800 */
[----:B------:R-:W4:Y:S02]  /*438c0*/  LDL.LU R5, [R1+0xa94] ;  /* 0x000a940001057983 */ /* 0x000f240000300800 */
[----:B------:R-:W2:Y:S02]  /*438d0*/  LDL.LU R6, [R1+0xa98] ;  /* 0x000a980001067983 */ /* 0x000ea40000300800 */
[----:B------:R-:W2:Y:S02]  /*438e0*/  LDL.LU R7, [R1+0xa9c] ;  /* 0x000a9c0001077983 */ /* 0x000ea40000300800 */
[----:B--2---:R-:W-:Y:S01]  /*438f0*/  STL.64 [R1+0x5678], R6 ;  /* 0x0056780601007387 */ /* 0x004fe20000100a00 */
[----:B----4-:R0:W-:Y:S03]  /*43900*/  STL.64 [R1+0x5670], R4 ;  /* 0x0056700401007387 */ /* 0x0101e60000100a00 */
[----:B0-----:R-:W2:Y:S01]  /*43910*/  LDL.LU R4, [R1+0xaa0] ;  /* 0x000aa00001047983 */ /* 0x001ea20000300800 */
[----:B------:R-:W2:Y:S02]  /*43920*/  LDL.LU R5, [R1+0xaa4] ;  /* 0x000aa40001057983 */ /* 0x000ea40000300800 */
[----:B------:R-:W2:Y:S02]  /*43930*/  LDL.LU R6, [R1+0xaa8] ;  /* 0x000aa80001067983 */ /* 0x000ea40000300800 */
[----:B------:R-:W2:Y:S01]  /*43940*/  LDL.LU R7, [R1+0xaac] ;  /* 0x000aac0001077983 */ /* 0x000ea20000300800 */
[----:B------:R-:W-:Y:S01]  /*43950*/  STL.64 [R1+0x1170], R12 ;  /* 0x0011700c01007387 */ /* 0x000fe20000100a00 */
[----:B------:R0:W-:Y:S03]  /*43960*/  STL.64 [R1+0x1178], R14 ;  /* 0x0011780e01007387 */ /* 0x0001e60000100a00 */
[----:B0-----:R-:W3:Y:S01]  /*43970*/  LDL.LU.64 R14, [R1+0x5698] ;  /* 0x00569800010e7983 */ /* 0x001ee20000300a00 */
[----:B------:R-:W-:Y:S01]  /*43980*/  STL.64 [R1+0x5588], R18 ;  /* 0x0055881201007387 */ /* 0x000fe20000100a00 */
[C---:B---3--:R-:W-:Y:S11]  /*43990*/  HMMA.16816.F32 R8, R24.reuse, R14, R8 ;  /* 0x0000000e1808723c */ /* 0x048ff60000001808 */
[----:B------:R-:W-:Y:S11]  /*439a0*/  @!UPT UIADD3 URZ, URZ, URZ, URZ ;  /* 0x0000003f3f3ff290 */ /* 0x000ff6000fffe03f */
[----:B------:R-:W-:Y:S01]  /*439b0*/  @!UPT UIADD3 URZ, URZ, URZ, URZ ;  /* 0x0000003f3f3ff290 */ /* 0x000fe2000fffe03f */
[----:B------:R-:W-:Y:S01]  /*439c0*/  STL.64 [R1+0x1160], R8 ;  /* 0x0011600801007387 */ /* 0x000fe20000100a00 */
[----:B------:R0:W-:Y:S03]  /*439d0*/  STL.64 [R1+0x1168], R10 ;  /* 0x0011680a01007387 */ /* 0x0001e60000100a00 */
[----:B0-----:R-:W3:Y:S01]  /*439e0*/  LDL.LU.64 R10, [R1+0x5690] ;  /* 0x00569000010a7983 */ /* 0x001ee20000300a00 */
[----:B------:R-:W4:Y:S01]  /*439f0*/  LDL.LU R9, [R1+0x5688] ;  /* 0x0056880001097983 */ /* 0x000f220000300800 */
[C---:B---3--:R-:W-:Y:S11]  /*43a00*/  HMMA.16816.F32 R20, R24.reuse, R10, R20 ;  /* 0x0000000a1814723c */ /* 0x048ff60000001814 */
[----:B------:R-:W-:Y:S11]  /*43a10*/  @!UPT UIADD3 URZ, URZ, URZ, URZ ;  /* 0x0000003f3f3ff290 */ /* 0x000ff6000fffe03f */
[----:B------:R-:W-:Y:S01]  /*43a20*/  @!UPT UIADD3 URZ, URZ, URZ, URZ ;  /* 0x0000003f3f3ff290 */ /* 0x000fe2000fffe03f */
[----:B------:R-:W-:Y:S01]  /*43a30*/  STL.64 [R1+0x1150], R20 ;  /* 0x0011501401007387 */ /* 0x000fe20000100a00 */
[----:B------:R0:W-:Y:S03]  /*43a40*/  STL.64 [R1+0x1158], R22 ;  /* 0x0011581601007387 */ /* 0x0001e60000100a00 */
[----:B0-----:R-:W2:Y:S01]  /*43a50*/  LDL.LU.64 R22, [R1+0x5680] ;  /* 0x0056800001167983 */ /* 0x001ea20000300a00 */
[----:B------:R-:W-:Y:S01]  /*43a60*/  STL.64 [R1+0x5598], R10 ;  /* 0x0055980a01007387 */ /* 0x000fe20000100a00 */
        /* <DEDUP_REMOVED lines=13> */
[----:B------:R0:W-:Y:S01]  /*43b40*/  STL.64 [R1+0x1130], R4 ;  /* 0x0011300401007387 */ /* 0x0001e20000100a00 */
[----:B------:R-:W-:Y:S03]  /*43b50*/  STL.64 [R1+0x1138], R6 ;  /* 0x0011380601007387 */ /* 0x000fe60000100a00 */
[----:B0-----:R-:W2:Y:S01]  /*43b60*/  LDL.LU.64 R4, [R1+0x5660] ;  /* 0x0056600001047983 */ /* 0x001ea20000300a00 */
[----:B------:R-:W3:Y:S02]  /*43b70*/  LDL.LU.64 R22, [R1+0x5658] ;  /* 0x0056580001167983 */ /* 0x000ee40000300a00 */
[----:B------:R-:W-:Y:S02]  /*43b80*/  STL.64 [R1+0x5570], R14 ;  /* 0x0055700e01007387 */ /* 0x000fe40000100a00 */
[----:B------:R0:W-:Y:S02]  /*43b90*/  STL.64 [R1+0x5568], R12 ;  /* 0x0055680c01007387 */ /* 0x0001e40000100a00 */
[----:B0-----:R-:W2:Y:S01]  /*43ba0*/  LDL.LU R12, [R1+0xa80] ;  /* 0x000a8000010c7983 */ /* 0x001ea20000300800 */
[----:B------:R-:W2:Y:S02]  /*43bb0*/  LDL.LU R13, [R1+0xa84] ;  /* 0x000a8400010d7983 */ /* 0x000ea40000300800 */
[----:B------:R-:W2:Y:S02]  /*43bc0*/  LDL.LU R14, [R1+0xa88] ;  /* 0x000a8800010e7983 */ /* 0x000ea40000300800 */
[----:B------:R-:W2:Y:S02]  /*43bd0*/  LDL.LU R15, [R1+0xa8c] ;  /* 0x000a8c00010f7983 */ /* 0x000ea40000300800 */
[----:B---3--:R-:W-:-:S02]  /*43be0*/  IMAD.MOV.U32 R7, RZ, RZ, R22 ;  /* 0x000000ffff077224 */ /* 0x008fc400078e0016 */
[----:B------:R-:W-:Y:S01]  /*43bf0*/  IMAD.MOV.U32 R6, RZ, RZ, R23 ;  /* 0x000000ffff067224 */ /* 0x000fe200078e0017 */
[----:B--2---:R-:W-:Y:S01]  /*43c00*/  HMMA.16816.F32 R12, R24, R22, R12 ;  /* 0x00000016180c723c */ /* 0x004fe2000000180c */
[----:B----4-:R-:W0:Y:S11]  /*43c10*/  LDSM.16.MT88.4 R20, [R9+0x12180] ;  /* 0x012180000914783b */ /* 0x010e360000004200 */
[----:B------:R-:W-:Y:S11]  /*43c20*/  @!UPT UIADD3 URZ, URZ, URZ, URZ ;  /* 0x0000003f3f3ff290 */ /* 0x000ff6000fffe03f */
[----:B------:R-:W-:Y:S01]  /*43c30*/  STL.64 [R1+0x1120], R12 ;  /* 0x0011200c01007387 */ /* 0x000fe20000100a00 */
[----:B------:R-:W-:Y:S03]  /*43c40*/  STL.64 [R1+0x1128], R14 ;  /* 0x0011280e01007387 */ /* 0x000fe60000100a00 */
[----:B0-----:R0:W-:Y:S01]  /*43c50*/  STL.64 [R1+0x5460], R22 ;  /* 0x0054601601007387 */ /* 0x0011e20000100a00 */
[----:B------:R-:W-:Y:S02]  /*43c60*/  STL.64 [R1+0x5458], R20 ;  /* 0x0054581401007387 */ /* 0x000fe40000100a00 */
[----:B------:R-:W2:Y:S02]  /*43c70*/  LDL.LU R8, [R1+0x9f0] ;  /* 0x0009f00001087983 */ /* 0x000ea40000300800 */
[----:B------:R-:W2:Y:S01]  /*43c80*/  LDL.LU R9, [R1+0x9f4] ;  /* 0x0009f40001097983 */ /* 0x000ea20000300800 */
[----:B------:R-:W3:Y:S01]  /*43c90*/  LDL.LU R10, [R1+0x9f8] ;  /* 0x0009f800010a7983 */ /* 0x000ee20000300800 */
[----:B------:R-:W3:Y:S02]  /*43ca0*/  LDL.LU R11, [R1+0x9fc] ;  /* 0x0009fc00010b7983 */ /* 0x000ee40000300800 */
[----:B0-----:R-:W-:-:S02]  /*43cb0*/  IMAD.MOV.U32 R22, RZ, RZ, R7 ;  /* 0x000000ffff167224 */ /* 0x001fc400078e0007 */
[----:B------:R-:W-:Y:S01]  /*43cc0*/  IMAD.MOV.U32 R23, RZ, RZ, R6 ;  /* 0x000000ffff177224 */ /* 0x000fe200078e0006 */
[----:B---3--:R0:W-:Y:S01]  /*43cd0*/  STL.64 [R1+0x55a8], R10 ;  /* 0x0055a80a01007387 */ /* 0x0081e20000100a00 */
[----:B--2---:R-:W-:Y:S02]  /*43ce0*/  STL.64 [R1+0x55a0], R8 ;  /* 0x0055a00801007387 */ /* 0x004fe40000100a00 */
[----:B0-----:R-:W-:Y:S02]  /*43cf0*/  IMAD.MOV.U32 R10, RZ, RZ, R5 ;  /* 0x000000ffff0a7224 */ /* 0x001fe400078e0005 */
[----:B------:R-:W-:-:S05]  /*43d00*/  IMAD.MOV.U32 R11, RZ, RZ, R4 ;  /* 0x000000ffff0b7224 */ /* 0x000fca00078e0004 */
[----:B------:R-:W-:Y:S01]  /*43d10*/  STL.64 [R1+0x55b8], R10 ;  /* 0x0055b80a01007387 */ /* 0x000fe20000100a00 */
[----:B------:R-:W2:Y:S03]  /*43d20*/  LDL.64 R6, [R1+0xc8] ;  /* 0x0000c80001067983 */ /* 0x000ea60000100a00 */
[----:B--2---:R0:W-:Y:S01]  /*43d30*/  STL.64 [R1+0x55b0], R6 ;  /* 0x0055b00601007387 */ /* 0x0041e20000100a00 */
[----:B------:R-:W2:Y:S02]  /*43d40*/  LDL.LU R4, [R1+0xa00] ;  /* 0x000a000001047983 */ /* 0x000ea40000300800 */
[----:B------:R-:W2:Y:S01]  /*43d50*/  LDL.LU R5, [R1+0xa04] ;  /* 0x000a040001057983 */ /* 0x000ea20000300800 */
[----:B0-----:R-:W3:Y:S01]  /*43d60*/  LDL.LU R6, [R1+0xa08] ;  /* 0x000a080001067983 */ /* 0x001ee20000300800 */
[----:B------:R-:W3:Y:S02]  /*43d70*/  LDL.LU R7, [R1+0xa0c] ;  /* 0x000a0c0001077983 */ /* 0x000ee40000300800 */
[----:B------:R-:W-:-:S02]  /*43d80*/  IMAD.MOV.U32 R10, RZ, RZ, R28 ;  /* 0x000000ffff0a7224 */ /* 0x000fc400078e001c */
[----:B------:R-:W-:Y:S01]  /*43d90*/  IMAD.MOV.U32 R11, RZ, RZ, R3 ;  /* 0x000000ffff0b7224 */ /* 0x000fe200078e0003 */
[----:B---3--:R-:W-:Y:S01]  /*43da0*/  STL.64 [R1+0x55c8], R6 ;  /* 0x0055c80601007387 */ /* 0x008fe20000100a00 */
[----:B--2---:R-:W-:Y:S02]  /*43db0*/  STL.64 [R1+0x55c0], R4 ;  /* 0x0055c00401007387 */ /* 0x004fe40000100a00 */
[----:B------:R-:W2:Y:S02]  /*43dc0*/  LDL.LU R28, [R1+0x5654] ;  /* 0x00565400011c7983 */ /* 0x000ea40000300800 */
[----:B------:R-:W3:Y:S01]  /*43dd0*/  LDL.LU R3, [R1+0x5650] ;  /* 0x0056500001037983 */ /* 0x000ee20000300800 */
[----:B------:R0:W-:Y:S02]  /*43de0*/  STL.64 [R1+0x55d0], R10 ;  /* 0x0055d00a01007387 */ /* 0x0001e40000100a00 */
[----:B0-----:R-:W-:Y:S02]  /*43df0*/  IMAD.MOV.U32 R10, RZ, RZ, R16 ;  /* 0x000000ffff0a7224 */ /* 0x001fe400078e0010 */
[----:B------:R-:W-:Y:S01]  /*43e00*/  IMAD.MOV.U32 R11, RZ, RZ, R17 ;  /* 0x000000ffff0b7224 */ /* 0x000fe200078e0011 */
[----:B------:R-:W4:Y:S01]  /*43e10*/  LDL.LU R16, [R1+0x564c] ;  /* 0x00564c0001107983 */ /* 0x000f220000300800 */
[----:B------:R-:W3:Y:S03]  /*43e20*/  LDL.LU R17, [R1+0x5648] ;  /* 0x0056480001117983 */ /* 0x000ee60000300800 */
[----:B------:R0:W-:Y:S01]  /*43e30*/  STL.64 [R1+0x55e8], R10 ;  /* 0x0055e80a01007387 */ /* 0x0001e20000100a00 */
[----:B------:R-:W3:Y:S02]  /*43e40*/  LDL.LU R4, [R1+0xa10] ;  /* 0x000a100001047983 */ /* 0x000ee40000300800 */
[----:B------:R-:W3:Y:S02]  /*43e50*/  LDL.LU R5, [R1+0xa14] ;  /* 0x000a140001057983 */ /* 0x000ee40000300800 */
[----:B------:R-:W3:Y:S01]  /*43e60*/  LDL.LU R6, [R1+0xa18] ;  /* 0x000a180001067983 */ /* 0x000ee20000300800 */
[----:B------:R-:W3:Y:S01]  /*43e70*/  LDL.LU R7, [R1+0xa1c] ;  /* 0x000a1c0001077983 */ /* 0x000ee20000300800 */
[----:B0-----:R-:W-:-:S02]  /*43e80*/  IMAD.MOV.U32 R11, RZ, RZ, R29 ;  /* 0x000000ffff0b7224 */ /* 0x001fc400078e001d */
[----:B--2---:R-:W-:Y:S02]  /*43e90*/  IMAD.MOV.U32 R10, RZ, RZ, R28 ;  /* 0x000000ffff0a7224 */ /* 0x004fe400078e001c */
[----:B------:R-:W2:Y:S01]  /*43ea0*/  LDL.LU R28, [R1+0x5644] ;  /* 0x00564400011c7983 */ /* 0x000ea20000300800 */
[----:B------:R-:W4:Y:S02]  /*43eb0*/  LDL.LU R29, [R1+0x5640] ;  /* 0x00564000011d7983 */ /* 0x000f240000300800 */
[----:B------:R-:W-:Y:S01]  /*43ec0*/  STL.64 [R1+0x5600], R10 ;  /* 0x0056000a01007387 */ /* 0x000fe20000100a00 */
[----:B---3--:R-:W-:Y:S01]  /*43ed0*/  STL.64 [R1+0x55e0], R6 ;  /* 0x0055e00601007387 */ /* 0x008fe20000100a00 */
[----:B------:R0:W-:Y:S03]  /*43ee0*/  STL.64 [R1+0x55d8], R4 ;  /* 0x0055d80401007387 */ /* 0x0001e60000100a00 */
[----:B0-----:R-:W3:Y:S01]  /*43ef0*/  LDL.LU R4, [R1+0xa20] ;  /* 0x000a200001047983 */ /* 0x001ee20000300800 */
[----:B------:R-:W3:Y:S02]  /*43f00*/  LDL.LU R5, [R1+0xa24] ;  /* 0x000a240001057983 */ /* 0x000ee40000300800 */
[----:B------:R-:W3:Y:S02]  /*43f10*/  LDL.LU R6, [R1+0xa28] ;  /* 0x000a280001067983 */ /* 0x000ee40000300800 */
[----:B------:R-:W3:Y:S01]  /*43f20*/  LDL.LU R7, [R1+0xa2c] ;  /* 0x000a2c0001077983 */ /* 0x000ee20000300800 */
[----:B------:R-:W3:Y:S04]  /*43f30*/  LDL R10, [R1+0x48] ;  /* 0x00004800010a7983 */ /* 0x000ee80000100800 */
[----:B------:R-:W3:Y:S01]  /*43f40*/  LDL R11, [R1+0x4c] ;  /* 0x00004c00010b7983 */ /* 0x000ee20000100800 */
[----:B--2---:R-:W-:-:S02]  /*43f50*/  IMAD.MOV.U32 R15, RZ, RZ, R28 ;  /* 0x000000ffff0f7224 */ /* 0x004fc400078e001c */
[----:B----4-:R-:W-:-:S05]  /*43f60*/  IMAD.MOV.U32 R14, RZ, RZ, R29 ;  /* 0x000000ffff0e7224 */ /* 0x010fca00078e001d */
[----:B------:R0:W-:Y:S04]  /*43f70*/  STL.64 [R1+0x5630], R14 ;  /* 0x0056300e01007387 */ /* 0x0001e80000100a00 */
[----:B0-----:R-:W2:Y:S04]  /*43f80*/  LDL.64 R14, [R1+0x78] ;  /* 0x00007800010e7983 */ /* 0x001ea80000100a00 */
[----:B---3--:R-:W-:Y:S01]  /*43f90*/  STL.64 [R1+0x5618], R10 ;  /* 0x0056180a01007387 */ /* 0x008fe20000100a00 */
[----:B------:R-:W-:Y:S02]  /*43fa0*/  STL.64 [R1+0x55f8], R6 ;  /* 0x0055f80601007387 */ /* 0x000fe40000100a00 */
[----:B------:R0:W-:Y:S02]  /*43fb0*/  STL.64 [R1+0x55f0], R4 ;  /* 0x0055f00401007387 */ /* 0x0001e40000100a00 */
[----:B0-----:R-:W3:Y:S01]  /*43fc0*/  LDL.LU R4, [R1+0xa30] ;  /* 0x000a300001047983 */ /* 0x001ee20000300800 */
[----:B------:R-:W3:Y:S02]  /*43fd0*/  LDL.LU R5, [R1+0xa34] ;  /* 0x000a340001057983 */ /* 0x000ee40000300800 */
[----:B------:R-:W4:Y:S02]  /*43fe0*/  LDL.LU R6, [R1+0xa38] ;  /* 0x000a380001067983 */ /* 0x000f240000300800 */
[----:B------:R-:W4:Y:S02]  /*43ff0*/  LDL.LU R7, [R1+0xa3c] ;  /* 0x000a3c0001077983 */ /* 0x000f240000300800 */
[----:B------:R-:W-:-:S02]  /*44000*/  IMAD.MOV.U32 R10, RZ, RZ, R17 ;  /* 0x000000ffff0a7224 */ /* 0x000fc400078e0011 */
[----:B------:R-:W-:-:S05]  /*44010*/  IMAD.MOV.U32 R11, RZ, RZ, R16 ;  /* 0x000000ffff0b7224 */ /* 0x000fca00078e0010 */
[----:B------:R0:W-:Y:S01]  /*44020*/  STL.64 [R1+0x5638], R10 ;  /* 0x0056380a01007387 */ /* 0x0001e20000100a00 */
[----:B------:R-:W2:Y:S02]  /*44030*/  LDL.LU R8, [R1+0xa70] ;  /* 0x000a700001087983 */ /* 0x000ea40000300800 */
[----:B------:R-:W2:Y:S01]  /*44040*/  LDL.LU R9, [R1+0xa74] ;  /* 0x000a740001097983 */ /* 0x000ea20000300800 */
[----:B0-----:R-:W2:Y:S01]  /*44050*/  LDL.LU R10, [R1+0xa78] ;  /* 0x000a7800010a7983 */ /* 0x001ea20000300800 */
[----:B------:R-:W2:Y:S03]  /*44060*/  LDL.LU R11, [R1+0xa7c] ;  /* 0x000a7c00010b7983 */ /* 0x000ea60000300800 */
[----:B----4-:R-:W-:Y:S01]  /*44070*/  STL.64 [R1+0x5610], R6 ;  /* 0x0056100601007387 */ /* 0x010fe20000100a00 */
[----:B---3--:R0:W-:Y:S03]  /*44080*/  STL.64 [R1+0x5608], R4 ;  /* 0x0056080401007387 */ /* 0x0081e60000100a00 */
[----:B0-----:R-:W3:Y:S01]  /*44090*/  LDL.LU R4, [R1+0xa40] ;  /* 0x000a400001047983 */ /* 0x001ee20000300800 */
[----:B------:R-:W3:Y:S02]  /*440a0*/  LDL.LU R5, [R1+0xa44] ;  /* 0x000a440001057983 */ /* 0x000ee40000300800 */
[----:B------:R-:W4:Y:S02]  /*440b0*/  LDL.LU R6, [R1+0xa48] ;  /* 0x000a480001067983 */ /* 0x000f240000300800 */
[----:B------:R-:W4:Y:S01]  /*440c0*/  LDL.LU R7, [R1+0xa4c] ;  /* 0x000a4c0001077983 */ /* 0x000f220000300800 */
[----:B--2---:R-:W-:Y:S01]  /*440d0*/  HMMA.16816.F32 R8, R24, R14, R8 ;  /* 0x0000000e1808723c */ /* 0x004fe20000001808 */
        /* <DEDUP_REMOVED lines=13> */
[----:B------:R0:W-:Y:S01]  /*441b0*/  STL.64 [R1+0x5550], R22 ;  /* 0x0055501601007387 */ /* 0x0001e20000100a00 */
[----:B------:R-:W4:Y:S02]  /*441c0*/  LDL.LU R20, [R1+0xa60] ;  /* 0x000a600001147983 */ /* 0x000f240000300800 */
[----:B------:R-:W4:Y:S02]  /*441d0*/  LDL.LU R21, [R1+0xa64] ;  /* 0x000a640001157983 */ /* 0x000f240000300800 */
[----:B------:R-:W-:Y:S02]  /*441e0*/  IMAD.MOV.U32 R2, RZ, RZ, R14 ;  /* 0x000000ffff027224 */ /* 0x000fe400078e000e */
[----:B------:R-:W-:Y:S01]  /*441f0*/  IMAD.MOV.U32 R0, RZ, RZ, R15 ;  /* 0x000000ffff007224 */ /* 0x000fe200078e000f */
[----:B0-----:R-:W4:Y:S01]  /*44200*/  LDL.LU R22, [R1+0xa68] ;  /* 0x000a680001167983 */ /* 0x001f220000300800 */
[----:B------:R-:W4:Y:S02]  /*44210*/  LDL.LU R23, [R1+0xa6c] ;  /* 0x000a6c0001177983 */ /* 0x000f240000300800 */
[----:B------:R-:W-:Y:S02]  /*44220*/  STL.64 [R1+0x1110], R8 ;  /* 0x0011100801007387 */ /* 0x000fe40000100a00 */
[----:B------:R0:W-:Y:S02]  /*44230*/  STL.64 [R1+0x1118], R10 ;  /* 0x0011180a01007387 */ /* 0x0001e40000100a00 */
[----:B0-----:R-:W2:Y:S01]  /*44240*/  LDL.LU.64 R10, [R1+0x5638] ;  /* 0x00563800010a7983 */ /* 0x001ea20000300a00 */
[----:B------:R-:W4:Y:S02]  /*44250*/  LDL.LU.64 R14, [R1+0x5630] ;  /* 0x00563000010e7983 */ /* 0x000f240000300a00 */
[----:B------:R-:W2:Y:S01]  /*44260*/  LDL.LU R12, [R1+0x9d0] ;  /* 0x0009d000010c7983 */ /* 0x000ea20000300800 */
[C---:B----4-:R-:W-:Y:S11]  /*44270*/  HMMA.16816.F32 R20, R24.reuse, R14, R20 ;  /* 0x0000000e1814723c */ /* 0x050ff60000001814 */
[----:B------:R-:W-:Y:S11]  /*44280*/  @!UPT UIADD3 URZ, URZ, URZ, URZ ;  /* 0x0000003f3f3ff290 */ /* 0x000ff6000fffe03f */
[----:B------:R-:W-:Y:S01]  /*44290*/  @!UPT UIADD3 URZ, URZ, URZ, URZ ;  /* 0x0000003f3f3ff290 */ /* 0x000fe2000fffe03f */
[----:B------:R0:W-:Y:S01]  /*442a0*/  STL.64 [R1+0x10f0], R20 ;  /* 0x0010f01401007387 */ /* 0x0001e20000100a00 */
[----:B------:R1:W-:Y:S02]  /*442b0*/  STL.64 [R1+0x10f8], R22 ;  /* 0x0010f81601007387 */ /* 0x0003e40000100a00 */
[----:B------:R-:W4:Y:S02]  /*442c0*/  LDL.LU R13, [R1+0x9d4] ;  /* 0x0009d400010d7983 */ /* 0x000f240000300800 */
[----:B------:R-:W4:Y:S01]  /*442d0*/  LDL.LU R14, [R1+0x9d8] ;  /* 0x0009d800010e7983 */ /* 0x000f220000300800 */
[----:B------:R-:W4:Y:S04]  /*442e0*/  LDL.LU R15, [R1+0x9dc] ;  /* 0x0009dc00010f7983 */ /* 0x000f280000300800 */
[----:B0-----:R-:W3:Y:S01]  /*442f0*/  LDL.LU R20, [R1+0x9b0] ;  /* 0x0009b00001147983 */ /* 0x001ee20000300800 */
[----:B------:R-:W3:Y:S02]  /*44300*/  LDL.LU R21, [R1+0x9b4] ;  /* 0x0009b40001157983 */ /* 0x000ee40000300800 */
[----:B-1----:R-:W3:Y:S02]  /*44310*/  LDL.LU R22, [R1+0x9b8] ;  /* 0x0009b80001167983 */ /* 0x002ee40000300800 */
[----:B------:R-:W3:Y:S01]  /*44320*/  LDL.LU R23, [R1+0x9bc] ;  /* 0x0009bc0001177983 */ /* 0x000ee20000300800 */
[C---:B--2---:R-:W-:Y:S01]  /*44330*/  HMMA.16816.F32 R8, R24.reuse, R10, R4 ;  /* 0x0000000a1808723c */ /* 0x044fe20000001804 */
[----:B---3--:R-:W-:Y:S01]  /*44340*/  STL.64 [R1+0x5560], R22 ;  /* 0x0055601601007387 */ /* 0x008fe20000100a00 */
[----:B------:R0:W-:Y:S03]  /*44350*/  STL.64 [R1+0x5558], R20 ;  /* 0x0055581401007387 */ /* 0x0001e60000100a00 */
[----:B0-----:R-:W2:Y:S01]  /*44360*/  LDL.LU R20, [R1+0x9c0] ;  /* 0x0009c00001147983 */ /* 0x001ea20000300800 */
[----:B------:R-:W2:Y:S02]  /*44370*/  LDL.LU R21, [R1+0x9c4] ;  /* 0x0009c40001157983 */ /* 0x000ea40000300800 */
[----:B------:R-:W2:Y:S02]  /*44380*/  LDL.LU R22, [R1+0x9c8] ;  /* 0x0009c80001167983 */ /* 0x000ea40000300800 */
[----:B------:R-:W2:Y:S01]  /*44390*/  LDL.LU R23, [R1+0x9cc] ;  /* 0x0009cc0001177983 */ /* 0x000ea20000300800 */
[----:B------:R-:W3:Y:S01]  /*443a0*/  LDL.LU.64 R6, [R1+0x5628] ;  /* 0x0056280001067983 */ /* 0x000ee20000300a00 */
[----:B------:R-:W3:Y:S11]  /*443b0*/  LDL.LU.64 R4, [R1+0x5620] ;  /* 0x0056200001047983 */ /* 0x000ef60000300a00 */
[----:B------:R-:W-:Y:S02]  /*443c0*/  STL.64 [R1+0x10e0], R8 ;  /* 0x0010e00801007387 */ /* 0x000fe40000100a00 */
[----:B------:R0:W-:Y:S02]  /*443d0*/  STL.64 [R1+0x10e8], R10 ;  /* 0x0010e80a01007387 */ /* 0x0001e40000100a00 */
[----:B0-----:R-:W3:Y:S02]  /*443e0*/  LDL.LU.64 R10, [R1+0x5618] ;  /* 0x00561800010a7983 */ /* 0x001ee40000300a00 */
[C---:B---3--:R-:W-:Y:S02]  /*443f0*/  HMMA.16816.F32 R8, R24.reuse, R10, R4 ;  /* 0x0000000a1808723c */ /* 0x048fe40000001804 */
[----:B------:R-:W3:Y:S01]  /*44400*/  LDL.LU.64 R6, [R1+0x5610] ;  /* 0x0056100001067983 */ /* 0x000ee20000300a00 */
[----:B------:R-:W3:Y:S11]  /*44410*/  LDL.LU.64 R4, [R1+0x5608] ;  /* 0x0056080001047983 */ /* 0x000ef60000300a00 */
[----:B------:R-:W-:Y:S09]  /*44420*/  @!UPT UIADD3 URZ, URZ, URZ, URZ ;  /* 0x0000003f3f3ff290 */ /* 0x000ff2000fffe03f */
[----:B------:R-:W-:Y:S01]  /*44430*/  STL.64 [R1+0x10d0], R8 ;  /* 0x0010d00801007387 */ /* 0x000fe20000100a00 */
[----:B------:R0:W-:Y:S03]  /*44440*/  STL.64 [R1+0x10d8], R10 ;  /* 0x0010d80a01007387 */ /* 0x0001e60000100a00 */
        /* <DEDUP_REMOVED lines=33> */
[----:B------:R1:W-:Y:S02]  /*44660*/  STL.64 [R1+0x1088], R10 ;  /* 0x0010880a01007387 */ /* 0x0003e40000100a00 */
[----:B0-----:R-:W-:Y:S01]  /*44670*/  IMAD.MOV.U32 R9, RZ, RZ, R6 ;  /* 0x000000ffff097224 */ /* 0x001fe200078e0006 */
[----:B-1----:R-:W3:Y:S01]  /*44680*/  LDL.LU.64 R10, [R1+0x5598] ;  /* 0x00559800010a7983 */ /* 0x002ee20000300a00 */
[----:B------:R-:W-:Y:S02]  /*44690*/  IMAD.MOV.U32 R8, RZ, RZ, R7 ;  /* 0x000000ffff087224 */ /* 0x000fe400078e0007 */
[----:B------:R-:W2:Y:S02]  /*446a0*/  LDL.LU.64 R6, [R1+0x5590] ;  /* 0x0055900001067983 */ /* 0x000ea40000300a00 */
[----:B--2---:R-:W-:Y:S01]  /*446b0*/  HMMA.16816.F32 R24, R24, R6, R16 ;  /* 0x000000061818723c */ /* 0x004fe20000001810 */
[----:B------:R-:W4:Y:S01]  /*446c0*/  LDL.LU.64 R18, [R1+0x5588] ;  /* 0x0055880001127983 */ /* 0x000f220000300a00 */
[----:B------:R-:W4:Y:S02]  /*446d0*/  LDL.LU.64 R6, [R1+0x5580] ;  /* 0x0055800001067983 */ /* 0x000f240000300a00 */
[----:B------:R-:W4:Y:S11]  /*446e0*/  LDL.LU.64 R4, [R1+0x5578] ;  /* 0x0055780001047983 */ /* 0x000f360000300a00 */
[----:B------:R-:W-:Y:S08]  /*446f0*/  @!UPT UIADD3 URZ, URZ, URZ, URZ ;  /* 0x0000003f3f3ff290 */ /* 0x000ff0000fffe03f */
[----:B------:R0:W-:Y:S01]  /*44700*/  STL.64 [R1+0x1060], R24 ;  /* 0x0010601801007387 */ /* 0x0001e20000100a00 */
[----:B------:R1:W-:Y:S03]  /*44710*/  STL.64 [R1+0x1068], R26 ;  /* 0x0010681a01007387 */ /* 0x0003e60000100a00 */
[----:B0-----:R-:W2:Y:S01]  /*44720*/  LDL.LU R24, [R1+0x980] ;  /* 0x0009800001187983 */ /* 0x001ea20000300800 */
[----:B------:R-:W2:Y:S02]  /*44730*/  LDL.LU R25, [R1+0x984] ;  /* 0x0009840001197983 */ /* 0x000ea40000300800 */
[----:B-1----:R-:W2:Y:S02]  /*44740*/  LDL.LU R26, [R1+0x988] ;  /* 0x00098800011a7983 */ /* 0x002ea40000300800 */
        /* <DEDUP_REMOVED lines=11> */
[----:B0-----:R-:W4:Y:S01]  /*44800*/  LDL.LU.64 R14, [R1+0x5570] ;  /* 0x00557000010e7983 */ /* 0x001f220000300a00 */
[----:B------:R-:W2:Y:S02]  /*44810*/  LDL.LU.64 R12, [R1+0x5568] ;  /* 0x00556800010c7983 */ /* 0x000ea40000300a00 */
[----:B------:R-:W-:Y:S01]  /*44820*/  STL.64 [R1+0x54f0], R18 ;  /* 0x0054f01201007387 */ /* 0x000fe20000100a00 */
[C---:B----4-:R-:W-:Y:S11]  /*44830*/  HMMA.16816.F32 R20, R4.reuse, R14, R20 ;  /* 0x0000000e0414723c */ /* 0x050ff60000001814 */
[----:B------:R-:W-:Y:S11]  /*44840*/  @!UPT UIADD3 URZ, URZ, URZ, URZ ;  /* 0x0000003f3f3ff290 */ /* 0x000ff6000fffe03f */
[----:B------:R-:W-:Y:S01]  /*44850*/  @!UPT UIADD3 URZ, URZ, URZ, URZ ;  /* 0x0000003f3f3ff290 */ /* 0x000fe2000fffe03f */
[----:B------:R-:W-:Y:S01]  /*44860*/  STL.64 [R1+0x1020], R20 ;  /* 0x0010201401007387 */ /* 0x000fe20000100a00 */
[----:B------:R0:W-:Y:S03]  /*44870*/  STL.64 [R1+0x1028], R22 ;  /* 0x0010281601007387 */ /* 0x0001e60000100a00 */
[----:B0-----:R-:W3:Y:S01]  /*44880*/  LDL.LU.64 R22, [R1+0x5560] ;  /* 0x0055600001167983 */ /* 0x001ee20000300a00 */
[----:B------:R-:W3:Y:S02]  /*44890*/  LDL.LU.64 R20, [R1+0x5558] ;  /* 0x0055580001147983 */ /* 0x000ee40000300a00 */
[----:B--2---:R-:W-:Y:S02]  /*448a0*/  IMAD.MOV.U32 R19, RZ, RZ, R12 ;  /* 0x000000ffff137224 */ /* 0x004fe400078e000c */
[----:B------:R0:W-:Y:S02]  /*448b0*/  STL.64 [R1+0x5450], R14 ;  /* 0x0054500e01007387 */ /* 0x0001e40000100a00 */
[----:B------:R-:W-:Y:S01]  /*448c0*/  IMAD.MOV.U32 R18, RZ, RZ, R13 ;  /* 0x000000ffff127224 */ /* 0x000fe200078e000d */
[----:B------:R-:W2:Y:S01]  /*448d0*/  LDL.LU R12, [R1+0x990] ;  /* 0x00099000010c7983 */ /* 0x000ea20000300800 */
[----:B------:R-:W2:Y:S03]  /*448e0*/  LDL.LU R13, [R1+0x994] ;  /* 0x00099400010d7983 */ /* 0x000ea60000300800 */
[----:B0-----:R-:W2:Y:S01]  /*448f0*/  LDL.LU R14, [R1+0x998] ;  /* 0x00099800010e7983 */ /* 0x001ea20000300800 */
[----:B------:R-:W2:Y:S01]  /*44900*/  LDL.LU R15, [R1+0x99c] ;  /* 0x00099c00010f7983 */ /* 0x000ea20000300800 */
[C---:B---3--:R-:W-:Y:S11]  /*44910*/  HMMA.16816.F32 R20, R4.reuse, R10, R20 ;  /* 0x0000000a0414723c */ /* 0x048ff60000001814 */
[----:B------:R-:W-:Y:S11]  /*44920*/  @!UPT UIADD3 URZ, URZ, URZ, URZ ;  /* 0x0000003f3f3ff290 */ /* 0x000ff6000fffe03f */
[----:B------:R-:W-:Y:S01]  /*44930*/  @!UPT UIADD3 URZ, URZ, URZ, URZ ;  /* 0x0000003f3f3ff290 */ /* 0x000fe2000fffe03f */
[----:B------:R-:W-:Y:S01]  /*44940*/  STL.64 [R1+0x1000], R20 ;  /* 0x0010001401007387 */ /* 0x000fe20000100a00 */
[----:B------:R0:W-:Y:S03]  /*44950*/  STL.64 [R1+0x1008], R22 ;  /* 0x0010081601007387 */ /* 0x0001e60000100a00 */
[----:B0-----:R-:W3:Y:S01]  /*44960*/  LDL.LU.64 R22, [R1+0x5550] ;  /* 0x0055500001167983 */ /* 0x001ee20000300a00 */
[----:B------:R-:W-:Y:S02]  /*44970*/  STL [R1+0x5444], R10 ;  /* 0x0054440a01007387 */ /* 0x000fe40000100800 */
[----:B------:R-:W-:Y:S01]  /*44980*/  STL [R1+0x5440], R11 ;  /* 0x0054400b01007387 */ /* 0x000fe20000100800 */
[C---:B---3--:R-:W-:Y:S01]  /*44990*/  HMMA.16816.F32 R20, R4.reuse, R22, R24 ;  /* 0x000000160414723c */ /* 0x048fe20000001818 */
[----:B------:R-:W3:Y:S01]  /*449a0*/  LDL.LU.64 R26, [R1+0x5548] ;  /* 0x00554800011a7983 */ /* 0x000ee20000300a00 */
[----:B------:R-:W3:Y:S11]  /*449b0*/  LDL.LU.64 R24, [R1+0x5540] ;  /* 0x0055400001187983 */ /* 0x000ef60000300a00 */
[----:B------:R-:W-:Y:S10]  /*449c0*/  @!UPT UIADD3 URZ, URZ, URZ, URZ ;  /* 0x0000003f3f3ff290 */ /* 0x000ff4000fffe03f */
[----:B------:R-:W-:Y:S01]  /*449d0*/  STL.64 [R1+0xfd0], R20 ;  /* 0x000fd01401007387 */ /* 0x000fe20000100a00 */
[----:B------:R0:W-:Y:S03]  /*449e0*/  STL.64 [R1+0xfd8], R22 ;  /* 0x000fd81601007387 */ /* 0x0001e60000100a00 */
[----:B0-----:R-:W3:Y:S01]  /*449f0*/  LDL.LU.64 R22, [R1+0x5538] ;  /* 0x0055380001167983 */ /* 0x001ee20000300a00 */
[C---:B--2---:R-:W-:Y:S01]  /*44a00*/  HMMA.16816.F32 R16, R4.reuse, R18, R12 ;  /* 0x000000120410723c */ /* 0x044fe2000000180c */
[----:B------:R-:W2:Y:S11]  /*44a10*/  LDL.LU R20, [R1+0x8e0] ;  /* 0x0008e00001147983 */ /* 0x000eb60000300800 */
[----:B------:R-:W-:Y:S11]  /*44a20*/  @!UPT UIADD3 URZ, URZ, URZ, URZ ;  /* 0x0000003f3f3ff290 */ /* 0x000ff6000fffe03f */
[----:B------:R-:W-:Y:S01]  /*44a30*/  STL.64 [R1+0xf00], R16 ;  /* 0x000f001001007387 */ /* 0x000fe20000100a00 */
[----:B------:R-:W-:Y:S01]  /*44a40*/  STL.64 [R1+0xf08], R18 ;  /* 0x000f081201007387 */ /* 0x000fe20000100a00 */
[----:B---3--:R-:W-:Y:S02]  /*44a50*/  HMMA.16816.F32 R12, R4, R22, R24 ;  /* 0x00000016040c723c */ /* 0x008fe40000001818 */
[----:B------:R-:W0:Y:S11]  /*44a60*/  LDSM.16.MT88.4 R24, [R3+0x12000] ;  /* 0x012000000318783b */ /* 0x000e360000004200 */
[----:B------:R-:W-:Y:S10]  /*44a70*/  @!UPT UIADD3 URZ, URZ, URZ, URZ ;  /* 0x0000003f3f3ff290 */ /* 0x000ff4000fffe03f */
[----:B------:R-:W-:Y:S01]  /*44a80*/  STL.64 [R1+0xee0], R12 ;  /* 0x000ee00c01007387 */ /* 0x000fe20000100a00 */
[----:B------:R-:W-:Y:S02]  /*44a90*/  STL.64 [R1+0xee8], R14 ;  /* 0x000ee80e01007387 */ /* 0x000fe40000100a00 */
[----:B------:R-:W2:Y:S02]  /*44aa0*/  LDL.LU R21, [R1+0x8e4] ;  /* 0x0008e40001157983 */ /* 0x000ea40000300800 */
[----:B------:R-:W3:Y:S01]  /*44ab0*/  LDL.LU R22, [R1+0x8e8] ;  /* 0x0008e80001167983 */ /* 0x000ee20000300800 */
[----:B------:R-:W3:Y:S04]  /*44ac0*/  LDL.LU R23, [R1+0x8ec] ;  /* 0x0008ec0001177983 */ /* 0x000ee80000300800 */
[----:B---3--:R1:W-:Y:S01]  /*44ad0*/  STL.64 [R1+0x5470], R22 ;  /* 0x0054701601007387 */ /* 0x0083e20000100a00 */
[----:B--2---:R-:W-:Y:S02]  /*44ae0*/  STL.64 [R1+0x5468], R20 ;  /* 0x0054681401007387 */ /* 0x004fe40000100a00 */
[----:B-1----:R-:W-:-:S02]  /*44af0*/  IMAD.MOV.U32 R22, RZ, RZ, R9 ;  /* 0x000000ffff167224 */ /* 0x002fc400078e0009 */
[----:B------:R-:W-:-:S05]  /*44b00*/  IMAD.MOV.U32 R23, RZ, RZ, R8 ;  /* 0x000000ffff177224 */ /* 0x000fca00078e0008 */
[----:B------:R1:W-:Y:S01]  /*44b10*/  STL.64 [R1+0x5488], R22 ;  /* 0x0054881601007387 */ /* 0x0003e20000100a00 */
[----:B------:R-:W2:Y:S02]  /*44b20*/  LDL.LU R12, [R1+0x8d0] ;  /* 0x0008d000010c7983 */ /* 0x000ea40000300800 */
[----:B------:R-:W2:Y:S02]  /*44b30*/  LDL.LU R13, [R1+0x8d4] ;  /* 0x0008d400010d7983 */ /* 0x000ea40000300800 */
[----:B------:R-:W3:Y:S01]  /*44b40*/  LDL.LU R14, [R1+0x8d8] ;  /* 0x0008d800010e7983 */ /* 0x000ee20000300800 */
[----:B------:R-:W3:Y:S04]  /*44b50*/  LDL.LU R15, [R1+0x8dc] ;  /* 0x0008dc00010f7983 */ /* 0x000ee80000300800 */
[----:B-1----:R-:W4:Y:S04]  /*44b60*/  LDL.64 R22, [R1+0x8] ;  /* 0x0000080001167983 */ /* 0x002f280000100a00 */
[----:B----4-:R1:W-:Y:S04]  /*44b70*/  STL.64 [R1+0x54a0], R22 ;  /* 0x0054a01601007387 */ /* 0x0103e80000100a00 */
[----:B-1----:R-:W4:Y:S04]  /*44b80*/  LDL.64 R22, [R1+0x18] ;  /* 0x0000180001167983 */ /* 0x002f280000100a00 */
[----:B----4-:R-:W-:Y:S01]  /*44b90*/  STL.64 [R1+0x54b8], R22 ;  /* 0x0054b81601007387 */ /* 0x010fe20000100a00 */
[----:B---3--:R-:W-:Y:S02]  /*44ba0*/  STL.64 [R1+0x5480], R14 ;  /* 0x0054800e01007387 */ /* 0x008fe40000100a00 */
[----:B--2---:R1:W-:Y:S02]  /*44bb0*/  STL.64 [R1+0x5478], R12 ;  /* 0x0054780c01007387 */ /* 0x0043e40000100a00 */
[----:B-1----:R-:W2:Y:S01]  /*44bc0*/  LDL.LU R12, [R1+0x8f0] ;  /* 0x0008f000010c7983 */ /* 0x002ea20000300800 */
[----:B------:R-:W2:Y:S02]  /*44bd0*/  LDL.LU R13, [R1+0x8f4] ;  /* 0x0008f400010d7983 */ /* 0x000ea40000300800 */
[----:B------:R-:W3:Y:S02]  /*44be0*/  LDL.LU R14, [R1+0x8f8] ;  /* 0x0008f800010e7983 */ /* 0x000ee40000300800 */
[----:B------:R-:W3:Y:S01]  /*44bf0*/  LDL.LU R15, [R1+0x8fc] ;  /* 0x0008fc00010f7983 */ /* 0x000ee20000300800 */
[----:B------:R-:W4:Y:S04]  /*44c00*/  LDL.64 R22, [R1+0x28] ;  /* 0x0000280001167983 */ /* 0x000f280000100a00 */
        /* <DEDUP_REMOVED lines=9> */
[----:B------:R-:W4:Y:S01]  /*44ca0*/  LDL.LU R16, [R1+0x940] ;  /* 0x0009400001107983 */ /* 0x000f220000300800 */
[----:B------:R-:W4:Y:S02]  /*44cb0*/  LDL.LU R17, [R1+0x944] ;  /* 0x0009440001117983 */ /* 0x000f240000300800 */
[----:B------:R-:W2:Y:S02]  /*44cc0*/  LDL.LU R18, [R1+0x948] ;  /* 0x0009480001127983 */ /* 0x000ea40000300800 */
[----:B------:R-:W2:Y:S01]  /*44cd0*/  LDL.LU R19, [R1+0x94c] ;  /* 0x00094c0001137983 */ /* 0x000ea20000300800 */
[----:B------:R-:W2:Y:S01]  /*44ce0*/  LDL.LU R8, [R1+0x950] ;  /* 0x0009500001087983 */ /* 0x000ea20000300800 */
[----:B------:R-:W2:Y:S02]  /*44cf0*/  LDL.LU R9, [R1+0x954] ;  /* 0x0009540001097983 */ /* 0x000ea40000300800 */
[----:B------:R-:W2:Y:S02]  /*44d00*/  LDL.LU R10, [R1+0x958] ;  /* 0x00095800010a7983 */ /* 0x000ea40000300800 */
[----:B------:R-:W2:Y:S02]  /*44d10*/  LDL.LU R11, [R1+0x95c] ;  /* 0x00095c00010b7983 */ /* 0x000ea40000300800 */
[----:B--2---:R1:W-:Y:S01]  /*44d20*/  STL.64 [R1+0x5510], R10 ;  /* 0x0055100a01007387 */ /* 0x0043e20000100a00 */
[----:B------:R-:W-:Y:S03]  /*44d30*/  STL.64 [R1+0x5508], R8 ;  /* 0x0055080801007387 */ /* 0x000fe60000100a00 */
[----:B-1----:R-:W2:Y:S04]  /*44d40*/  LDL.64 R10, [R1+0x68] ;  /* 0x00006800010a7983 */ /* 0x002ea80000100a00 */
[----:B--2---:R-:W-:Y:S01]  /*44d50*/  STL.64 [R1+0x5520], R10 ;  /* 0x0055200a01007387 */ /* 0x004fe20000100a00 */
[----:B------:R1:W-:Y:S02]  /*44d60*/  STL.64 [R1+0x5500], R18 ;  /* 0x0055001201007387 */ /* 0x0003e40000100a00 */
[----:B----4-:R2:W-:Y:S01]  /*44d70*/  STL.64 [R1+0x54f8], R16 ;  /* 0x0054f81001007387 */ /* 0x0105e20000100a00 */
[----:B-1----:R-:W4:Y:S04]  /*44d80*/  LDL.64 R18, [R1+0x58] ;  /* 0x0000580001127983 */ /* 0x002f280000100a00 */
[----:B----4-:R1:W-:Y:S01]  /*44d90*/  STL.64 [R1+0x5518], R18 ;  /* 0x0055181201007387 */ /* 0x0103e20000100a00 */
[----:B--2---:R-:W2:Y:S02]  /*44da0*/  LDL.LU R16, [R1+0x960] ;  /* 0x0009600001107983 */ /* 0x004ea40000300800 */
[----:B------:R-:W2:Y:S01]  /*44db0*/  LDL.LU R17, [R1+0x964] ;  /* 0x0009640001117983 */ /* 0x000ea20000300800 */
[----:B-1----:R-:W4:Y:S01]  /*44dc0*/  LDL.LU R18, [R1+0x968] ;  /* 0x0009680001127983 */ /* 0x002f220000300800 */
[----:B------:R-:W4:Y:S03]  /*44dd0*/  LDL.LU R19, [R1+0x96c] ;  /* 0x00096c0001137983 */ /* 0x000f260000300800 */
[----:B----4-:R-:W-:Y:S01]  /*44de0*/  STL.64 [R1+0x5530], R18 ;  /* 0x0055301201007387 */ /* 0x010fe20000100a00 */
[----:B--2---:R1:W-:Y:S03]  /*44df0*/  STL.64 [R1+0x5528], R16 ;  /* 0x0055281001007387 */ /* 0x0043e60000100a00 */
[----:B-1----:R-:W2:Y:S01]  /*44e00*/  LDL.LU R16, [R1+0x970] ;  /* 0x0009700001107983 */ /* 0x002ea20000300800 */
[----:B------:R-:W2:Y:S02]  /*44e10*/  LDL.LU R17, [R1+0x974] ;  /* 0x0009740001117983 */ /* 0x000ea40000300800 */
[----:B------:R-:W2:Y:S02]  /*44e20*/  LDL.LU R18, [R1+0x978] ;  /* 0x0009780001127983 */ /* 0x000ea40000300800 */
[----:B------:R-:W2:Y:S01]  /*44e30*/  LDL.LU R19, [R1+0x97c] ;  /* 0x00097c0001137983 */ /* 0x000ea20000300800 */
[----:B------:R-:W4:Y:S01]  /*44e40*/  LDL.64 R22, [R1+0x48] ;  /* 0x0000480001167983 */ /* 0x000f220000100a00 */
[----:B---3--:R-:W-:Y:S02]  /*44e50*/  STL.64 [R1+0x54b0], R14 ;  /* 0x0054b00e01007387 */ /* 0x008fe40000100a00 */
[----:B------:R1:W-:Y:S02]  /*44e60*/  STL.64 [R1+0x54a8], R12 ;  /* 0x0054a80c01007387 */ /* 0x0003e40000100a00 */
[----:B-1----:R-:W3:Y:S01]  /*44e70*/  LDL.LU R12, [R1+0x910] ;  /* 0x00091000010c7983 */ /* 0x002ee20000300800 */
[----:B------:R-:W3:Y:S02]  /*44e80*/  LDL.LU R13, [R1+0x914] ;  /* 0x00091400010d7983 */ /* 0x000ee40000300800 */
[----:B------:R-:W2:Y:S02]  /*44e90*/  LDL.LU R14, [R1+0x918] ;  /* 0x00091800010e7983 */ /* 0x000ea40000300800 */
[----:B------:R-:W2:Y:S02]  /*44ea0*/  LDL.LU R15, [R1+0x91c] ;  /* 0x00091c00010f7983 */ /* 0x000ea40000300800 */
[----:B------:R-:W-:-:S02]  /*44eb0*/  IMAD.MOV.U32 R10, RZ, RZ, R2 ;  /* 0x000000ffff0a7224 */ /* 0x000fc400078e0002 */
[----:B------:R-:W-:Y:S01]  /*44ec0*/  IMAD.MOV.U32 R11, RZ, RZ, R0 ;  /* 0x000000ffff0b7224 */ /* 0x000fe200078e0000 */
[----:B--2---:R-:W-:Y:S01]  /*44ed0*/  STL.64 [R1+0x54c8], R14 ;  /* 0x0054c80e01007387 */ /* 0x004fe20000100a00 */
[----:B---3--:R1:W-:Y:S03]  /*44ee0*/  STL.64 [R1+0x54c0], R12 ;  /* 0x0054c00c01007387 */ /* 0x0083e60000100a00 */
[----:B-1----:R-:W2:Y:S01]  /*44ef0*/  LDL.LU R12, [R1+0x920] ;  /* 0x00092000010c7983 */ /* 0x002ea20000300800 */
[----:B------:R-:W2:Y:S02]  /*44f00*/  LDL.LU R13, [R1+0x924] ;  /* 0x00092400010d7983 */ /* 0x000ea40000300800 */
[----:B------:R-:W3:Y:S02]  /*44f10*/  LDL.LU R14, [R1+0x928] ;  /* 0x00092800010e7983 */ /* 0x000ee40000300800 */
[----:B------:R-:W3:Y:S01]  /*44f20*/  LDL.LU R15, [R1+0x92c] ;  /* 0x00092c00010f7983 */ /* 0x000ee20000300800 */
[C---:B------:R-:W-:Y:S01]  /*44f30*/  HMMA.16816.F32 R8, R4.reuse, R10, R16 ;  /* 0x0000000a0408723c */ /* 0x040fe20000001810 */
[----:B---3--:R-:W-:Y:S01]  /*44f40*/  STL.64 [R1+0x54e0], R14 ;  /* 0x0054e00e01007387 */ /* 0x008fe20000100a00 */
[----:B--2---:R1:W-:Y:S03]  /*44f50*/  STL.64 [R1+0x54d8], R12 ;  /* 0x0054d80c01007387 */ /* 0x0043e60000100a00 */
[----:B-1----:R-:W2:Y:S01]  /*44f60*/  LDL.LU R12, [R1+0x930] ;  /* 0x00093000010c7983 */ /* 0x002ea20000300800 */
[----:B------:R-:W2:Y:S02]  /*44f70*/  LDL.LU R13, [R1+0x934] ;  /* 0x00093400010d7983 */ /* 0x000ea40000300800 */
[----:B------:R-:W2:Y:S02]  /*44f80*/  LDL.LU R14, [R1+0x938] ;  /* 0x00093800010e7983 */ /* 0x000ea40000300800 */
[----:B------:R-:W2:Y:S01]  /*44f90*/  LDL.LU R15, [R1+0x93c] ;  /* 0x00093c00010f7983 */ /* 0x000ea20000300800 */
[----:B------:R-:W-:Y:S01]  /*44fa0*/  STL [R1+0x5448], R3 ;  /* 0x0054480301007387 */ /* 0x000fe20000100800 */
[----:B0-----:R0:W-:Y:S02]  /*44fb0*/  STL.64 [R1+0x5340], R26 ;  /* 0x0053401a01007387 */ /* 0x0011e40000100a00 */
[----:B------:R-:W-:Y:S01]  /*44fc0*/  STL.64 [R1+0x5338], R24 ;  /* 0x0053381801007387 */ /* 0x000fe20000100a00 */
[----:B0-----:R-:W3:Y:S01]  /*44fd0*/  LDL.64 R26, [R1+0xb8] ;  /* 0x0000b800011a7983 */ /* 0x001ee20000100a00 */
[----:B------:R-:W2:Y:S02]  /*44fe0*/  LDL.LU.64 R18, [R1+0x5530] ;  /* 0x0055300001127983 */ /* 0x000ea40000300a00 */
[----:B------:R-:W2:Y:S05]  /*44ff0*/  LDL.LU.64 R16, [R1+0x5528] ;  /* 0x0055280001107983 */ /* 0x000eaa0000300a00 */
[----:B------:R-:W-:Y:S01]  /*45000*/  STL.64 [R1+0xed0], R8 ;  /* 0x000ed00801007387 */ /* 0x000fe20000100a00 */
[----:B------:R0:W-:Y:S04]  /*45010*/  STL.64 [R1+0xed8], R10 ;  /* 0x000ed80a01007387 */ /* 0x0001e80000100a00 */
        /* <DEDUP_REMOVED lines=11> */
[C---:B--2---:R-:W-:Y:S11]  /*450d0*/  HMMA.16816.F32 R8, R4.reuse, R18, R8 ;  /* 0x000000120408723c */ /* 0x044ff60000001808 */
[----:B------:R-:W-:Y:S11]  /*450e0*/  @!UPT UIADD3 URZ, URZ, URZ, URZ ;  /* 0x0000003f3f3ff290 */ /* 0x000ff6000fffe03f */
[----:B------:R-:W-:Y:S01]  /*450f0*/  @!UPT UIADD3 URZ, URZ, URZ, URZ ;  /* 0x0000003f3f3ff290 */ /* 0x000fe2000fffe03f */
[----:B------:R0:W-:Y:S01]  /*45100*/  STL.64 [R1+0xeb0], R8 ;  /* 0x000eb00801007387 */ /* 0x0001e20000100a00 */
[----:B------:R-:W-:Y:S02]  /*45110*/  STL.64 [R1+0xeb8], R10 ;  /* 0x000eb80a01007387 */ /* 0x000fe40000100a00 */
[----:B0-----:R-:W-:Y:S02]  /*45120*/  IMAD.MOV.U32 R9, RZ, RZ, R18 ;  /* 0x000000ffff097224 */ /* 0x001fe400078e0012 */
[----:B------:R-:W-:Y:S02]  /*45130*/  IMAD.MOV.U32 R8, RZ, RZ, R19 ;  /* 0x000000ffff087224 */ /* 0x000fe400078e0013 */
[----:B------:R-:W4:Y:S01]  /*45140*/  LDL.LU.64 R18, [R1+0x5500] ;  /* 0x0055000001127983 */ /* 0x000f220000300a00 */
[----:B------:R-:W4:Y:S02]  /*45150*/  LDL.LU.64 R16, [R1+0x54f8] ;  /* 0x0054f80001107983 */ /* 0x000f240000300a00 */
[C---:B----4-:R-:W-:Y:S11]  /*45160*/  HMMA.16816.F32 R16, R4.reuse, R22, R16 ;  /* 0x000000160410723c */ /* 0x050ff60000001810 */
[----:B------:R-:W-:Y:S11]  /*45170*/  @!UPT UIADD3 URZ, URZ, URZ, URZ ;  /* 0x0000003f3f3ff290 */ /* 0x000ff6000fffe03f */
[----:B------:R-:W-:Y:S01]  /*45180*/  @!UPT UIADD3 URZ, URZ, URZ, URZ ;  /* 0x0000003f3f3ff290 */ /* 0x000fe2000fffe03f */
[----:B------:R0:W-:Y:S01]  /*45190*/  STL.64 [R1+0xe90], R16 ;  /* 0x000e901001007387 */ /* 0x0001e20000100a00 */
[----:B------:R1:W-:Y:S02]  /*451a0*/  STL.64 [R1+0xe98], R18 ;  /* 0x000e981201007387 */ /* 0x0003e40000100a00 */
[----:B0-----:R-:W-:Y:S01]  /*451b0*/  IMAD.MOV.U32 R17, RZ, RZ, R22 ;  /* 0x000000ffff117224 */ /* 0x001fe200078e0016 */
[----:B-1----:R-:W2:Y:S01]  /*451c0*/  LDL.LU.64 R18, [R1+0x54f0] ;  /* 0x0054f00001127983 */ /* 0x002ea20000300a00 */
[----:B------:R-:W-:Y:S02]  /*451d0*/  IMAD.MOV.U32 R16, RZ, RZ, R23 ;  /* 0x000000ffff107224 */ /* 0x000fe400078e0017 */
[----:B------:R-:W4:Y:S02]  /*451e0*/  LDL.LU.64 R22, [R1+0x54e8] ;  /* 0x0054e80001167983 */ /* 0x000f240000300a00 */
[----:B----4-:R-:W-:Y:S01]  /*451f0*/  HMMA.16816.F32 R12, R4, R22, R12 ;  /* 0x00000016040c723c */ /* 0x010fe2000000180c */
[----:B------:R-:W-:-:S02]  /*45200*/  IMAD.MOV.U32 R10, RZ, RZ, R22 ;  /* 0x000000ffff0a7224 */ /* 0x000fc400078e0016 */
[----:B------:R-:W-:Y:S11]  /*45210*/  IMAD.MOV.U32 R11, RZ, RZ, R23 ;  /* 0x000000ffff0b7224 */ /* 0x000ff600078e0017 */
[----:B------:R-:W-:Y:S09]  /*45220*/  @!UPT UIADD3 URZ, URZ, URZ, URZ ;  /* 0x0000003f3f3ff290 */ /* 0x000ff2000fffe03f */
[----:B------:R-:W-:Y:S01]  /*45230*/  STL.64 [R1+0xe80], R12 ;  /* 0x000e800c01007387 */ /* 0x000fe20000100a00 */
[----:B------:R0:W-:Y:S03]  /*45240*/  STL.64 [R1+0xe88], R14 ;  /* 0x000e880e01007387 */ /* 0x0001e60000100a00 */
[----:B0-----:R-:W4:Y:S01]  /*45250*/  LDL.LU.64 R14, [R1+0x54e0] ;  /* 0x0054e000010e7983 */ /* 0x001f220000300a00 */
[----:B------:R-:W4:Y:S02]  /*45260*/  LDL.LU.64 R12, [R1+0x54d8] ;  /* 0x0054d800010c7983 */ /* 0x000f240000300a00 */
        /* <DEDUP_REMOVED lines=29> */
[----:B------:R-:W2:Y:S01]  /*45440*/  LDL.LU.64 R14, [R1+0x5480] ;  /* 0x00548000010e7983 */ /* 0x000ea20000300a00 */
[----:B------:R-:W2:Y:S11]  /*45450*/  LDL.LU.64 R12, [R1+0x5478] ;  /* 0x00547800010c7983 */ /* 0x000eb60000300a00 */
[----:B------:R-:W-:Y:S10]  /*45460*/  @!UPT UIADD3 URZ, URZ, URZ, URZ ;  /* 0x0000003f3f3ff290 */ /* 0x000ff4000fffe03f */
[----:B------:R-:W-:Y:S01]  /*45470*/  STL.64 [R1+0xe40], R20 ;  /* 0x000e401401007387 */ /* 0x000fe20000100a00 */
[----:B------:R0:W-:Y:S03]  /*45480*/  STL.64 [R1+0xe48], R22 ;  /* 0x000e481601007387 */ /* 0x0001e60000100a00 */
[----:B0-----:R-:W3:Y:S01]  /*45490*/  LDL.LU.64 R22, [R1+0x5470] ;  /* 0x0054700001167983 */ /* 0x001ee20000300a00 */
[----:B------:R-:W3:Y:S02]  /*454a0*/  LDL.LU.64 R20, [R1+0x5468] ;  /* 0x0054680001147983 */ /* 0x000ee40000300a00 */
[----:B---3--:R-:W-:Y:S01]  /*454b0*/  HMMA.16816.F32 R4, R4, R26, R20 ;  /* 0x0000001a0404723c */ /* 0x008fe20000001814 */
[----:B------:R-:W2:Y:S01]  /*454c0*/  LDL.LU.64 R22, [R1+0x5460] ;  /* 0x0054600001167983 */ /* 0x000ea20000300a00 */
[----:B------:R-:W2:Y:S11]  /*454d0*/  LDL.LU.64 R20, [R1+0x5458] ;  /* 0x0054580001147983 */ /* 0x000eb60000300a00 */
[----:B------:R-:W-:Y:S10]  /*454e0*/  @!UPT UIADD3 URZ, URZ, URZ, URZ ;  /* 0x0000003f3f3ff290 */ /* 0x000ff4000fffe03f */
[----:B------:R0:W-:Y:S01]  /*454f0*/  STL.64 [R1+0xe30], R4 ;  /* 0x000e300401007387 */ /* 0x0001e20000100a00 */
[----:B------:R1:W-:Y:S03]  /*45500*/  STL.64 [R1+0xe38], R6 ;  /* 0x000e380601007387 */ /* 0x0003e60000100a00 */
[----:B0-----:R-:W3:Y:S01]  /*45510*/  LDL.LU R4, [R1+0x8c0] ;  /* 0x0008c00001047983 */ /* 0x001ee20000300800 */
[----:B------:R-:W3:Y:S02]  /*45520*/  LDL.LU R5, [R1+0x8c4] ;  /* 0x0008c40001057983 */ /* 0x000ee40000300800 */
[----:B-1----:R-:W3:Y:S02]  /*45530*/  LDL.LU R6, [R1+0x8c8] ;  /* 0x0008c80001067983 */ /* 0x002ee40000300800 */
[----:B------:R-:W3:Y:S01]  /*45540*/  LDL.LU R7, [R1+0x8cc] ;  /* 0x0008cc0001077983 */ /* 0x000ee20000300800 */
[----:B------:R-:W-:Y:S01]  /*45550*/  STL.64 [R1+0x5348], R26 ;  /* 0x0053481a01007387 */ /* 0x000fe20000100a00 */
[C---:B--2---:R-:W-:Y:S11]  /*45560*/  HMMA.16816.F32 R12, R20.reuse, R18, R12 ;  /* 0x00000012140c723c */ /* 0x044ff6000000180c */
[----:B------:R-:W-:Y:S11]  /*45570*/  @!UPT UIADD3 URZ, URZ, URZ, URZ ;  /* 0x0000003f3f3ff290 */ /* 0x000ff6000fffe03f */
[----:B------:R-:W-:Y:S01]  /*45580*/  @!UPT UIADD3 URZ, URZ, URZ, URZ ;  /* 0x0000003f3f3ff290 */ /* 0x000fe2000fffe03f */
[----:B------:R-:W-:Y:S01]  /*45590*/  STL.64 [R1+0xe20], R12 ;  /* 0x000e200c01007387 */ /* 0x000fe20000100a00 */
[----:B------:R0:W-:Y:S03]  /*455a0*/  STL.64 [R1+0xe28], R14 ;  /* 0x000e280e01007387 */ /* 0x0001e60000100a00 */
[----:B0-----:R-:W3:Y:S01]  /*455b0*/  LDL.LU.64 R14, [R1+0x5450] ;  /* 0x00545000010e7983 */ /* 0x001ee20000300a00 */
[----:B------:R-:W-:Y:S02]  /*455c0*/  STL.64 [R1+0x5410], R18 ;  /* 0x0054101201007387 */ /* 0x000fe40000100a00 */
[----:B------:R-:W2:Y:S01]  /*455d0*/  LDL.64 R26, [R1+0xc8] ;  /* 0x0000c800011a7983 */ /* 0x000ea20000100a00 */
[----:B---3--:R-:W-:Y:S01]  /*455e0*/  HMMA.16816.F32 R4, R20, R14, R4 ;  /* 0x0000000e1404723c */ /* 0x008fe20000001804 */
[----:B--2---:R-:W-:Y:S11]  /*455f0*/  STL.64 [R1+0x5360], R26 ;  /* 0x0053601a01007387 */ /* 0x004ff60000100a00 */
[----:B------:R-:W-:Y:S11]  /*45600*/  @!UPT UIADD3 URZ, URZ, URZ, URZ ;  /* 0x0000003f3f3ff290 */ /* 0x000ff6000fffe03f */
[----:B------:R-:W-:Y:S01]  /*45610*/  STL.64 [R1+0xe10], R4 ;  /* 0x000e100401007387 */ /* 0x000fe20000100a00 */
[----:B------:R-:W-:Y:S02]  /*45620*/  STL.64 [R1+0xe18], R6 ;  /* 0x000e180601007387 */ /* 0x000fe40000100a00 */
[----:B------:R0:W-:Y:S02]  /*45630*/  STL.64 [R1+0x5330], R14 ;  /* 0x0053300e01007387 */ /* 0x0001e40000100a00 */
[----:B------:R-:W2:Y:S01]  /*45640*/  LDL.LU R12, [R1+0x7a0] ;  /* 0x0007a000010c7983 */ /* 0x000ea20000300800 */
[----:B------:R-:W2:Y:S04]  /*45650*/  LDL.LU R13, [R1+0x7a4] ;  /* 0x0007a400010d7983 */ /* 0x000ea80000300800 */
[----:B0-----:R-:W3:Y:S01]  /*45660*/  LDL.LU R14, [R1+0x7a8] ;  /* 0x0007a800010e7983 */ /* 0x001ee20000300800 */
[----:B------:R-:W3:Y:S02]  /*45670*/  LDL.LU R15, [R1+0x7ac] ;  /* 0x0007ac00010f7983 */ /* 0x000ee40000300800 */
[----:B------:R-:W-:-:S02]  /*45680*/  IMAD.MOV.U32 R26, RZ, RZ, R2 ;  /* 0x000000ffff1a7224 */ /* 0x000fc400078e0002 */
[----:B------:R-:W-:Y:S01]  /*45690*/  IMAD.MOV.U32 R27, RZ, RZ, R3 ;  /* 0x000000ffff1b7224 */ /* 0x000fe200078e0003 */
[----:B------:R-:W4:Y:S01]  /*456a0*/  LDL.LU R2, [R1+0x544c] ;  /* 0x00544c0001027983 */ /* 0x000f220000300800 */
[----:B------:R-:W4:Y:S03]  /*456b0*/  LDL.LU R3, [R1+0x5448] ;  /* 0x0054480001037983 */ /* 0x000f260000300800 */
        /* <DEDUP_REMOVED lines=8> */
[----:B------:R-:W-:-:S05]  /*45740*/  IMAD.MOV.U32 R27, RZ, RZ, R24 ;  /* 0x000000ffff1b7224 */ /* 0x000fca00078e0018 */
[----:B------:R-:W-:Y:S04]  /*45750*/  STL.64 [R1+0x5390], R26 ;  /* 0x0053901a01007387 */ /* 0x000fe80000100a00 */
[----:B---3--:R-:W-:Y:S01]  /*45760*/  STL.64 [R1+0x5370], R14 ;  /* 0x0053700e01007387 */ /* 0x008fe20000100a00 */
[----:B--2---:R0:W-:Y:S03]  /*45770*/  STL.64 [R1+0x5368], R12 ;  /* 0x0053680c01007387 */ /* 0x0041e60000100a00 */
[----:B0-----:R-:W2:Y:S01]  /*45780*/  LDL.LU R12, [R1+0x800] ;  /* 0x00080000010c7983 */ /* 0x001ea20000300800 */
[----:B------:R-:W2:Y:S02]  /*45790*/  LDL.LU R13, [R1+0x804] ;  /* 0x00080400010d7983 */ /* 0x000ea40000300800 */
[----:B------:R-:W3:Y:S02]  /*457a0*/  LDL.LU R14, [R1+0x808] ;  /* 0x00080800010e7983 */ /* 0x000ee40000300800 */
[----:B------:R-:W3:Y:S01]  /*457b0*/  LDL.LU R15, [R1+0x80c] ;  /* 0x00080c00010f7983 */ /* 0x000ee20000300800 */
[----:B------:R-:W2:Y:S01]  /*457c0*/  LDL.LU R24, [R1+0x820] ;  /* 0x0008200001187983 */ /* 0x000ea20000300800 */
[----:B------:R-:W2:Y:S02]  /*457d0*/  LDL.LU R25, [R1+0x824] ;  /* 0x0008240001197983 */ /* 0x000ea40000300800 */
[----:B------:R-:W2:Y:S02]  /*457e0*/  LDL.LU R26, [R1+0x828] ;  /* 0x00082800011a7983 */ /* 0x000ea40000300800 */
[----:B------:R-:W2:Y:S02]  /*457f0*/  LDL.LU R27, [R1+0x82c] ;  /* 0x00082c00011b7983 */ /* 0x000ea40000300800 */
[----:B--2---:R0:W-:Y:S01]  /*45800*/  STL.64 [R1+0x53a0], R26 ;  /* 0x0053a01a01007387 */ /* 0x0041e20000100a00 */
[----:B------:R-:W-:Y:S02]  /*45810*/  STL.64 [R1+0x5398], R24 ;  /* 0x0053981801007387 */ /* 0x000fe40000100a00 */
[----:B0-----:R-:W-:-:S02]  /*45820*/  IMAD.MOV.U32 R26, RZ, RZ, R10 ;  /* 0x000000ffff1a7224 */ /* 0x001fc400078e000a */
[----:B------:R-:W-:Y:S01]  /*45830*/  IMAD.MOV.U32 R27, RZ, RZ, R11 ;  /* 0x000000ffff1b7224 */ /* 0x000fe200078e000b */
[----:B------:R-:W2:Y:S01]  /*45840*/  LDL.LU R10, [R1+0x5444] ;  /* 0x00544400010a7983 */ /* 0x000ea20000300800 */
[----:B------:R-:W2:Y:S03]  /*45850*/  LDL.LU R11, [R1+0x5440] ;  /* 0x00544000010b7983 */ /* 0x000ea60000300800 */
[----:B------:R-:W-:Y:S01]  /*45860*/  STL.64 [R1+0x53b8], R26 ;  /* 0x0053b81a01007387 */ /* 0x000fe20000100a00 */
[----:B---3--:R-:W-:Y:S02]  /*45870*/  STL.64 [R1+0x5388], R14 ;  /* 0x0053880e01007387 */ /* 0x008fe40000100a00 */
[----:B------:R0:W-:Y:S02]  /*45880*/  STL.64 [R1+0x5380], R12 ;  /* 0x0053800c01007387 */ /* 0x0001e40000100a00 */
[----:B0-----:R-:W3:Y:S01]  /*45890*/  LDL.LU R12, [R1+0x810] ;  /* 0x00081000010c7983 */ /* 0x001ee20000300800 */
[----:B------:R-:W3:Y:S02]  /*458a0*/  LDL.LU R13, [R1+0x814] ;  /* 0x00081400010d7983 */ /* 0x000ee40000300800 */
[----:B------:R-:W2:Y:S02]  /*458b0*/  LDL.LU R14, [R1+0x818] ;  /* 0x00081800010e7983 */ /* 0x000ea40000300800 */
[----:B------:R-:W2:Y:S02]  /*458c0*/  LDL.LU R15, [R1+0x81c] ;  /* 0x00081c00010f7983 */ /* 0x000ea40000300800 */
[----:B------:R-:W-:-:S02]  /*458d0*/  IMAD.MOV.U32 R26, RZ, RZ, R17 ;  /* 0x000000ffff1a7224 */ /* 0x000fc400078e0011 */
[----:B------:R-:W-:-:S05]  /*458e0*/  IMAD.MOV.U32 R27, RZ, RZ, R16 ;  /* 0x000000ffff1b7224 */ /* 0x000fca00078e0010 */
[----:B------:R0:W-:Y:S02]  /*458f0*/  STL.64 [R1+0x53d0], R26 ;  /* 0x0053d01a01007387 */ /* 0x0001e40000100a00 */
[----:B0-----:R-:W-:Y:S02]  /*45900*/  IMAD.MOV.U32 R26, RZ, RZ, R9 ;  /* 0x000000ffff1a7224 */ /* 0x001fe400078e0009 */
[----:B------:R-:W-:-:S05]  /*45910*/  IMAD.MOV.U32 R27, RZ, RZ, R8 ;  /* 0x000000ffff1b7224 */ /* 0x000fca00078e0008 */
[----:B------:R-:W-:Y:S04]  /*45920*/  STL.64 [R1+0x53e8], R26 ;  /* 0x0053e81a01007387 */ /* 0x000fe80000100a00 */
[----:B--2---:R-:W-:Y:S01]  /*45930*/  STL.64 [R1+0x53b0], R14 ;  /* 0x0053b00e01007387 */ /* 0x004fe20000100a00 */
[----:B---3--:R0:W-:Y:S03]  /*45940*/  STL.64 [R1+0x53a8], R12 ;  /* 0x0053a80c01007387 */ /* 0x0081e60000100a00 */
        /* <DEDUP_REMOVED lines=9> */
[----:B------:R-:W-:Y:S03]  /*459e0*/  STL.64 [R1+0x5418], R16 ;  /* 0x0054181001007387 */ /* 0x000fe60000100a00 */
[----:B0-----:R-:W2:Y:S04]  /*459f0*/  LDL.64 R18, [R1+0x98] ;  /* 0x0000980001127983 */ /* 0x001ea80000100a00 */
[----:B--2---:R0:W-:Y:S04]  /*45a00*/  STL.64 [R1+0x5430], R18 ;  /* 0x0054301201007387 */ /* 0x0041e80000100a00 */
[----:B0-----:R-:W2:Y:S04]  /*45a10*/  LDL.64 R18, [R1+0xa8] ;  /* 0x0000a80001127983 */ /* 0x001ea80000100a00 */
[----:B--2---:R0:W-:Y:S01]  /*45a20*/  STL.64 [R1+0x5438], R18 ;  /* 0x0054381201007387 */ /* 0x0041e20000100a00 */
[----:B------:R-:W2:Y:S02]  /*45a30*/  LDL.LU R16, [R1+0x8b0] ;  /* 0x0008b00001107983 */ /* 0x000ea40000300800 */
[----:B------:R-:W2:Y:S01]  /*45a40*/  LDL.LU R17, [R1+0x8b4] ;  /* 0x0008b40001117983 */ /* 0x000ea20000300800 */
[----:B0-----:R-:W2:Y:S01]  /*45a50*/  LDL.LU R18, [R1+0x8b8] ;  /* 0x0008b80001127983 */ /* 0x001ea20000300800 */
[----:B------:R-:W2:Y:S02]  /*45a60*/  LDL.LU R19, [R1+0x8bc] ;  /* 0x0008bc0001137983 */ /* 0x000ea40000300800 */
[----:B------:R-:W2:Y:S02]  /*45a70*/  LDL.64 R6, [R1+0x88] ;  /* 0x0000880001067983 */ /* 0x000ea40000100a00 */
[----:B--2---:R0:W-:Y:S01]  /*45a80*/  STL.64 [R1+0x5428], R6 ;  /* 0x0054280601007387 */ /* 0x0041e20000100a00 */
[----:B------:R-:W2:Y:S02]  /*45a90*/  LDL.LU R4, [R1+0x890] ;  /* 0x0008900001047983 */ /* 0x000ea40000300800 */
[----:B------:R-:W2:Y:S01]  /*45aa0*/  LDL.LU R5, [R1+0x894] ;  /* 0x0008940001057983 */ /* 0x000ea20000300800 */
[----:B0-----:R-:W2:Y:S01]  /*45ab0*/  LDL.LU R6, [R1+0x898] ;  /* 0x0008980001067983 */ /* 0x001ea20000300800 */
[----:B------:R-:W2:Y:S02]  /*45ac0*/  LDL.LU R7, [R1+0x89c] ;  /* 0x00089c0001077983 */ /* 0x000ea40000300800 */
[----:B------:R-:W2:Y:S02]  /*45ad0*/  LDL.LU R24, [R1+0x860] ;  /* 0x0008600001187983 */ /* 0x000ea40000300800 */
[----:B------:R-:W2:Y:S01]  /*45ae0*/  LDL.LU R25, [R1+0x864] ;  /* 0x0008640001197983 */ /* 0x000ea20000300800 */
[----:B------:R-:W2:Y:S01]  /*45af0*/  LDL.LU R26, [R1+0x868] ;  /* 0x00086800011a7983 */ /* 0x000ea20000300800 */
[----:B------:R-:W2:Y:S03]  /*45b00*/  LDL.LU R27, [R1+0x86c] ;  /* 0x00086c00011b7983 */ /* 0x000ea60000300800 */
[----:B--2---:R0:W-:Y:S01]  /*45b10*/  STL.64 [R1+0x53f8], R26 ;  /* 0x0053f81a01007387 */ /* 0x0041e20000100a00 */
[----:B------:R-:W-:Y:S03]  /*45b20*/  STL.64 [R1+0x53f0], R24 ;  /* 0x0053f01801007387 */ /* 0x000fe60000100a00 */
[----:B0-----:R-:W2:Y:S01]  /*45b30*/  LDL.64 R26, [R1+0x78] ;  /* 0x00007800011a7983 */ /* 0x001ea20000100a00 */
[----:B---3--:R-:W-:Y:S02]  /*45b40*/  STL.64 [R1+0x53c8], R14 ;  /* 0x0053c80e01007387 */ /* 0x008fe40000100a00 */
[----:B------:R0:W-:Y:S02]  /*45b50*/  STL.64 [R1+0x53c0], R12 ;  /* 0x0053c00c01007387 */ /* 0x0001e40000100a00 */
[----:B0-----:R-:W3:Y:S01]  /*45b60*/  LDL.LU R12, [R1+0x840] ;  /* 0x00084000010c7983 */ /* 0x001ee20000300800 */
[----:B------:R-:W3:Y:S02]  /*45b70*/  LDL.LU R13, [R1+0x844] ;  /* 0x00084400010d7983 */ /* 0x000ee40000300800 */
[----:B------:R-:W2:Y:S02]  /*45b80*/  LDL.LU R14, [R1+0x848] ;  /* 0x00084800010e7983 */ /* 0x000ea40000300800 */
[----:B------:R-:W2:Y:S01]  /*45b90*/  LDL.LU R15, [R1+0x84c] ;  /* 0x00084c00010f7983 */ /* 0x000ea20000300800 */
[C---:B------:R-:W-:Y:S01]  /*45ba0*/  HMMA.16816.F32 R16, R20.reuse, R10, R16 ;  /* 0x0000000a1410723c */ /* 0x040fe20000001810 */
[----:B--2---:R-:W-:Y:S01]  /*45bb0*/  STL.64 [R1+0x53e0], R14 ;  /* 0x0053e00e01007387 */ /* 0x004fe20000100a00 */
[----:B---3--:R0:W-:Y:S03]  /*45bc0*/  STL.64 [R1+0x53d8], R12 ;  /* 0x0053d80c01007387 */ /* 0x0081e60000100a00 */
        /* <DEDUP_REMOVED lines=9> */
[----:B------:R-:W2:Y:S02]  /*45c60*/  LDL.LU R15, [R1+0x87c] ;  /* 0x00087c00010f7983 */ /* 0x000ea40000300800 */
[----:B------:R-:W-:Y:S01]  /*45c70*/  STL.64 [R1+0xe00], R16 ;  /* 0x000e001001007387 */ /* 0x000fe20000100a00 */
[----:B------:R0:W-:Y:S03]  /*45c80*/  STL.64 [R1+0xe08], R18 ;  /* 0x000e081201007387 */ /* 0x0001e60000100a00 */
[----:B0-----:R-:W3:Y:S01]  /*45c90*/  LDL.LU.64 R18, [R1+0x5438] ;  /* 0x0054380001127983 */ /* 0x001ee20000300a00 */
[----:B------:R0:W-:Y:S02]  /*45ca0*/  STL.64 [R1+0x5328], R10 ;  /* 0x0053280a01007387 */ /* 0x0001e40000100a00 */
[----:B------:R-:W3:Y:S02]  /*45cb0*/  LDL.LU R8, [R1+0x8a0] ;  /* 0x0008a00001087983 */ /* 0x000ee40000300800 */
[----:B------:R-:W3:Y:S01]  /*45cc0*/  LDL.LU R9, [R1+0x8a4] ;  /* 0x0008a40001097983 */ /* 0x000ee20000300800 */
[----:B0-----:R-:W3:Y:S01]  /*45cd0*/  LDL.LU R10, [R1+0x8a8] ;  /* 0x0008a800010a7983 */ /* 0x001ee20000300800 */
[----:B------:R-:W3:Y:S02]  /*45ce0*/  LDL.LU R11, [R1+0x8ac] ;  /* 0x0008ac00010b7983 */ /* 0x000ee40000300800 */
[C---:B---3--:R-:W-:Y:S11]  /*45cf0*/  HMMA.16816.F32 R8, R20.reuse, R18, R8 ;  /* 0x000000121408723c */ /* 0x048ff60000001808 */
[----:B------:R-:W-:Y:S11]  /*45d00*/  @!UPT UIADD3 URZ, URZ, URZ, URZ ;  /* 0x0000003f3f3ff290 */ /* 0x000ff6000fffe03f */
[----:B------:R-:W-:Y:S01]  /*45d10*/  @!UPT UIADD3 URZ, URZ, URZ, URZ ;  /* 0x0000003f3f3ff290 */ /* 0x000fe2000fffe03f */
        /* <DEDUP_REMOVED lines=13> */
[----:B------:R-:W3:Y:S01]  /*45df0*/  LDL.LU.64 R16, [R1+0x5418] ;  /* 0x0054180001107983 */ /* 0x000ee20000300a00 */
[C---:B--2---:R-:W-:Y:S08]  /*45e00*/  HMMA.16816.F32 R12, R20.reuse, R26, R12 ;  /* 0x0000001a140c723c */ /* 0x044ff0000000180c */
[----:B---3--:R-:W-:Y:S11]  /*45e10*/  HMMA.16816.F32 R16, R20, R6, R16 ;  /* 0x000000061410723c */ /* 0x008ff60000001810 */
[----:B------:R-:W-:Y:S11]  /*45e20*/  @!UPT UIADD3 URZ, URZ, URZ, URZ ;  /* 0x0000003f3f3ff290 */ /* 0x000ff6000fffe03f */
[----:B------:R-:W-:Y:S01]  /*45e30*/  @!UPT UIADD3 URZ, URZ, URZ, URZ ;  /* 0x0000003f3f3ff290 */ /* 0x000fe2000fffe03f */
[----:B------:R0:W-:Y:S02]  /*45e40*/  STL.64 [R1+0xdd0], R16 ;  /* 0x000dd01001007387 */ /* 0x0001e40000100a00 */
[----:B0-----:R-:W-:Y:S02]  /*45e50*/  IMAD.MOV.U32 R17, RZ, RZ, R6 ;  /* 0x000000ffff117224 */ /* 0x001fe400078e0006 */
[----:B------:R-:W-:Y:S02]  /*45e60*/  IMAD.MOV.U32 R16, RZ, RZ, R7 ;  /* 0x000000ffff107224 */ /* 0x000fe400078e0007 */
[----:B----4-:R-:W0:Y:S04]  /*45e70*/  LDSM.16.MT88.4 R4, [R3+0x12080] ;  /* 0x012080000304783b */ /* 0x010e280000004200 */
[----:B------:R1:W-:Y:S04]  /*45e80*/  STL.64 [R1+0xdd8], R18 ;  /* 0x000dd81201007387 */ /* 0x0003e80000100a00 */
[----:B-1----:R-:W2:Y:S04]  /*45e90*/  LDL.LU.64 R18, [R1+0x5410] ;  /* 0x0054100001127983 */ /* 0x002ea80000300a00 */
[----:B0-----:R0:W-:Y:S01]  /*45ea0*/  STL.64 [R1+0x5230], R6 ;  /* 0x0052300601007387 */ /* 0x0011e20000100a00 */
[----:B------:R-:W-:Y:S02]  /*45eb0*/  STL.64 [R1+0x5228], R4 ;  /* 0x0052280401007387 */ /* 0x000fe40000100a00 */
[----:B------:R-:W-:Y:S02]  /*45ec0*/  STL.64 [R1+0xdc0], R12 ;  /* 0x000dc00c01007387 */ /* 0x000fe40000100a00 */
[----:B------:R1:W-:Y:S02]  /*45ed0*/  STL.64 [R1+0xdc8], R14 ;  /* 0x000dc80e01007387 */ /* 0x0003e40000100a00 */
[----:B0-----:R-:W-:-:S02]  /*45ee0*/  IMAD.MOV.U32 R6, RZ, RZ, R2 ;  /* 0x000000ffff067224 */ /* 0x001fc400078e0002 */
[----:B------:R-:W-:Y:S02]  /*45ef0*/  IMAD.MOV.U32 R7, RZ, RZ, R0 ;  /* 0x000000ffff077224 */ /* 0x000fe400078e0000 */
[----:B------:R-:W-:Y:S01]  /*45f00*/  IMAD.MOV.U32 R2, RZ, RZ, R26 ;  /* 0x000000ffff027224 */ /* 0x000fe200078e001a */
[----:B-1----:R-:W3:Y:S01]  /*45f10*/  LDL.LU.64 R14, [R1+0x5408] ;  /* 0x00540800010e7983 */ /* 0x002ee20000300a00 */
[----:B------:R-:W3:Y:S02]  /*45f20*/  LDL.LU.64 R12, [R1+0x5400] ;  /* 0x00540000010c7983 */ /* 0x000ee40000300a00 */
[----:B------:R-:W-:Y:S02]  /*45f30*/  IMAD.MOV.U32 R0, RZ, RZ, R27 ;  /* 0x000000ffff007224 */ /* 0x000fe400078e001b */
[----:B------:R-:W4:Y:S01]  /*45f40*/  LDL.LU.64 R26, [R1+0x53f8] ;  /* 0x0053f800011a7983 */ /* 0x000f220000300a00 */
[----:B------:R-:W4:Y:S02]  /*45f50*/  LDL.LU.64 R24, [R1+0x53f0] ;  /* 0x0053f00001187983 */ /* 0x000f240000300a00 */
[C---:B----4-:R-:W-:Y:S11]  /*45f60*/  HMMA.16816.F32 R24, R20.reuse, R6, R24 ;  /* 0x000000061418723c */ /* 0x050ff60000001818 */
[----:B------:R-:W-:Y:S11]  /*45f70*/  @!UPT UIADD3 URZ, URZ, URZ, URZ ;  /* 0x0000003f3f3ff290 */ /* 0x000ff6000fffe03f */
[----:B------:R-:W-:Y:S01]  /*45f80*/  @!UPT UIADD3 URZ, URZ, URZ, URZ ;  /* 0x0000003f3f3ff290 */ /* 0x000fe2000fffe03f */
[----:B------:R-:W-:Y:S01]  /*45f90*/  STL.64 [R1+0xdb0], R24 ;  /* 0x000db01801007387 */ /* 0x000fe20000100a00 */
[----:B------:R0:W-:Y:S03]  /*45fa0*/  STL.64 [R1+0xdb8], R26 ;  /* 0x000db81a01007387 */ /* 0x0001e60000100a00 */
[----:B0-----:R-:W3:Y:S01]  /*45fb0*/  LDL.LU.64 R26, [R1+0x53e8] ;  /* 0x0053e800011a7983 */ /* 0x001ee20000300a00 */
[----:B------:R-:W-:Y:S01]  /*45fc0*/  STL.64 [R1+0x52c8], R6 ;  /* 0x0052c80601007387 */ /* 0x000fe20000100a00 */
        /* <DEDUP_REMOVED lines=14> */
[----:B---3--:R-:W-:Y:S02]  /*460b0*/  HMMA.16816.F32 R24, R20, R26, R12 ;  /* 0x0000001a1418723c */ /* 0x008fe4000000180c */
[----:B------:R-:W3:Y:S01]  /*460c0*/  LDL.LU.64 R14, [R1+0x53b0] ;  /* 0x0053b000010e7983 */ /* 0x000ee20000300a00 */
[----:B------:R-:W3:Y:S11]  /*460d0*/  LDL.LU.64 R12, [R1+0x53a8] ;  /* 0x0053a800010c7983 */ /* 0x000ef60000300a00 */
[----:B------:R-:W-:Y:S09]  /*460e0*/  @!UPT UIADD3 URZ, URZ, URZ, URZ ;  /* 0x0000003f3f3ff290 */ /* 0x000ff2000fffe03f */
[----:B------:R-:W-:Y:S01]  /*460f0*/  STL.64 [R1+0xd80], R24 ;  /* 0x000d801801007387 */ /* 0x000fe20000100a00 */
[----:B------:R0:W-:Y:S03]  /*46100*/  STL.64 [R1+0xd88], R26 ;  /* 0x000d881a01007387 */ /* 0x0001e60000100a00 */
[----:B0-----:R-:W4:Y:S01]  /*46110*/  LDL.LU.64 R26, [R1+0x53a0] ;  /* 0x0053a000011a7983 */ /* 0x001f220000300a00 */
[----:B------:R-:W4:Y:S02]  /*46120*/  LDL.LU.64 R24, [R1+0x5398] ;  /* 0x0053980001187983 */ /* 0x000f240000300a00 */
[----:B------:R-:W-:Y:S02]  /*46130*/  IMAD.MOV.U32 R6, RZ, RZ, R29 ;  /* 0x000000ffff067224 */ /* 0x000fe400078e001d */
[----:B------:R-:W-:-:S07]  /*46140*/  IMAD.MOV.U32 R7, RZ, RZ, R28 ;  /* 0x000000ffff077224 */ /* 0x000fce00078e001c */
[C---:B----4-:R-:W-:Y:S01]  /*46150*/  HMMA.16816.F32 R4, R20.reuse, R6, R24 ;  /* 0x000000061404723c */ /* 0x050fe20000001818 */
[----:B------:R-:W3:Y:S11]  /*46160*/  LDL.LU.64 R26, [R1+0x5390] ;  /* 0x00539000011a7983 */ /* 0x000ef60000300a00 */
[----:B------:R-:W-:Y:S11]  /*46170*/  @!UPT UIADD3 URZ, URZ, URZ, URZ ;  /* 0x0000003f3f3ff290 */ /* 0x000ff6000fffe03f */
[----:B------:R-:W-:Y:S01]  /*46180*/  STL.64 [R1+0xd70], R4 ;  /* 0x000d700401007387 */ /* 0x000fe20000100a00 */
        /* <DEDUP_REMOVED lines=14> */
[----:B0-----:R-:W3:Y:S01]  /*46270*/  LDL.LU.64 R26, [R1+0x5360] ;  /* 0x00536000011a7983 */ /* 0x001ee20000300a00 */
[----:B------:R-:W-:Y:S02]  /*46280*/  IMAD.MOV.U32 R6, RZ, RZ, R2 ;  /* 0x000000ffff067224 */ /* 0x000fe400078e0002 */
[----:B------:R-:W-:Y:S01]  /*46290*/  IMAD.MOV.U32 R7, RZ, RZ, R0 ;  /* 0x000000ffff077224 */ /* 0x000fe200078e0000 */
[C---:B---3--:R-:W-:Y:S01]  /*462a0*/  HMMA.16816.F32 R12, R20.reuse, R26, R12 ;  /* 0x0000001a140c723c */ /* 0x048fe2000000180c */
[----:B------:R-:W-:Y:S02]  /*462b0*/  IMAD.MOV.U32 R2, RZ, RZ, R26 ;  /* 0x000000ffff027224 */ /* 0x000fe400078e001a */
[----:B------:R-:W-:Y:S11]  /*462c0*/  IMAD.MOV.U32 R0, RZ, RZ, R27 ;  /* 0x000000ffff007224 */ /* 0x000ff600078e001b */
[----:B------:R-:W-:Y:S09]  /*462d0*/  @!UPT UIADD3 URZ, URZ, URZ, URZ ;  /* 0x0000003f3f3ff290 */ /* 0x000ff2000fffe03f */
[----:B------:R-:W-:Y:S01]  /*462e0*/  STL.64 [R1+0xd40], R12 ;  /* 0x000d400c01007387 */ /* 0x000fe20000100a00 */
[----:B------:R0:W-:Y:S03]  /*462f0*/  STL.64 [R1+0xd48], R14 ;  /* 0x000d480e01007387 */ /* 0x0001e60000100a00 */
[----:B0-----:R-:W3:Y:S01]  /*46300*/  LDL.LU.64 R14, [R1+0x5358] ;  /* 0x00535800010e7983 */ /* 0x001ee20000300a00 */
[----:B------:R-:W3:Y:S02]  /*46310*/  LDL.LU.64 R12, [R1+0x5350] ;  /* 0x00535000010c7983 */ /* 0x000ee40000300a00 */
[----:B------:R-:W3:Y:S02]  /*46320*/  LDL.LU.64 R26, [R1+0x5348] ;  /* 0x00534800011a7983 */ /* 0x000ee40000300a00 */
[----:B---3--:R-:W-:Y:S01]  /*46330*/  HMMA.16816.F32 R12, R20, R26, R12 ;  /* 0x0000001a140c723c */ /* 0x008fe2000000180c */
[----:B------:R-:W-:-:S02]  /*46340*/  IMAD.MOV.U32 R5, RZ, RZ, R26 ;  /* 0x000000ffff057224 */ /* 0x000fc400078e001a */
[----:B------:R-:W-:Y:S11]  /*46350*/  IMAD.MOV.U32 R4, RZ, RZ, R27 ;  /* 0x000000ffff047224 */ /* 0x000ff600078e001b */
[----:B------:R-:W-:Y:S09]  /*46360*/  @!UPT UIADD3 URZ, URZ, URZ, URZ ;  /* 0x0000003f3f3ff290 */ /* 0x000ff2000fffe03f */
[----:B------:R0:W-:Y:S01]  /*46370*/  STL.64 [R1+0xd30], R12 ;  /* 0x000d300c01007387 */ /* 0x0001e20000100a00 */
[----:B------:R1:W-:Y:S02]  /*46380*/  STL.64 [R1+0xd38], R14 ;  /* 0x000d380e01007387 */ /* 0x0003e40000100a00 */
[----:B------:R-:W2:Y:S02]  /*46390*/  LDL.LU.64 R26, [R1+0x5340] ;  /* 0x00534000011a7983 */ /* 0x000ea40000300a00 */
[----:B------:R-:W2:Y:S01]  /*463a0*/  LDL.LU.64 R24, [R1+0x5338] ;  /* 0x0053380001187983 */ /* 0x000ea20000300a00 */
[----:B0-----:R-:W2:Y:S01]  /*463b0*/  LDL.LU R12, [R1+0x7e0] ;  /* 0x0007e000010c7983 */ /* 0x001ea20000300800 */
[----:B------:R-:W2:Y:S02]  /*463c0*/  LDL.LU R13, [R1+0x7e4] ;  /* 0x0007e400010d7983 */ /* 0x000ea40000300800 */
[----:B-1----:R-:W2:Y:S02]  /*463d0*/  LDL.LU R14, [R1+0x7e8] ;  /* 0x0007e800010e7983 */ /* 0x002ea40000300800 */
[----:B------:R-:W2:Y:S01]  /*463e0*/  LDL.LU R15, [R1+0x7ec] ;  /* 0x0007ec00010f7983 */ /* 0x000ea20000300800 */
[----:B------:R-:W-:Y:S01]  /*463f0*/  STL.64 [R1+0x52e8], R6 ;  /* 0x0052e80601007387 */ /* 0x000fe20000100a00 */
[----:B------:R0:W-:Y:S03]  /*46400*/  STL.64 [R1+0x52e0], R4 ;  /* 0x0052e00401007387 */ /* 0x0001e60000100a00 */
[----:B0-----:R-:W3:Y:S01]  /*46410*/  LDL.LU R4, [R1+0x780] ;  /* 0x0007800001047983 */ /* 0x001ee20000300800 */
[----:B------:R-:W3:Y:S02]  /*46420*/  LDL.LU R5, [R1+0x784] ;  /* 0x0007840001057983 */ /* 0x000ee40000300800 */
[----:B------:R-:W4:Y:S02]  /*46430*/  LDL.LU R6, [R1+0x788] ;  /* 0x0007880001067983 */ /* 0x000f240000300800 */
[----:B------:R-:W4:Y:S02]  /*46440*/  LDL.LU R7, [R1+0x78c] ;  /* 0x00078c0001077983 */ /* 0x000f240000300800 */
[----:B------:R-:W-:-:S02]  /*46450*/  IMAD.MOV.U32 R22, RZ, RZ, R17 ;  /* 0x000000ffff167224 */ /* 0x000fc400078e0011 */
[----:B------:R-:W-:Y:S01]  /*46460*/  IMAD.MOV.U32 R23, RZ, RZ, R16 ;  /* 0x000000ffff177224 */ /* 0x000fe200078e0010 */
[----:B----4-:R0:W-:Y:S01]  /*46470*/  STL.64 [R1+0x52f8], R6 ;  /* 0x0052f80601007387 */ /* 0x0101e20000100a00 */
[----:B---3--:R-:W-:Y:S02]  /*46480*/  STL.64 [R1+0x52f0], R4 ;  /* 0x0052f00401007387 */ /* 0x008fe40000100a00 */
[----:B0-----:R-:W-:Y:S02]  /*46490*/  IMAD.MOV.U32 R6, RZ, RZ, R11 ;  /* 0x000000ffff067224 */ /* 0x001fe400078e000b */
[----:B------:R-:W-:-:S05]  /*464a0*/  IMAD.MOV.U32 R7, RZ, RZ, R10 ;  /* 0x000000ffff077224 */ /* 0x000fca00078e000a */
[----:B------:R0:W-:Y:S02]  /*464b0*/  STL.64 [R1+0x5308], R6 ;  /* 0x0053080601007387 */ /* 0x0001e40000100a00 */
[----:B0-----:R-:W-:Y:S02]  /*464c0*/  IMAD.MOV.U32 R6, RZ, RZ, R9 ;  /* 0x000000ffff067224 */ /* 0x001fe400078e0009 */
[----:B------:R-:W-:Y:S02]  /*464d0*/  IMAD.MOV.U32 R7, RZ, RZ, R8 ;  /* 0x000000ffff077224 */ /* 0x000fe400078e0008 */
[----:B------:R-:W3:Y:S01]  /*464e0*/  LDL.LU R8, [R1+0x7d0] ;  /* 0x0007d00001087983 */ /* 0x000ee20000300800 */
[----:B------:R-:W3:Y:S02]  /*464f0*/  LDL.LU R9, [R1+0x7d4] ;  /* 0x0007d40001097983 */ /* 0x000ee40000300800 */
[----:B------:R-:W3:Y:S02]  /*46500*/  LDL.LU R10, [R1+0x7d8] ;  /* 0x0007d800010a7983 */ /* 0x000ee40000300800 */
[----:B------:R-:W3:Y:S01]  /*46510*/  LDL.LU R11, [R1+0x7dc] ;  /* 0x0007dc00010b7983 */ /* 0x000ee20000300800 */
[----:B------:R0:W-:Y:S01]  /*46520*/  STL.64 [R1+0x5320], R6 ;  /* 0x0053200601007387 */ /* 0x0001e20000100a00 */
[----:B------:R-:W4:Y:S02]  /*46530*/  LDL.LU R4, [R1+0x7c0] ;  /* 0x0007c00001047983 */ /* 0x000f240000300800 */
[----:B------:R-:W4:Y:S01]  /*46540*/  LDL.LU R5, [R1+0x7c4] ;  /* 0x0007c40001057983 */ /* 0x000f220000300800 */
[----:B0-----:R-:W4:Y:S01]  /*46550*/  LDL.LU R6, [R1+0x7c8] ;  /* 0x0007c80001067983 */ /* 0x001f220000300800 */
[----:B------:R-:W4:Y:S02]  /*46560*/  LDL.LU R7, [R1+0x7cc] ;  /* 0x0007cc0001077983 */ /* 0x000f240000300800 */
[----:B------:R0:W-:Y:S02]  /*46570*/  STL.64 [R1+0x5300], R22 ;  /* 0x0053001601007387 */ /* 0x0001e40000100a00 */
[----:B------:R-:W3:Y:S01]  /*46580*/  LDL.LU R20, [R1+0x790] ;  /* 0x0007900001147983 */ /* 0x000ee20000300800 */
[----:B------:R-:W3:Y:S04]  /*46590*/  LDL.LU R21, [R1+0x794] ;  /* 0x0007940001157983 */ /* 0x000ee80000300800 */
[----:B0-----:R-:W3:Y:S01]  /*465a0*/  LDL.LU R22, [R1+0x798] ;  /* 0x0007980001167983 */ /* 0x001ee20000300800 */
[----:B------:R-:W3:Y:S01]  /*465b0*/  LDL.LU R23, [R1+0x79c] ;  /* 0x00079c0001177983 */ /* 0x000ee20000300800 */
[C---:B--2---:R-:W-:Y:S02]  /*465c0*/  HMMA.16816.F32 R12, R24.reuse, R18, R12 ;  /* 0x00000012180c723c */ /* 0x044fe4000000180c */
[----:B---3--:R-:W-:Y:S01]  /*465d0*/  STL.64 [R1+0x5318], R22 ;  /* 0x0053181601007387 */ /* 0x008fe20000100a00 */
        /* <DEDUP_REMOVED lines=8> */
[----:B0-----:R-:W3:Y:S01]  /*46660*/  LDL.LU.64 R14, [R1+0x5330] ;  /* 0x00533000010e7983 */ /* 0x001ee20000300a00 */
[----:B------:R0:W-:Y:S02]  /*46670*/  STL.64 [R1+0x52c0], R18 ;  /* 0x0052c01201007387 */ /* 0x0001e40000100a00 */
        /* <DEDUP_REMOVED lines=15> */
[----:B------:R0:W-:Y:S03]  /*46770*/  STL.64 [R1+0x5260], R14 ;  /* 0x0052600e01007387 */ /* 0x0001e60000100a00 */
[----:B0-----:R-:W3:Y:S01]  /*46780*/  LDL.64 R14, [R1+0x58] ;  /* 0x00005800010e7983 */ /* 0x001ee20000100a00 */
[C---:B----4-:R-:W-:Y:S11]  /*46790*/  HMMA.16816.F32 R4, R24.reuse, R10, R4 ;  /* 0x0000000a1804723c */ /* 0x050ff60000001804 */
[----:B------:R-:W-:Y:S11]  /*467a0*/  @!UPT UIADD3 URZ, URZ, URZ, URZ ;  /* 0x0000003f3f3ff290 */ /* 0x000ff6000fffe03f */
[----:B------:R-:W-:Y:S01]  /*467b0*/  @!UPT UIADD3 URZ, URZ, URZ, URZ ;  /* 0x0000003f3f3ff290 */ /* 0x000fe2000fffe03f */
        /* <DEDUP_REMOVED lines=15> */
[----:B0-----:R-:W4:Y:S01]  /*468b0*/  LDL.LU.64 R6, [R1+0x52f8] ;  /* 0x0052f80001067983 */ /* 0x001f220000300a00 */
[----:B------:R-:W4:Y:S02]  /*468c0*/  LDL.LU.64 R4, [R1+0x52f0] ;  /* 0x0052f00001047983 */ /* 0x000f240000300a00 */
[----:B----4-:R-:W-:Y:S01]  /*468d0*/  HMMA.16816.F32 R20, R24, R22, R4 ;  /* 0x000000161814723c */ /* 0x010fe20000001804 */
[----:B------:R-:W2:Y:S01]  /*468e0*/  LDL.LU.64 R6, [R1+0x52e8] ;  /* 0x0052e80001067983 */ /* 0x000ea20000300a00 */
[----:B------:R-:W4:Y:S11]  /*468f0*/  LDL.LU.64 R4, [R1+0x52e0] ;  /* 0x0052e00001047983 */ /* 0x000f360000300a00 */
[----:B------:R-:W-:Y:S10]  /*46900*/  @!UPT UIADD3 URZ, URZ, URZ, URZ ;  /* 0x0000003f3f3ff290 */ /* 0x000ff4000fffe03f */
[----:B------:R-:W-:Y:S01]  /*46910*/  STL.64 [R1+0xcd0], R20 ;  /* 0x000cd01401007387 */ /* 0x000fe20000100a00 */
[----:B------:R-:W-:Y:S02]  /*46920*/  STL.64 [R1+0xcd8], R22 ;  /* 0x000cd81601007387 */ /* 0x000fe40000100a00 */
[----:B------:R-:W0:Y:S04]  /*46930*/  LDSM.16.MT88.4 R20, [R3+0x12100] ;  /* 0x012100000314783b */ /* 0x000e280000004200 */
[----:B------:R-:W-:Y:S01]  /*46940*/  STL [R1+0x5200], R3 ;  /* 0x0052000301007387 */ /* 0x000fe20000100800 */
[----:B0-----:R4:W-:Y:S01]  /*46950*/  STL.64 [R1+0x5120], R22 ;  /* 0x0051201601007387 */ /* 0x0019e20000100a00 */
[----:B------:R0:W-:Y:S02]  /*46960*/  STL.64 [R1+0x5118], R20 ;  /* 0x0051181401007387 */ /* 0x0001e40000100a00 */
[----:B----4-:R-:W-:-:S02]  /*46970*/  IMAD.MOV.U32 R22, RZ, RZ, R5 ;  /* 0x000000ffff167224 */ /* 0x010fc400078e0005 */
[----:B------:R-:W-:Y:S02]  /*46980*/  IMAD.MOV.U32 R23, RZ, RZ, R4 ;  /* 0x000000ffff177224 */ /* 0x000fe400078e0004 */
[C---:B--2---:R-:W-:Y:S03]  /*46990*/  HMMA.16816.F32 R4, R24.reuse, R6, R16 ;  /* 0x000000061804723c */ /* 0x044fe60000001810 */
[----:B------:R1:W-:Y:S01]  /*469a0*/  STL.64 [R1+0x52a0], R22 ;  /* 0x0052a01601007387 */ /* 0x0003e20000100a00 */
[----:B0-----:R-:W3:Y:S02]  /*469b0*/  LDL.LU R20, [R1+0x750] ;  /* 0x0007500001147983 */ /* 0x001ee40000300800 */
[----:B------:R-:W3:Y:S01]  /*469c0*/  LDL.LU R21, [R1+0x754] ;  /* 0x0007540001157983 */ /* 0x000ee20000300800 */
[----:B-1----:R-:W3:Y:S01]  /*469d0*/  LDL.LU R22, [R1+0x758] ;  /* 0x0007580001167983 */ /* 0x002ee20000300800 */
[----:B------:R-:W3:Y:S02]  /*469e0*/  LDL.LU R23, [R1+0x75c] ;  /* 0x00075c0001177983 */ /* 0x000ee40000300800 */
[----:B------:R-:W2:Y:S02]  /*469f0*/  LDL.LU.64 R18, [R1+0x52d8] ;  /* 0x0052d80001127983 */ /* 0x000ea40000300a00 */
[----:B------:R-:W2:Y:S11]  /*46a00*/  LDL.LU.64 R16, [R1+0x52d0] ;  /* 0x0052d00001107983 */ /* 0x000eb60000300a00 */
[----:B------:R-:W-:Y:S01]  /*46a10*/  STL.64 [R1+0xcc0], R4 ;  /* 0x000cc00401007387 */ /* 0x000fe20000100a00 */
[----:B------:R0:W-:Y:S03]  /*46a20*/  STL.64 [R1+0xcc8], R6 ;  /* 0x000cc80601007387 */ /* 0x0001e60000100a00 */
[----:B0-----:R-:W2:Y:S02]  /*46a30*/  LDL.LU.64 R6, [R1+0x52c8] ;  /* 0x0052c80001067983 */ /* 0x001ea40000300a00 */
[----:B--2---:R-:W-:Y:S02]  /*46a40*/  HMMA.16816.F32 R4, R24, R6, R16 ;  /* 0x000000061804723c */ /* 0x004fe40000001810 */
[----:B------:R-:W2:Y:S11]  /*46a50*/  LDL.LU.64 R18, [R1+0x52c0] ;  /* 0x0052c00001127983 */ /* 0x000eb60000300a00 */
[----:B------:R-:W-:Y:S10]  /*46a60*/  @!UPT UIADD3 URZ, URZ, URZ, URZ ;  /* 0x0000003f3f3ff290 */ /* 0x000ff4000fffe03f */
[----:B------:R0:W-:Y:S01]  /*46a70*/  STL.64 [R1+0xcb0], R4 ;  /* 0x000cb00401007387 */ /* 0x0001e20000100a00 */
[----:B------:R1:W-:Y:S03]  /*46a80*/  STL.64 [R1+0xcb8], R6 ;  /* 0x000cb80601007387 */ /* 0x0003e60000100a00 */
[----:B0-----:R-:W4:Y:S01]  /*46a90*/  LDL.LU R4, [R1+0x440] ;  /* 0x0004400001047983 */ /* 0x001f220000300800 */
[----:B------:R-:W4:Y:S02]  /*46aa0*/  LDL.LU R5, [R1+0x444] ;  /* 0x0004440001057983 */ /* 0x000f240000300800 */
[----:B-1----:R-:W2:Y:S02]  /*46ab0*/  LDL.LU R6, [R1+0x448] ;  /* 0x0004480001067983 */ /* 0x002ea40000300800 */
[----:B------:R-:W2:Y:S02]  /*46ac0*/  LDL.LU R7, [R1+0x44c] ;  /* 0x00044c0001077983 */ /* 0x000ea40000300800 */
[----:B--2---:R0:W-:Y:S01]  /*46ad0*/  STL.64 [R1+0x5240], R6 ;  /* 0x0052400601007387 */ /* 0x0041e20000100a00 */
[----:B----4-:R-:W-:Y:S02]  /*46ae0*/  STL.64 [R1+0x5238], R4 ;  /* 0x0052380401007387 */ /* 0x010fe40000100a00 */
[----:B0-----:R-:W-:-:S02]  /*46af0*/  IMAD.MOV.U32 R6, RZ, RZ, R2 ;  /* 0x000000ffff067224 */ /* 0x001fc400078e0002 */
[----:B------:R-:W-:-:S05]  /*46b00*/  IMAD.MOV.U32 R7, RZ, RZ, R0 ;  /* 0x000000ffff077224 */ /* 0x000fca00078e0000 */
[----:B------:R3:W-:Y:S02]  /*46b10*/  STL.64 [R1+0x5258], R6 ;  /* 0x0052580601007387 */ /* 0x0007e40000100a00 */
[C---:B---3--:R-:W-:Y:S11]  /*46b20*/  HMMA.16816.F32 R4, R24.reuse, R14, R20 ;  /* 0x0000000e1804723c */ /* 0x048ff60000001814 */
[----:B------:R-:W-:Y:S11]  /*46b30*/  @!UPT UIADD3 URZ, URZ, URZ, URZ ;  /* 0x0000003f3f3ff290 */ /* 0x000ff6000fffe03f */
[----:B------:R-:W-:Y:S01]  /*46b40*/  @!UPT UIADD3 URZ, URZ, URZ, URZ ;  /* 0x0000003f3f3ff290 */ /* 0x000fe2000fffe03f */
[----:B------:R-:W-:Y:S01]  /*46b50*/  STL.64 [R1+0xca0], R4 ;  /* 0x000ca00401007387 */ /* 0x000fe20000100a00 */
[----:B------:R-:W-:Y:S02]  /*46b60*/  STL.64 [R1+0xca8], R6 ;  /* 0x000ca80601007387 */ /* 0x000fe40000100a00 */
[----:B------:R-:W2:Y:S02]  /*46b70*/  LDL.LU R20, [R1+0x730] ;  /* 0x0007300001147983 */ /* 0x000ea40000300800 */
[----:B------:R-:W2:Y:S01]  /*46b80*/  LDL.LU R21, [R1+0x734] ;  /* 0x0007340001157983 */ /* 0x000ea20000300800 */
[----:B------:R-:W3:Y:S01]  /*46b90*/  LDL.LU R22, [R1+0x738] ;  /* 0x0007380001167983 */ /* 0x000ee20000300800 */
[----:B------:R-:W3:Y:S02]  /*46ba0*/  LDL.LU R23, [R1+0x73c] ;  /* 0x00073c0001177983 */ /* 0x000ee40000300800 */
[----:B------:R-:W-:Y:S02]  /*46bb0*/  IMAD.MOV.U32 R17, RZ, RZ, R14 ;  /* 0x000000ffff117224 */ /* 0x000fe400078e000e */
[----:B------:R-:W-:Y:S01]  /*46bc0*/  IMAD.MOV.U32 R16, RZ, RZ, R15 ;  /* 0x000000ffff107224 */ /* 0x000fe200078e000f */
[----:B---3--:R0:W-:Y:S01]  /*46bd0*/  STL.64 [R1+0x52b0], R22 ;  /* 0x0052b01601007387 */ /* 0x0081e20000100a00 */
[----:B--2---:R-:W-:Y:S03]  /*46be0*/  STL.64 [R1+0x52a8], R20 ;  /* 0x0052a81401007387 */ /* 0x004fe60000100a00 */
[----:B0-----:R-:W2:Y:S01]  /*46bf0*/  LDL.64 R22, [R1+0x48] ;  /* 0x0000480001167983 */ /* 0x001ea20000100a00 */
[----:B------:R-:W3:Y:S02]  /*46c00*/  LDL.LU R12, [R1+0x700] ;  /* 0x00070000010c7983 */ /* 0x000ee40000300800 */
[----:B------:R-:W3:Y:S02]  /*46c10*/  LDL.LU R13, [R1+0x704] ;  /* 0x00070400010d7983 */ /* 0x000ee40000300800 */
[----:B------:R-:W4:Y:S01]  /*46c20*/  LDL.LU R14, [R1+0x708] ;  /* 0x00070800010e7983 */ /* 0x000f220000300800 */
[----:B------:R-:W4:Y:S04]  /*46c30*/  LDL.LU R15, [R1+0x70c] ;  /* 0x00070c00010f7983 */ /* 0x000f280000300800 */
[----:B----4-:R0:W-:Y:S01]  /*46c40*/  STL.64 [R1+0x5270], R14 ;  /* 0x0052700e01007387 */ /* 0x0101e20000100a00 */
[----:B---3--:R-:W-:Y:S03]  /*46c50*/  STL.64 [R1+0x5268], R12 ;  /* 0x0052680c01007387 */ /* 0x008fe60000100a00 */
[----:B0-----:R-:W3:Y:S04]  /*46c60*/  LDL.64 R14, [R1+0x18] ;  /* 0x00001800010e7983 */ /* 0x001ee80000100a00 */
[----:B---3--:R0:W-:Y:S04]  /*46c70*/  STL.64 [R1+0x5280], R14 ;  /* 0x0052800e01007387 */ /* 0x0081e80000100a00 */
[----:B0-----:R-:W3:Y:S04]  /*46c80*/  LDL.64 R14, [R1+0x28] ;  /* 0x00002800010e7983 */ /* 0x001ee80000100a00 */
[----:B---3--:R0:W-:Y:S04]  /*46c90*/  STL.64 [R1+0x5298], R14 ;  /* 0x0052980e01007387 */ /* 0x0081e80000100a00 */
[----:B0-----:R-:W3:Y:S04]  /*46ca0*/  LDL.64 R14, [R1+0x38] ;  /* 0x00003800010e7983 */ /* 0x001ee80000100a00 */
[----:B---3--:R0:W-:Y:S01]  /*46cb0*/  STL.64 [R1+0x52b8], R14 ;  /* 0x0052b80e01007387 */ /* 0x0081e20000100a00 */
[----:B------:R-:W2:Y:S02]  /*46cc0*/  LDL.LU R12, [R1+0x740] ;  /* 0x00074000010c7983 */ /* 0x000ea40000300800 */
[----:B------:R-:W2:Y:S01]  /*46cd0*/  LDL.LU R13, [R1+0x744] ;  /* 0x00074400010d7983 */ /* 0x000ea20000300800 */
[----:B0-----:R-:W2:Y:S01]  /*46ce0*/  LDL.LU R14, [R1+0x748] ;  /* 0x00074800010e7983 */ /* 0x001ea20000300800 */
[----:B------:R-:W2:Y:S02]  /*46cf0*/  LDL.LU R15, [R1+0x74c] ;  /* 0x00074c00010f7983 */ /* 0x000ea40000300800 */
[----:B------:R-:W3:Y:S02]  /*46d00*/  LDL.64 R6, [R1+0x8] ;  /* 0x0000080001067983 */ /* 0x000ee40000100a00 */
[----:B---3--:R0:W-:Y:S01]  /*46d10*/  STL.64 [R1+0x5278], R6 ;  /* 0x0052780601007387 */ /* 0x0081e20000100a00 */
[----:B------:R-:W3:Y:S02]  /*46d20*/  LDL.LU R4, [R1+0x710] ;  /* 0x0007100001047983 */ /* 0x000ee40000300800 */
[----:B------:R-:W3:Y:S01]  /*46d30*/  LDL.LU R5, [R1+0x714] ;  /* 0x0007140001057983 */ /* 0x000ee20000300800 */
[----:B0-----:R-:W4:Y:S01]  /*46d40*/  LDL.LU R6, [R1+0x718] ;  /* 0x0007180001067983 */ /* 0x001f220000300800 */
[----:B------:R-:W4:Y:S01]  /*46d50*/  LDL.LU R7, [R1+0x71c] ;  /* 0x00071c0001077983 */ /* 0x000f220000300800 */
[----:B--2---:R-:W-:Y:S01]  /*46d60*/  HMMA.16816.F32 R12, R24, R22, R12 ;  /* 0x00000016180c723c */ /* 0x004fe2000000180c */
[----:B------:R-:W-:-:S02]  /*46d70*/  IMAD.MOV.U32 R29, RZ, RZ, R22 ;  /* 0x000000ffff1d7224 */ /* 0x000fc400078e0016 */
[----:B------:R-:W-:Y:S01]  /*46d80*/  IMAD.MOV.U32 R28, RZ, RZ, R23 ;  /* 0x000000ffff1c7224 */ /* 0x000fe200078e0017 */
[----:B----4-:R-:W-:Y:S01]  /*46d90*/  STL.64 [R1+0x5290], R6 ;  /* 0x0052900601007387 */ /* 0x010fe20000100a00 */
[----:B---3--:R0:W-:Y:S03]  /*46da0*/  STL.64 [R1+0x5288], R4 ;  /* 0x0052880401007387 */ /* 0x0081e60000100a00 */
[----:B0-----:R-:W2:Y:S01]  /*46db0*/  LDL.LU R4, [R1+0x720] ;  /* 0x0007200001047983 */ /* 0x001ea20000300800 */
[----:B------:R-:W2:Y:S02]  /*46dc0*/  LDL.LU R5, [R1+0x724] ;  /* 0x0007240001057983 */ /* 0x000ea40000300800 */
[----:B------:R-:W2:Y:S02]  /*46dd0*/  LDL.LU R6, [R1+0x728] ;  /* 0x0007280001067983 */ /* 0x000ea40000300800 */
[----:B------:R-:W2:Y:S01]  /*46de0*/  LDL.LU R7, [R1+0x72c] ;  /* 0x00072c0001077983 */ /* 0x000ea20000300800 */
[----:B------:R-:W-:Y:S01]  /*46df0*/  STL.64 [R1+0x5250], R18 ;  /* 0x0052501201007387 */ /* 0x000fe20000100a00 */
[----:B------:R0:W-:Y:S03]  /*46e00*/  STL.64 [R1+0x5248], R16 ;  /* 0x0052481001007387 */ /* 0x0001e60000100a00 */
[----:B0-----:R-:W3:Y:S01]  /*46e10*/  LDL.LU R16, [R1+0x6f0] ;  /* 0x0006f00001107983 */ /* 0x001ee20000300800 */
[----:B------:R-:W3:Y:S02]  /*46e20*/  LDL.LU R17, [R1+0x6f4] ;  /* 0x0006f40001117983 */ /* 0x000ee40000300800 */
[----:B------:R-:W3:Y:S02]  /*46e30*/  LDL.LU R18, [R1+0x6f8] ;  /* 0x0006f80001127983 */ /* 0x000ee40000300800 */
[----:B------:R-:W3:Y:S01]  /*46e40*/  LDL.LU R19, [R1+0x6fc] ;  /* 0x0006fc0001137983 */ /* 0x000ee20000300800 */
[----:B------:R-:W4:Y:S01]  /*46e50*/  LDL R9, [R1+0x234c] ;  /* 0x00234c0001097983 */ /* 0x000f220000100800 */
[----:B------:R-:W-:Y:S02]  /*46e60*/  STL.64 [R1+0xc90], R12 ;  /* 0x000c900c01007387 */ /* 0x000fe40000100a00 */
[----:B------:R0:W-:Y:S02]  /*46e70*/  STL.64 [R1+0xc98], R14 ;  /* 0x000c980e01007387 */ /* 0x0001e40000100a00 */
        /* <DEDUP_REMOVED lines=21> */
[----:B------:R-:W-:Y:S01]  /*46fd0*/  STL.64 [R1+0x5210], R10 ;  /* 0x0052100a01007387 */ /* 0x000fe20000100a00 */
[----:B----4-:R0:W-:Y:S04]  /*46fe0*/  STL.64 [R1+0x5208], R8 ;  /* 0x0052080801007387 */ /* 0x0101e80000100a00 */
[----:B0-----:R-:W4:Y:S01]  /*46ff0*/  LDL.LU R8, [R1+0x3a0] ;  /* 0x0003a00001087983 */ /* 0x001f220000300800 */
[----:B------:R-:W4:Y:S02]  /*47000*/  LDL.LU R9, [R1+0x3a4] ;  /* 0x0003a40001097983 */ /* 0x000f240000300800 */
[----:B------:R-:W3:Y:S02]  /*47010*/  LDL.LU R10, [R1+0x3a8] ;  /* 0x0003a800010a7983 */ /* 0x000ee40000300800 */
[----:B------:R-:W3:Y:S01]  /*47020*/  LDL.LU R11, [R1+0x3ac] ;  /* 0x0003ac00010b7983 */ /* 0x000ee20000300800 */
[----:B--2---:R-:W-:Y:S01]  /*47030*/  HMMA.16816.F32 R4, R24, R14, R4 ;  /* 0x0000000e1804723c */ /* 0x004fe20000001804 */
[----:B------:R-:W-:-:S02]  /*47040*/  IMAD.MOV.U32 R2, RZ, RZ, R14 ;  /* 0x000000ffff027224 */ /* 0x000fc400078e000e */
[----:B------:R-:W-:Y:S01]  /*47050*/  IMAD.MOV.U32 R0, RZ, RZ, R15 ;  /* 0x000000ffff007224 */ /* 0x000fe200078e000f */
[----:B---3--:R-:W-:Y:S01]  /*47060*/  STL.64 [R1+0x5220], R10 ;  /* 0x0052200a01007387 */ /* 0x008fe20000100a00 */
[----:B----4-:R0:W-:Y:S03]  /*47070*/  STL.64 [R1+0x5218], R8 ;  /* 0x0052180801007387 */ /* 0x0101e60000100a00 */
[----:B0-----:R-:W2:Y:S01]  /*47080*/  LDL.LU R8, [R1+0x3b0] ;  /* 0x0003b00001087983 */ /* 0x001ea20000300800 */
[----:B------:R-:W2:Y:S02]  /*47090*/  LDL.LU R9, [R1+0x3b4] ;  /* 0x0003b40001097983 */ /* 0x000ea40000300800 */
[----:B------:R-:W2:Y:S02]  /*470a0*/  LDL.LU R10, [R1+0x3b8] ;  /* 0x0003b800010a7983 */ /* 0x000ea40000300800 */
[----:B------:R-:W2:Y:S10]  /*470b0*/  LDL.LU R11, [R1+0x3bc] ;  /* 0x0003bc00010b7983 */ /* 0x000eb40000300800 */
[----:B------:R-:W-:Y:S01]  /*470c0*/  STL.64 [R1+0xc60], R4 ;  /* 0x000c600401007387 */ /* 0x000fe20000100a00 */
[----:B------:R0:W-:Y:S03]  /*470d0*/  STL.64 [R1+0xc68], R6 ;  /* 0x000c680601007387 */ /* 0x0001e60000100a00 */
[----:B0-----:R-:W3:Y:S01]  /*470e0*/  LDL.LU.64 R6, [R1+0x5278] ;  /* 0x0052780001067983 */ /* 0x001ee20000300a00 */
[----:B------:R-:W3:Y:S02]  /*470f0*/  LDL.LU.64 R14, [R1+0x5270] ;  /* 0x00527000010e7983 */ /* 0x000ee40000300a00 */
        /* <DEDUP_REMOVED lines=9> */
[----:B------:R-:W4:Y:S02]  /*47190*/  LDL.LU.64 R6, [R1+0x5258] ;  /* 0x0052580001067983 */ /* 0x000f240000300a00 */
[C---:B----4-:R-:W-:Y:S01]  /*471a0*/  HMMA.16816.F32 R4, R24.reuse, R6, R16 ;  /* 0x000000061804723c */ /* 0x050fe20000001810 */
[----:B------:R-:W2:Y:S01]  /*471b0*/  LDL.LU.64 R18, [R1+0x5250] ;  /* 0x0052500001127983 */ /* 0x000ea20000300a00 */
[----:B------:R-:W4:Y:S11]  /*471c0*/  LDL.LU.64 R16, [R1+0x5248] ;  /* 0x0052480001107983 */ /* 0x000f360000300a00 */
[----:B------:R-:W-:Y:S10]  /*471d0*/  @!UPT UIADD3 URZ, URZ, URZ, URZ ;  /* 0x0000003f3f3ff290 */ /* 0x000ff4000fffe03f */
[----:B------:R-:W-:Y:S01]  /*471e0*/  STL.64 [R1+0xc40], R4 ;  /* 0x000c400401007387 */ /* 0x000fe20000100a00 */
[----:B------:R0:W-:Y:S03]  /*471f0*/  STL.64 [R1+0xc48], R6 ;  /* 0x000c480601007387 */ /* 0x0001e60000100a00 */
[----:B0-----:R-:W2:Y:S01]  /*47200*/  LDL.LU.64 R6, [R1+0x5240] ;  /* 0x0052400001067983 */ /* 0x001ea20000300a00 */
[----:B------:R-:W2:Y:S02]  /*47210*/  LDL.LU.64 R4, [R1+0x5238] ;  /* 0x0052380001047983 */ /* 0x000ea40000300a00 */
[----:B--2---:R-:W-:Y:S01]  /*47220*/  HMMA.16816.F32 R24, R24, R22, R4 ;  /* 0x000000161818723c */ /* 0x004fe20000001804 */
        /* <DEDUP_REMOVED lines=16> */
[----:B------:R-:W3:Y:S02]  /*47330*/  LDL.LU.64 R8, [R1+0x5218] ;  /* 0x0052180001087983 */ /* 0x000ee40000300a00 */
[----:B------:R-:W-:Y:S01]  /*47340*/  STL.64 [R1+0x5128], R18 ;  /* 0x0051281201007387 */ /* 0x000fe20000100a00 */
[C---:B---3--:R-:W-:Y:S11]  /*47350*/  HMMA.16816.F32 R8, R4.reuse, R14, R8 ;  /* 0x0000000e0408723c */ /* 0x048ff60000001808 */
[----:B------:R-:W-:Y:S11]  /*47360*/  @!UPT UIADD3 URZ, URZ, URZ, URZ ;  /* 0x0000003f3f3ff290 */ /* 0x000ff6000fffe03f */
[----:B------:R-:W-:Y:S01]  /*47370*/  @!UPT UIADD3 URZ, URZ, URZ, URZ ;  /* 0x0000003f3f3ff290 */ /* 0x000fe2000fffe03f */
[----:B------:R-:W-:Y:S01]  /*47380*/  STL.64 [R1+0xc10], R8 ;  /* 0x000c100801007387 */ /* 0x000fe20000100a00 */
[----:B------:R0:W-:Y:S03]  /*47390*/  STL.64 [R1+0xc18], R10 ;  /* 0x000c180a01007387 */ /* 0x0001e60000100a00 */
[----:B0-----:R-:W2:Y:S01]  /*473a0*/  LDL.LU.64 R10, [R1+0x5210] ;  /* 0x00521000010a7983 */ /* 0x001ea20000300a00 */
[----:B------:R-:W3:Y:S02]  /*473b0*/  LDL.LU.64 R8, [R1+0x5208] ;  /* 0x0052080001087983 */ /* 0x000ee40000300a00 */
[----:B------:R0:W-:Y:S02]  /*473c0*/  STL.64 [R1+0x5110], R14 ;  /* 0x0051100e01007387 */ /* 0x0001e40000100a00 */
[----:B0-----:R-:W-:Y:S02]  /*473d0*/  IMAD.MOV.U32 R14, RZ, RZ, R13 ;  /* 0x000000ffff0e7224 */ /* 0x001fe400078e000d */
[----:B------:R-:W-:Y:S01]  /*473e0*/  IMAD.MOV.U32 R15, RZ, RZ, R12 ;  /* 0x000000ffff0f7224 */ /* 0x000fe200078e000c */
[----:B--2---:R-:W-:Y:S11]  /*473f0*/  HMMA.16816.F32 R24, R4, R10, R24 ;  /* 0x0000000a0418723c */ /* 0x004ff60000001818 */
[----:B------:R-:W-:Y:S11]  /*47400*/  @!UPT UIADD3 URZ, URZ, URZ, URZ ;  /* 0x0000003f3f3ff290 */ /* 0x000ff6000fffe03f */
[----:B------:R-:W-:Y:S01]  /*47410*/  @!UPT UIADD3 URZ, URZ, URZ, URZ ;  /* 0x0000003f3f3ff290 */ /* 0x000fe2000fffe03f */
[----:B------:R-:W-:Y:S01]  /*47420*/  STL.64 [R1+0xc00], R24 ;  /* 0x000c001801007387 */ /* 0x000fe20000100a00 */
[----:B------:R-:W-:Y:S02]  /*47430*/  STL.64 [R1+0xc08], R26 ;  /* 0x000c081a01007387 */ /* 0x000fe40000100a00 */
[----:B------:R0:W-:Y:S02]  /*47440*/  STL.64 [R1+0x5148], R14 ;  /* 0x0051480e01007387 */ /* 0x0001e40000100a00 */
[----:B------:R-:W2:Y:S01]  /*47450*/  LDL.LU R12, [R1+0x600] ;  /* 0x00060000010c7983 */ /* 0x000ea20000300800 */
[----:B------:R-:W2:Y:S04]  /*47460*/  LDL.LU R13, [R1+0x604] ;  /* 0x00060400010d7983 */ /* 0x000ea80000300800 */
[----:B0-----:R-:W2:Y:S01]  /*47470*/  LDL.LU R14, [R1+0x608] ;  /* 0x00060800010e7983 */ /* 0x001ea20000300800 */
[----:B------:R-:W2:Y:S02]  /*47480*/  LDL.LU R15, [R1+0x60c] ;  /* 0x00060c00010f7983 */ /* 0x000ea40000300800 */
[----:B----4-:R-:W-:-:S02]  /*47490*/  IMAD.MOV.U32 R22, RZ, RZ, R17 ;  /* 0x000000ffff167224 */ /* 0x010fc400078e0011 */
[----:B------:R-:W-:Y:S01]  /*474a0*/  IMAD.MOV.U32 R23, RZ, RZ, R16 ;  /* 0x000000ffff177224 */ /* 0x000fe200078e0010 */
[----:B--2---:R0:W-:Y:S01]  /*474b0*/  STL.64 [R1+0x5158], R14 ;  /* 0x0051580e01007387 */ /* 0x0041e20000100a00 */
[----:B------:R-:W-:Y:S02]  /*474c0*/  STL.64 [R1+0x5150], R12 ;  /* 0x0051500c01007387 */ /* 0x000fe40000100a00 */
[----:B0-----:R-:W-:Y:S02]  /*474d0*/  IMAD.MOV.U32 R14, RZ, RZ, R3 ;  /* 0x000000ffff0e7224 */ /* 0x001fe400078e0003 */
[----:B---3--:R-:W-:Y:S01]  /*474e0*/  IMAD.MOV.U32 R15, RZ, RZ, R8 ;  /* 0x000000ffff0f7224 */ /* 0x008fe200078e0008 */
[----:B------:R-:W2:Y:S04]  /*474f0*/  LDL.LU R3, [R1+0x5200] ;  /* 0x0052000001037983 */ /* 0x000ea80000300800 */
[----:B------:R-:W-:Y:S01]  /*47500*/  STL.64 [R1+0x5170], R14 ;  /* 0x0051700e01007387 */ /* 0x000fe20000100a00 */
[----:B------:R-:W-:Y:S02]  /*47510*/  STL.64 [R1+0x5108], R10 ;  /* 0x0051080a01007387 */ /* 0x000fe40000100a00 */
[----:B------:R0:W-:Y:S02]  /*47520*/  STL [R1+0x5100], R9 ;  /* 0x0051000901007387 */ /* 0x0001e40000100800 */
[----:B------:R-:W3:Y:S01]  /*47530*/  LDL.LU R8, [R1+0x5f0] ;  /* 0x0005f00001087983 */ /* 0x000ee20000300800 */
[----:B0-----:R-:W3:Y:S01]  /*47540*/  LDL.LU R9, [R1+0x5f4] ;  /* 0x0005f40001097983 */ /* 0x001ee20000300800 */
[----:B------:R-:W4:Y:S02]  /*47550*/  LDL.LU R10, [R1+0x5f8] ;  /* 0x0005f800010a7983 */ /* 0x000f240000300800 */
[----:B------:R-:W4:Y:S02]  /*47560*/  LDL.LU R11, [R1+0x5fc] ;  /* 0x0005fc00010b7983 */ /* 0x000f240000300800 */
[----:B------:R0:W-:Y:S01]  /*47570*/  STL.64 [R1+0x51a0], R22 ;  /* 0x0051a01601007387 */ /* 0x0001e20000100a00 */
[----:B------:R-:W2:Y:S01]  /*47580*/  LDL.LU R16, [R1+0x640] ;  /* 0x0006400001107983 */ /* 0x000ea20000300800 */
[----:B------:R-:W2:Y:S02]  /*47590*/  LDL.LU R17, [R1+0x644] ;  /* 0x0006440001117983 */ /* 0x000ea40000300800 */
[----:B------:R-:W2:Y:S02]  /*475a0*/  LDL.LU R18, [R1+0x648] ;  /* 0x0006480001127983 */ /* 0x000ea40000300800 */
[----:B------:R-:W2:Y:S02]  /*475b0*/  LDL.LU R19, [R1+0x64c] ;  /* 0x00064c0001137983 */ /* 0x000ea40000300800 */
[----:B------:R-:W-:-:S02]  /*475c0*/  IMAD.MOV.U32 R15, RZ, RZ, R20 ;  /* 0x000000ffff0f7224 */ /* 0x000fc400078e0014 */
[----:B------:R-:W-:Y:S01]  /*475d0*/  IMAD.MOV.U32 R14, RZ, RZ, R21 ;  /* 0x000000ffff0e7224 */ /* 0x000fe200078e0015 */
[----:B--2---:R1:W-:Y:S01]  /*475e0*/  STL.64 [R1+0x51b0], R18 ;  /* 0x0051b01201007387 */ /* 0x0043e20000100a00 */
[----:B------:R-:W-:Y:S02]  /*475f0*/  STL.64 [R1+0x51a8], R16 ;  /* 0x0051a81001007387 */ /* 0x000fe40000100a00 */
[----:B------:R-:W2:Y:S02]  /*47600*/  LDL.LU R20, [R1+0x650] ;  /* 0x0006500001147983 */ /* 0x000ea40000300800 */
[----:B------:R-:W2:Y:S01]  /*47610*/  LDL.LU R21, [R1+0x654] ;  /* 0x0006540001157983 */ /* 0x000ea20000300800 */
[----:B0-----:R-:W2:Y:S01]  /*47620*/  LDL.LU R22, [R1+0x658] ;  /* 0x0006580001167983 */ /* 0x001ea20000300800 */
[----:B------:R-:W2:Y:S02]  /*47630*/  LDL.LU R23, [R1+0x65c] ;  /* 0x00065c0001177983 */ /* 0x000ea40000300800 */
[----:B------:R-:W2:Y:S02]  /*47640*/  LDL R26, [R1+0x88] ;  /* 0x00008800011a7983 */ /* 0x000ea40000100800 */
[----:B------:R-:W2:Y:S02]  /*47650*/  LDL R27, [R1+0x8c] ;  /* 0x00008c00011b7983 */ /* 0x000ea40000100800 */
[----:B--2---:R0:W-:Y:S01]  /*47660*/  STL.64 [R1+0x51d0], R26 ;  /* 0x0051d01a01007387 */ /* 0x0041e20000100a00 */
[----:B------:R-:W-:Y:S02]  /*47670*/  STL.64 [R1+0x51c0], R22 ;  /* 0x0051c01601007387 */ /* 0x000fe40000100a00 */
[----:B------:R-:W-:Y:S02]  /*47680*/  STL.64 [R1+0x51b8], R20 ;  /* 0x0051b81401007387 */ /* 0x000fe40000100a00 */
[----:B-1----:R-:W2:Y:S01]  /*47690*/  LDL R18, [R1+0x78] ;  /* 0x0000780001127983 */ /* 0x002ea20000100800 */
[----:B------:R-:W2:Y:S04]  /*476a0*/  LDL R19, [R1+0x7c] ;  /* 0x00007c0001137983 */ /* 0x000ea80000100800 */
[----:B0-----:R-:W2:Y:S04]  /*476b0*/  LDL R26, [R1+0x98] ;  /* 0x00009800011a7983 */ /* 0x001ea80000100800 */
[----:B------:R-:W2:Y:S04]  /*476c0*/  LDL R27, [R1+0x9c] ;  /* 0x00009c00011b7983 */ /* 0x000ea80000100800 */
[----:B--2---:R-:W-:Y:S01]  /*476d0*/  STL.64 [R1+0x51e8], R26 ;  /* 0x0051e81a01007387 */ /* 0x004fe20000100a00 */
[----:B------:R0:W-:Y:S02]  /*476e0*/  STL.64 [R1+0x51c8], R18 ;  /* 0x0051c81201007387 */ /* 0x0001e40000100a00 */
[----:B------:R-:W2:Y:S02]  /*476f0*/  LDL.LU R16, [R1+0x360] ;  /* 0x0003600001107983 */ /* 0x000ea40000300800 */
[----:B------:R-:W2:Y:S01]  /*47700*/  LDL.LU R17, [R1+0x364] ;  /* 0x0003640001117983 */ /* 0x000ea20000300800 */
[----:B0-----:R-:W2:Y:S01]  /*47710*/  LDL.LU R18, [R1+0x368] ;  /* 0x0003680001127983 */ /* 0x001ea20000300800 */
[----:B------:R-:W2:Y:S02]  /*47720*/  LDL.LU R19, [R1+0x36c] ;  /* 0x00036c0001137983 */ /* 0x000ea40000300800 */
[----:B------:R-:W3:Y:S02]  /*47730*/  LDL R26, [R1+0xa8] ;  /* 0x0000a800011a7983 */ /* 0x000ee40000100800 */
[----:B------:R-:W3:Y:S01]  /*47740*/  LDL R27, [R1+0xac] ;  /* 0x0000ac00011b7983 */ /* 0x000ee20000100800 */
[----:B--2---:R-:W-:Y:S01]  /*47750*/  STL.64 [R1+0x51e0], R18 ;  /* 0x0051e01201007387 */ /* 0x004fe20000100a00 */
[----:B------:R0:W-:Y:S03]  /*47760*/  STL.64 [R1+0x51d8], R16 ;  /* 0x0051d81001007387 */ /* 0x0001e60000100a00 */
[----:B0-----:R-:W2:Y:S01]  /*47770*/  LDL.LU R16, [R1+0x370] ;  /* 0x0003700001107983 */ /* 0x001ea20000300800 */
[----:B------:R-:W2:Y:S02]  /*47780*/  LDL.LU R17, [R1+0x374] ;  /* 0x0003740001117983 */ /* 0x000ea40000300800 */
[----:B------:R-:W2:Y:S02]  /*47790*/  LDL.LU R18, [R1+0x378] ;  /* 0x0003780001127983 */ /* 0x000ea40000300800 */
[----:B------:R-:W2:Y:S02]  /*477a0*/  LDL.LU R19, [R1+0x37c] ;  /* 0x00037c0001137983 */ /* 0x000ea40000300800 */
[----:B--2---:R-:W-:Y:S01]  /*477b0*/  STL.64 [R1+0x51f8], R18 ;  /* 0x0051f81201007387 */ /* 0x004fe20000100a00 */
[----:B------:R0:W-:Y:S03]  /*477c0*/  STL.64 [R1+0x51f0], R16 ;  /* 0x0051f01001007387 */ /* 0x0001e60000100a00 */
        /* <DEDUP_REMOVED lines=8> */
[----:B------:R-:W-:Y:S01]  /*47850*/  STL.64 [R1+0x5188], R14 ;  /* 0x0051880e01007387 */ /* 0x000fe20000100a00 */
        /* <DEDUP_REMOVED lines=10> */
[----:B------:R-:W4:Y:S02]  /*47900*/  LDL.LU R10, [R1+0x628] ;  /* 0x00062800010a7983 */ /* 0x000f240000300800 */
[----:B------:R-:W4:Y:S01]  /*47910*/  LDL.LU R11, [R1+0x62c] ;  /* 0x00062c00010b7983 */ /* 0x000f220000300800 */
[C---:B--2---:R-:W-:Y:S01]  /*47920*/  HMMA.16816.F32 R24, R4.reuse, R26, R16 ;  /* 0x0000001a0418723c */ /* 0x044fe20000001810 */
[----:B----4-:R-:W-:Y:S01]  /*47930*/  STL.64 [R1+0x5198], R10 ;  /* 0x0051980a01007387 */ /* 0x010fe20000100a00 */
[----:B---3--:R0:W-:Y:S03]  /*47940*/  STL.64 [R1+0x5190], R8 ;  /* 0x0051900801007387 */ /* 0x0081e60000100a00 */
        /* <DEDUP_REMOVED lines=20> */
[----:B------:R-:W-:Y:S02]  /*47a90*/  STL.64 [R1+0xbd8], R26 ;  /* 0x000bd81a01007387 */ /* 0x000fe40000100a00 */
[----:B------:R-:W0:Y:S02]  /*47aa0*/  LDSM.16.MT88.4 R24, [R3+0x12180] ;  /* 0x012180000318783b */ /* 0x000e240000004200 */
[----:B0-----:R-:W-:Y:S02]  /*47ab0*/  STL [R1+0x5014], R24 ;  /* 0x0050141801007387 */ /* 0x001fe40000100800 */
[----:B------:R-:W-:Y:S02]  /*47ac0*/  STL [R1+0x5010], R25 ;  /* 0x0050101901007387 */ /* 0x000fe40000100800 */
[----:B------:R-:W-:Y:S02]  /*47ad0*/  STL [R1+0x500c], R26 ;  /* 0x00500c1a01007387 */ /* 0x000fe40000100800 */
[----:B------:R0:W-:Y:S02]  /*47ae0*/  STL [R1+0x5008], R27 ;  /* 0x0050081b01007387 */ /* 0x0001e40000100800 */
[----:B0-----:R-:W4:Y:S01]  /*47af0*/  LDL.64 R26, [R1+0x68] ;  /* 0x00006800011a7983 */ /* 0x001f220000100a00 */
[C---:B---3--:R-:W-:Y:S03]  /*47b00*/  HMMA.16816.F32 R16, R4.reuse, R18, R20 ;  /* 0x000000120410723c */ /* 0x048fe60000001814 */
[----:B------:R-:W4:Y:S01]  /*47b10*/  LDL.LU.64 R22, [R1+0x51c0] ;  /* 0x0051c00001167983 */ /* 0x000f220000300a00 */
[----:B------:R-:W4:Y:S11]  /*47b20*/  LDL.LU.64 R20, [R1+0x51b8] ;  /* 0x0051b80001147983 */ /* 0x000f360000300a00 */
[----:B------:R-:W-:Y:S08]  /*47b30*/  @!UPT UIADD3 URZ, URZ, URZ, URZ ;  /* 0x0000003f3f3ff290 */ /* 0x000ff0000fffe03f */
[----:B------:R-:W-:Y:S01]  /*47b40*/  STL.64 [R1+0xbc0], R16 ;  /* 0x000bc01001007387 */ /* 0x000fe20000100a00 */
[----:B------:R0:W-:Y:S03]  /*47b50*/  STL.64 [R1+0xbc8], R18 ;  /* 0x000bc81201007387 */ /* 0x0001e60000100a00 */
[----:B0-----:R-:W3:Y:S01]  /*47b60*/  LDL.LU.64 R18, [R1+0x51b0] ;  /* 0x0051b00001127983 */ /* 0x001ee20000300a00 */
[----:B------:R-:W3:Y:S01]  /*47b70*/  LDL.LU.64 R16, [R1+0x51a8] ;  /* 0x0051a80001107983 */ /* 0x000ee20000300a00 */
[C---:B----4-:R-:W-:Y:S11]  /*47b80*/  HMMA.16816.F32 R20, R4.reuse, R26, R20 ;  /* 0x0000001a0414723c */ /* 0x050ff60000001814 */
[----:B------:R-:W-:Y:S11]  /*47b90*/  @!UPT UIADD3 URZ, URZ, URZ, URZ ;  /* 0x0000003f3f3ff290 */ /* 0x000ff6000fffe03f */
[----:B------:R-:W-:Y:S01]  /*47ba0*/  @!UPT UIADD3 URZ, URZ, URZ, URZ ;  /* 0x0000003f3f3ff290 */ /* 0x000fe2000fffe03f */
[----:B------:R-:W-:Y:S01]  /*47bb0*/  STL.64 [R1+0xbb0], R20 ;  /* 0x000bb01401007387 */ /* 0x000fe20000100a00 */
[----:B------:R0:W-:Y:S03]  /*47bc0*/  STL.64 [R1+0xbb8], R22 ;  /* 0x000bb81601007387 */ /* 0x0001e60000100a00 */
[----:B0-----:R-:W3:Y:S01]  /*47bd0*/  LDL.LU.64 R22, [R1+0x51a0] ;  /* 0x0051a00001167983 */ /* 0x001ee20000300a00 */
[----:B------:R-:W-:Y:S01]  /*47be0*/  STL.64 [R1+0x50c0], R26 ;  /* 0x0050c01a01007387 */ /* 0x000fe20000100a00 */
[----:B---3--:R-:W-:Y:S02]  /*47bf0*/  HMMA.16816.F32 R16, R4, R22, R16 ;  /* 0x000000160410723c */ /* 0x008fe40000001810 */
[----:B------:R-:W3:Y:S11]  /*47c00*/  LDL.64 R22, [R1+0xc8] ;  /* 0x0000c80001167983 */ /* 0x000ef60000100a00 */
[----:B------:R-:W-:Y:S10]  /*47c10*/  @!UPT UIADD3 URZ, URZ, URZ, URZ ;  /* 0x0000003f3f3ff290 */ /* 0x000ff4000fffe03f */
[----:B------:R0:W-:Y:S01]  /*47c20*/  STL.64 [R1+0xba0], R16 ;  /* 0x000ba01001007387 */ /* 0x0001e20000100a00 */
[----:B------:R1:W-:Y:S03]  /*47c30*/  STL.64 [R1+0xba8], R18 ;  /* 0x000ba81201007387 */ /* 0x0003e60000100a00 */
[----:B0-----:R-:W4:Y:S01]  /*47c40*/  LDL.LU R16, [R1+0x350] ;  /* 0x0003500001107983 */ /* 0x001f220000300800 */
[----:B------:R-:W4:Y:S02]  /*47c50*/  LDL.LU R17, [R1+0x354] ;  /* 0x0003540001117983 */ /* 0x000f240000300800 */
[----:B-1----:R-:W3:Y:S02]  /*47c60*/  LDL.LU R18, [R1+0x358] ;  /* 0x0003580001127983 */ /* 0x002ee40000300800 */
[----:B------:R-:W3:Y:S02]  /*47c70*/  LDL.LU R19, [R1+0x35c] ;  /* 0x00035c0001137983 */ /* 0x000ee40000300800 */
[----:B------:R-:W-:-:S02]  /*47c80*/  IMAD.MOV.U32 R14, RZ, RZ, R29 ;  /* 0x000000ffff0e7224 */ /* 0x000fc400078e001d */
[----:B------:R-:W-:-:S07]  /*47c90*/  IMAD.MOV.U32 R15, RZ, RZ, R28 ;  /* 0x000000ffff0f7224 */ /* 0x000fce00078e001c */
[C---:B--2---:R-:W-:Y:S01]  /*47ca0*/  HMMA.16816.F32 R12, R4.reuse, R14, R8 ;  /* 0x0000000e040c723c */ /* 0x044fe20000001808 */
[----:B---3--:R-:W-:Y:S01]  /*47cb0*/  STL.64 [R1+0x5140], R18 ;  /* 0x0051401201007387 */ /* 0x008fe20000100a00 */
[----:B----4-:R0:W-:Y:S03]  /*47cc0*/  STL.64 [R1+0x5138], R16 ;  /* 0x0051381001007387 */ /* 0x0101e60000100a00 */
        /* <DEDUP_REMOVED lines=29> */
[----:B------:R0:W-:Y:S01]  /*47ea0*/  STL.64 [R1+0xb60], R24 ;  /* 0x000b601801007387 */ /* 0x0001e20000100a00 */
[----:B------:R1:W-:Y:S03]  /*47eb0*/  STL.64 [R1+0xb68], R26 ;  /* 0x000b681a01007387 */ /* 0x0003e60000100a00 */
[----:B0-----:R-:W4:Y:S01]  /*47ec0*/  LDL.LU R24, [R1+0x4e0] ;  /* 0x0004e00001187983 */ /* 0x001f220000300800 */
[C---:B---3--:R-:W-:Y:S11]  /*47ed0*/  HMMA.16816.F32 R8, R4.reuse, R14, R8 ;  /* 0x0000000e0408723c */ /* 0x048ff60000001808 */
[----:B------:R-:W-:Y:S11]  /*47ee0*/  @!UPT UIADD3 URZ, URZ, URZ, URZ ;  /* 0x0000003f3f3ff290 */ /* 0x000ff6000fffe03f */
[----:B------:R-:W-:Y:S01]  /*47ef0*/  @!UPT UIADD3 URZ, URZ, URZ, URZ ;  /* 0x0000003f3f3ff290 */ /* 0x000fe2000fffe03f */
[----:B------:R0:W-:Y:S01]  /*47f00*/  STL.64 [R1+0xb50], R8 ;  /* 0x000b500801007387 */ /* 0x0001e20000100a00 */
[----:B------:R3:W-:Y:S02]  /*47f10*/  STL.64 [R1+0xb58], R10 ;  /* 0x000b580a01007387 */ /* 0x0007e40000100a00 */
[----:B------:R-:W4:Y:S02]  /*47f20*/  LDL.LU R25, [R1+0x4e4] ;  /* 0x0004e40001197983 */ /* 0x000f240000300800 */
[----:B-1----:R-:W2:Y:S01]  /*47f30*/  LDL.LU R26, [R1+0x4e8] ;  /* 0x0004e800011a7983 */ /* 0x002ea20000300800 */
[----:B------:R-:W2:Y:S01]  /*47f40*/  LDL.LU R27, [R1+0x4ec] ;  /* 0x0004ec00011b7983 */ /* 0x000ea20000300800 */
[----:B------:R-:W4:Y:S02]  /*47f50*/  LDL.LU R12, [R1+0x330] ;  /* 0x00033000010c7983 */ /* 0x000f240000300800 */
[----:B------:R-:W4:Y:S02]  /*47f60*/  LDL.LU R13, [R1+0x334] ;  /* 0x00033400010d7983 */ /* 0x000f240000300800 */
[----:B------:R-:W4:Y:S01]  /*47f70*/  LDL.LU R14, [R1+0x338] ;  /* 0x00033800010e7983 */ /* 0x000f220000300800 */
[----:B------:R-:W4:Y:S04]  /*47f80*/  LDL.LU R15, [R1+0x33c] ;  /* 0x00033c00010f7983 */ /* 0x000f280000300800 */
[----:B0-----:R-:W4:Y:S01]  /*47f90*/  LDL.LU R8, [R1+0x320] ;  /* 0x0003200001087983 */ /* 0x001f220000300800 */
[----:B------:R-:W4:Y:S02]  /*47fa0*/  LDL.LU R9, [R1+0x324] ;  /* 0x0003240001097983 */ /* 0x000f240000300800 */
[----:B---3--:R-:W3:Y:S02]  /*47fb0*/  LDL.LU R10, [R1+0x328] ;  /* 0x00032800010a7983 */ /* 0x008ee40000300800 */
[----:B------:R-:W3:Y:S01]  /*47fc0*/  LDL.LU R11, [R1+0x32c] ;  /* 0x00032c00010b7983 */ /* 0x000ee20000300800 */
[----:B--2---:R0:W-:Y:S01]  /*47fd0*/  STL.64 [R1+0x50d0], R26 ;  /* 0x0050d01a01007387 */ /* 0x0041e20000100a00 */
[----:B----4-:R-:W-:Y:S03]  /*47fe0*/  STL.64 [R1+0x50c8], R24 ;  /* 0x0050c81801007387 */ /* 0x010fe60000100a00 */
[----:B0-----:R-:W2:Y:S01]  /*47ff0*/  LDL.64 R26, [R1+0x98] ;  /* 0x00009800011a7983 */ /* 0x001ea20000100a00 */
[----:B------:R-:W-:Y:S03]  /*48000*/  HMMA.16816.F32 R16, R4, R22, R16 ;  /* 0x000000160410723c */ /* 0x000fe60000001810 */
[----:B--2---:R0:W-:Y:S04]  /*48010*/  STL.64 [R1+0x50e0], R26 ;  /* 0x0050e01a01007387 */ /* 0x0041e80000100a00 */
[----:B0-----:R-:W2:Y:S01]  /*48020*/  LDL.64 R26, [R1+0xa8] ;  /* 0x0000a800011a7983 */ /* 0x001ea20000100a00 */
[----:B------:R-:W-:-:S02]  /*48030*/  IMAD.MOV.U32 R29, RZ, RZ, R22 ;  /* 0x000000ffff1d7224 */ /* 0x000fc400078e0016 */
[----:B------:R-:W-:Y:S01]  /*48040*/  IMAD.MOV.U32 R28, RZ, RZ, R23 ;  /* 0x000000ffff1c7224 */ /* 0x000fe200078e0017 */
[----:B--2---:R0:W-:Y:S01]  /*48050*/  STL.64 [R1+0x50f8], R26 ;  /* 0x0050f81a01007387 */ /* 0x0041e20000100a00 */
[----:B------:R-:W2:Y:S02]  /*48060*/  LDL.LU R24, [R1+0x310] ;  /* 0x0003100001187983 */ /* 0x000ea40000300800 */
[----:B------:R-:W2:Y:S01]  /*48070*/  LDL.LU R25, [R1+0x314] ;  /* 0x0003140001197983 */ /* 0x000ea20000300800 */
[----:B0-----:R-:W2:Y:S01]  /*48080*/  LDL.LU R26, [R1+0x318] ;  /* 0x00031800011a7983 */ /* 0x001ea20000300800 */
[----:B------:R-:W2:Y:S07]  /*48090*/  LDL.LU R27, [R1+0x31c] ;  /* 0x00031c00011b7983 */ /* 0x000eae0000300800 */
[----:B------:R-:W-:Y:S02]  /*480a0*/  STL.64 [R1+0xb40], R16 ;  /* 0x000b401001007387 */ /* 0x000fe40000100a00 */
[----:B------:R0:W-:Y:S02]  /*480b0*/  STL.64 [R1+0xb48], R18 ;  /* 0x000b481201007387 */ /* 0x0001e40000100a00 */
[----:B0-----:R-:W4:Y:S01]  /*480c0*/  LDL.LU.64 R18, [R1+0x5140] ;  /* 0x0051400001127983 */ /* 0x001f220000300a00 */
[----:B------:R-:W4:Y:S02]  /*480d0*/  LDL.LU.64 R16, [R1+0x5138] ;  /* 0x0051380001107983 */ /* 0x000f240000300a00 */
[----:B------:R-:W4:Y:S02]  /*480e0*/  LDL.LU.64 R22, [R1+0x5130] ;  /* 0x0051300001167983 */ /* 0x000f240000300a00 */
[----:B----4-:R-:W-:Y:S01]  /*480f0*/  HMMA.16816.F32 R4, R4, R22, R16 ;  /* 0x000000160404723c */ /* 0x010fe20000001810 */
[----:B------:R-:W4:Y:S01]  /*48100*/  LDL.LU.64 R18, [R1+0x5128] ;  /* 0x0051280001127983 */ /* 0x000f220000300a00 */
[----:B------:R-:W4:Y:S02]  /*48110*/  LDL.LU.64 R22, [R1+0x5120] ;  /* 0x0051200001167983 */ /* 0x000f240000300a00 */
[----:B------:R-:W4:Y:S11]  /*48120*/  LDL.LU.64 R20, [R1+0x5118] ;  /* 0x0051180001147983 */ /* 0x000f360000300a00 */
[----:B------:R-:W-:Y:S08]  /*48130*/  @!UPT UIADD3 URZ, URZ, URZ, URZ ;  /* 0x0000003f3f3ff290 */ /* 0x000ff0000fffe03f */
[----:B------:R-:W-:Y:S01]  /*48140*/  STL.64 [R1+0xb30], R4 ;  /* 0x000b300401007387 */ /* 0x000fe20000100a00 */
[----:B------:R0:W-:Y:S03]  /*48150*/  STL.64 [R1+0xb38], R6 ;  /* 0x000b380601007387 */ /* 0x0001e60000100a00 */
[----:B0-----:R-:W2:Y:S04]  /*48160*/  LDL.64 R6, [R1+0x88] ;  /* 0x0000880001067983 */ /* 0x001ea80000100a00 */
[----:B--2---:R0:W-:Y:S01]  /*48170*/  STL.64 [R1+0x50d8], R6 ;  /* 0x0050d80601007387 */ /* 0x0041e20000100a00 */
[----:B------:R-:W2:Y:S02]  /*48180*/  LDL.LU R4, [R1+0x2f0] ;  /* 0x0002f00001047983 */ /* 0x000ea40000300800 */
[----:B------:R-:W2:Y:S01]  /*48190*/  LDL.LU R5, [R1+0x2f4] ;  /* 0x0002f40001057983 */ /* 0x000ea20000300800 */
[----:B0-----:R-:W2:Y:S01]  /*481a0*/  LDL.LU R6, [R1+0x2f8] ;  /* 0x0002f80001067983 */ /* 0x001ea20000300800 */
[----:B------:R-:W2:Y:S01]  /*481b0*/  LDL.LU R7, [R1+0x2fc] ;  /* 0x0002fc0001077983 */ /* 0x000ea20000300800 */
[C---:B----4-:R-:W-:Y:S02]  /*481c0*/  HMMA.16816.F32 R12, R20.reuse, R18, R12 ;  /* 0x00000012140c723c */ /* 0x050fe4000000180c */
        /* <DEDUP_REMOVED lines=10> */
[----:B------:R-:W-:Y:S02]  /*48270*/  STL [R1+0x5018], R19 ;  /* 0x0050181301007387 */ /* 0x000fe40000100800 */
[----:B------:R0:W-:Y:S02]  /*48280*/  STL [R1+0x50bc], R18 ;  /* 0x0050bc1201007387 */ /* 0x0001e40000100800 */
[----:B------:R-:W4:Y:S01]  /*48290*/  LDL.LU R16, [R1+0x4d0] ;  /* 0x0004d00001107983 */ /* 0x000f220000300800 */
[----:B------:R-:W4:Y:S04]  /*482a0*/  LDL.LU R17, [R1+0x4d4] ;  /* 0x0004d40001117983 */ /* 0x000f280000300800 */
[----:B0-----:R-:W4:Y:S01]  /*482b0*/  LDL.LU R18, [R1+0x4d8] ;  /* 0x0004d80001127983 */ /* 0x001f220000300800 */
[----:B------:R-:W4:Y:S01]  /*482c0*/  LDL.LU R19, [R1+0x4dc] ;  /* 0x0004dc0001137983 */ /* 0x000f220000300800 */
[C---:B---3--:R-:W-:Y:S11]  /*482d0*/  HMMA.16816.F32 R8, R20.reuse, R14, R8 ;  /* 0x0000000e1408723c */ /* 0x048ff60000001808 */
[----:B------:R-:W-:Y:S11]  /*482e0*/  @!UPT UIADD3 URZ, URZ, URZ, URZ ;  /* 0x0000003f3f3ff290 */ /* 0x000ff6000fffe03f */
[----:B------:R-:W-:Y:S01]  /*482f0*/  @!UPT UIADD3 URZ, URZ, URZ, URZ ;  /* 0x0000003f3f3ff290 */ /* 0x000fe2000fffe03f */
[----:B------:R-:W-:Y:S01]  /*48300*/  STL.64 [R1+0xb10], R8 ;  /* 0x000b100801007387 */ /* 0x000fe20000100a00 */
[----:B------:R0:W-:Y:S03]  /*48310*/  STL.64 [R1+0xb18], R10 ;  /* 0x000b180a01007387 */ /* 0x0001e60000100a00 */
[----:B0-----:R-:W3:Y:S01]  /*48320*/  LDL.LU.64 R10, [R1+0x5108] ;  /* 0x00510800010a7983 */ /* 0x001ee20000300a00 */
[----:B------:R-:W2:Y:S02]  /*48330*/  LDL.LU R9, [R1+0x5100] ;  /* 0x0051000001097983 */ /* 0x000ea40000300800 */
        /* <DEDUP_REMOVED lines=26> */
[----:B------:R-:W-:Y:S02]  /*484e0*/  IMAD.MOV.U32 R8, RZ, RZ, R26 ;  /* 0x000000ffff087224 */ /* 0x000fe400078e001a */
[----:B------:R-:W-:Y:S02]  /*484f0*/  IMAD.MOV.U32 R3, RZ, RZ, R27 ;  /* 0x000000ffff037224 */ /* 0x000fe400078e001b */
[----:B------:R-:W3:Y:S01]  /*48500*/  LDL.LU.64 R26, [R1+0x50d0] ;  /* 0x0050d000011a7983 */ /* 0x000ee20000300a00 */
[----:B------:R-:W3:Y:S01]  /*48510*/  LDL.LU.64 R24, [R1+0x50c8] ;  /* 0x0050c80001187983 */ /* 0x000ee20000300a00 */
[C---:B--2---:R-:W-:Y:S11]  /*48520*/  HMMA.16816.F32 R12, R20.reuse, R6, R12 ;  /* 0x00000006140c723c */ /* 0x044ff6000000180c */
[----:B------:R-:W-:Y:S11]  /*48530*/  @!UPT UIADD3 URZ, URZ, URZ, URZ ;  /* 0x0000003f3f3ff290 */ /* 0x000ff6000fffe03f */
[----:B------:R-:W-:Y:S01]  /*48540*/  @!UPT UIADD3 URZ, URZ, URZ, URZ ;  /* 0x0000003f3f3ff290 */ /* 0x000fe2000fffe03f */
[----:B------:R0:W-:Y:S02]  /*48550*/  STL.64 [R1+0xac0], R12 ;  /* 0x000ac00c01007387 */ /* 0x0001e40000100a00 */
[----:B0-----:R-:W-:Y:S02]  /*48560*/  IMAD.MOV.U32 R13, RZ, RZ, R6 ;  /* 0x000000ffff0d7224 */ /* 0x001fe400078e0006 */
[----:B------:R-:W-:Y:S02]  /*48570*/  IMAD.MOV.U32 R12, RZ, RZ, R7 ;  /* 0x000000ffff0c7224 */ /* 0x000fe400078e0007 */
[----:B------:R-:W0:Y:S04]  /*48580*/  LDSM.16.MT88.4 R4, [R9+0x12000] ;  /* 0x012000000904783b */ /* 0x000e280000004200 */
[----:B------:R-:W-:Y:S01]  /*48590*/  STL.64 [R1+0xac8], R14 ;  /* 0x000ac80e01007387 */ /* 0x000fe20000100a00 */
[----:B------:R-:W-:Y:S02]  /*485a0*/  STL.64 [R1+0x4ff8], R10 ;  /* 0x004ff80a01007387 */ /* 0x000fe40000100a00 */
[----:B------:R-:W-:Y:S01]  /*485b0*/  STL [R1+0x4ff0], R9 ;  /* 0x004ff00901007387 */ /* 0x000fe20000100800 */
[----:B0-----:R0:W-:Y:S01]  /*485c0*/  STL.64 [R1+0x4ed8], R6 ;  /* 0x004ed80601007387 */ /* 0x0011e20000100a00 */
[----:B------:R-:W-:Y:S03]  /*485d0*/  STL.64 [R1+0x4ed0], R4 ;  /* 0x004ed00401007387 */ /* 0x000fe60000100a00 */
[----:B0-----:R-:W2:Y:S04]  /*485e0*/  LDL.64 R6, [R1+0xb8] ;  /* 0x0000b80001067983 */ /* 0x001ea80000100a00 */
[----:B--2---:R0:W-:Y:S04]  /*485f0*/  STL.64 [R1+0x5070], R6 ;  /* 0x0050700601007387 */ /* 0x0041e80000100a00 */
[----:B0-----:R-:W3:Y:S02]  /*48600*/  LDL.64 R6, [R1+0x78] ;  /* 0x0000780001067983 */ /* 0x001ee40000100a00 */
[C---:B---3--:R-:W-:Y:S11]  /*48610*/  HMMA.16816.F32 R24, R20.reuse, R6, R24 ;  /* 0x000000061418723c */ /* 0x048ff60000001818 */
[----:B------:R-:W-:Y:S11]  /*48620*/  @!UPT UIADD3 URZ, URZ, URZ, URZ ;  /* 0x0000003f3f3ff290 */ /* 0x000ff6000fffe03f */
[----:B------:R-:W-:Y:S01]  /*48630*/  @!UPT UIADD3 URZ, URZ, URZ, URZ ;  /* 0x0000003f3f3ff290 */ /* 0x000fe2000fffe03f */
[----:B------:R-:W-:Y:S01]  /*48640*/  STL.64 [R1+0xab0], R24 ;  /* 0x000ab01801007387 */ /* 0x000fe20000100a00 */
[----:B------:R0:W-:Y:S03]  /*48650*/  STL.64 [R1+0xab8], R26 ;  /* 0x000ab81a01007387 */ /* 0x0001e60000100a00 */
[----:B0-----:R-:W4:Y:S01]  /*48660*/  LDL.LU.64 R26, [R1+0x50c0] ;  /* 0x0050c000011a7983 */ /* 0x001f220000300a00 */
[----:B------:R-:W-:Y:S02]  /*48670*/  IMAD.MOV.U32 R10, RZ, RZ, R6 ;  /* 0x000000ffff0a7224 */ /* 0x000fe400078e0006 */
[----:B------:R-:W-:Y:S02]  /*48680*/  IMAD.MOV.U32 R9, RZ, RZ, R7 ;  /* 0x000000ffff097224 */ /* 0x000fe400078e0007 */
[----:B----4-:R-:W-:Y:S01]  /*48690*/  HMMA.16816.F32 R4, R20, R26, R16 ;  /* 0x0000001a1404723c */ /* 0x010fe20000001810 */
[----:B------:R-:W-:-:S02]  /*486a0*/  IMAD.MOV.U32 R14, RZ, RZ, R26 ;  /* 0x000000ffff0e7224 */ /* 0x000fc400078e001a */
[----:B------:R-:W-:Y:S11]  /*486b0*/  IMAD.MOV.U32 R11, RZ, RZ, R27 ;  /* 0x000000ffff0b7224 */ /* 0x000ff600078e001b */
[----:B------:R-:W-:Y:S09]  /*486c0*/  @!UPT UIADD3 URZ, URZ, URZ, URZ ;  /* 0x0000003f3f3ff290 */ /* 0x000ff2000fffe03f */
[----:B------:R-:W-:Y:S01]  /*486d0*/  STL.64 [R1+0xaa0], R4 ;  /* 0x000aa00401007387 */ /* 0x000fe20000100a00 */
[----:B------:R-:W-:Y:S02]  /*486e0*/  STL.64 [R1+0xaa8], R6 ;  /* 0x000aa80601007387 */ /* 0x000fe40000100a00 */
[----:B------:R-:W-:Y:S02]  /*486f0*/  STL [R1+0x50b8], R14 ;  /* 0x0050b80e01007387 */ /* 0x000fe40000100800 */
[----:B------:R-:W-:Y:S01]  /*48700*/  STL.64 [R1+0x50b0], R12 ;  /* 0x0050b00c01007387 */ /* 0x000fe20000100a00 */
[----:B------:R-:W-:Y:S01]  /*48710*/  STL.64 [R1+0x5028], R10 ;  /* 0x0050280a01007387 */ /* 0x000fe20000100a00 */
[----:B------:R0:W-:Y:S03]  /*48720*/  STL.64 [R1+0x5020], R8 ;  /* 0x0050200801007387 */ /* 0x0001e60000100a00 */
[----:B0-----:R-:W2:Y:S01]  /*48730*/  LDL.LU R8, [R1+0x2d0] ;  /* 0x0002d00001087983 */ /* 0x001ea20000300800 */
        /* <DEDUP_REMOVED lines=10> */
[----:B------:R-:W2:Y:S01]  /*487e0*/  LDL.LU R19, [R1+0x4cc] ;  /* 0x0004cc0001137983 */ /* 0x000ea20000300800 */
[----:B------:R-:W2:Y:S01]  /*487f0*/  LDL.64 R14, [R1+0x58] ;  /* 0x00005800010e7983 */ /* 0x000ea20000100a00 */
[----:B------:R-:W2:Y:S02]  /*48800*/  LDL.LU R24, [R1+0x4a0] ;  /* 0x0004a00001187983 */ /* 0x000ea40000300800 */
[----:B------:R-:W2:Y:S02]  /*48810*/  LDL.LU R25, [R1+0x4a4] ;  /* 0x0004a40001197983 */ /* 0x000ea40000300800 */
[----:B------:R-:W2:Y:S01]  /*48820*/  LDL.LU R26, [R1+0x4a8] ;  /* 0x0004a800011a7983 */ /* 0x000ea20000300800 */
[----:B------:R-:W2:Y:S04]  /*48830*/  LDL.LU R27, [R1+0x4ac] ;  /* 0x0004ac00011b7983 */ /* 0x000ea80000300800 */
[----:B--2---:R0:W-:Y:S01]  /*48840*/  STL.64 [R1+0x50a0], R26 ;  /* 0x0050a01a01007387 */ /* 0x0041e20000100a00 */
[----:B------:R-:W-:Y:S03]  /*48850*/  STL.64 [R1+0x5098], R24 ;  /* 0x0050981801007387 */ /* 0x000fe60000100a00 */
[----:B0-----:R-:W2:Y:S01]  /*48860*/  LDL.64 R26, [R1+0x48] ;  /* 0x00004800011a7983 */ /* 0x001ea20000100a00 */
[----:B------:R0:W-:Y:S02]  /*48870*/  STL.64 [R1+0x5080], R6 ;  /* 0x0050800601007387 */ /* 0x0001e40000100a00 */
[----:B----4-:R-:W-:Y:S01]  /*48880*/  STL.64 [R1+0x5078], R4 ;  /* 0x0050780401007387 */ /* 0x010fe20000100a00 */
[----:B0-----:R-:W4:Y:S04]  /*48890*/  LDL.64 R6, [R1+0x28] ;  /* 0x0000280001067983 */ /* 0x001f280000100a00 */
[----:B----4-:R0:W-:Y:S04]  /*488a0*/  STL.64 [R1+0x5090], R6 ;  /* 0x0050900601007387 */ /* 0x0101e80000100a00 */
[----:B0-----:R-:W4:Y:S04]  /*488b0*/  LDL.64 R6, [R1+0x38] ;  /* 0x0000380001067983 */ /* 0x001f280000100a00 */
[----:B----4-:R0:W-:Y:S01]  /*488c0*/  STL.64 [R1+0x50a8], R6 ;  /* 0x0050a80601007387 */ /* 0x0101e20000100a00 */
[----:B------:R-:W2:Y:S02]  /*488d0*/  LDL.LU R4, [R1+0x4b0] ;  /* 0x0004b00001047983 */ /* 0x000ea40000300800 */
[----:B------:R-:W2:Y:S01]  /*488e0*/  LDL.LU R5, [R1+0x4b4] ;  /* 0x0004b40001057983 */ /* 0x000ea20000300800 */
[----:B0-----:R-:W2:Y:S01]  /*488f0*/  LDL.LU R6, [R1+0x4b8] ;  /* 0x0004b80001067983 */ /* 0x001ea20000300800 */
[----:B------:R-:W2:Y:S02]  /*48900*/  LDL.LU R7, [R1+0x4bc] ;  /* 0x0004bc0001077983 */ /* 0x000ea40000300800 */
[----:B---3--:R0:W-:Y:S02]  /*48910*/  STL.64 [R1+0x5038], R10 ;  /* 0x0050380a01007387 */ /* 0x0081e40000100a00 */
[----:B------:R-:W-:Y:S02]  /*48920*/  STL.64 [R1+0x5030], R8 ;  /* 0x0050300801007387 */ /* 0x000fe40000100a00 */
[----:B0-----:R-:W-:-:S02]  /*48930*/  IMAD.MOV.U32 R10, RZ, RZ, R29 ;  /* 0x000000ffff0a7224 */ /* 0x001fc400078e001d */
[----:B------:R-:W-:-:S05]  /*48940*/  IMAD.MOV.U32 R11, RZ, RZ, R28 ;  /* 0x000000ffff0b7224 */ /* 0x000fca00078e001c */
[----:B------:R0:W-:Y:S04]  /*48950*/  STL.64 [R1+0x5050], R10 ;  /* 0x0050500a01007387 */ /* 0x0001e80000100a00 */
[----:B0-----:R-:W3:Y:S01]  /*48960*/  LDL.64 R10, [R1+0x8] ;  /* 0x00000800010a7983 */ /* 0x001ee20000100a00 */
[C---:B------:R-:W-:Y:S03]  /*48970*/  HMMA.16816.F32 R16, R20.reuse, R14, R16 ;  /* 0x0000000e1410723c */ /* 0x040fe60000001810 */
[----:B---3--:R0:W-:Y:S04]  /*48980*/  STL.64 [R1+0x5068], R10 ;  /* 0x0050680a01007387 */ /* 0x0081e80000100a00 */
[----:B0-----:R-:W3:Y:S04]  /*48990*/  LDL.64 R10, [R1+0x18] ;  /* 0x00001800010a7983 */ /* 0x001ee80000100a00 */
[----:B---3--:R0:W-:Y:S01]  /*489a0*/  STL.64 [R1+0x5088], R10 ;  /* 0x0050880a01007387 */ /* 0x0081e20000100a00 */
[----:B------:R-:W3:Y:S02]  /*489b0*/  LDL.LU R8, [R1+0x490] ;  /* 0x0004900001087983 */ /* 0x000ee40000300800 */
[----:B------:R-:W3:Y:S01]  /*489c0*/  LDL.LU R9, [R1+0x494] ;  /* 0x0004940001097983 */ /* 0x000ee20000300800 */
[----:B0-----:R-:W3:Y:S01]  /*489d0*/  LDL.LU R10, [R1+0x498] ;  /* 0x00049800010a7983 */ /* 0x001ee20000300800 */
[----:B------:R-:W3:Y:S07]  /*489e0*/  LDL.LU R11, [R1+0x49c] ;  /* 0x00049c00010b7983 */ /* 0x000eee0000300800 */
[----:B------:R0:W-:Y:S02]  /*489f0*/  STL.64 [R1+0xa90], R16 ;  /* 0x000a901001007387 */ /* 0x0001e40000100a00 */
[----:B------:R1:W-:Y:S02]  /*48a00*/  STL.64 [R1+0xa98], R18 ;  /* 0x000a981201007387 */ /* 0x0003e40000100a00 */
[----:B0-----:R-:W-:Y:S01]  /*48a10*/  IMAD.MOV.U32 R16, RZ, RZ, R14 ;  /* 0x000000ffff107224 */ /* 0x001fe200078e000e */
[----:B-1----:R-:W4:Y:S01]  /*48a20*/  LDL.LU R18, [R1+0x50bc] ;  /* 0x0050bc0001127983 */ /* 0x002f220000300800 */
[----:B------:R-:W3:Y:S02]  /*48a30*/  LDL.LU R14, [R1+0x50b8] ;  /* 0x0050b800010e7983 */ /* 0x000ee40000300800 */
[----:B------:R-:W4:Y:S01]  /*48a40*/  LDL.LU.64 R12, [R1+0x50b0] ;  /* 0x0050b000010c7983 */ /* 0x000f220000300a00 */
[----:B--2---:R-:W-:Y:S01]  /*48a50*/  HMMA.16816.F32 R4, R20, R26, R4 ;  /* 0x0000001a1404723c */ /* 0x004fe20000001804 */
[----:B---3--:R-:W-:Y:S01]  /*48a60*/  STL.64 [R1+0x5048], R14 ;  /* 0x0050480e01007387 */ /* 0x008fe20000100a00 */
[----:B----4-:R0:W-:Y:S03]  /*48a70*/  STL.64 [R1+0x5040], R12 ;  /* 0x0050400c01007387 */ /* 0x0101e60000100a00 */
[----:B0-----:R-:W2:Y:S01]  /*48a80*/  LDL.LU R12, [R1+0x460] ;  /* 0x00046000010c7983 */ /* 0x001ea20000300800 */
[----:B------:R-:W2:Y:S02]  /*48a90*/  LDL.LU R13, [R1+0x464] ;  /* 0x00046400010d7983 */ /* 0x000ea40000300800 */
[----:B------:R-:W3:Y:S02]  /*48aa0*/  LDL.LU R14, [R1+0x468] ;  /* 0x00046800010e7983 */ /* 0x000ee40000300800 */
[----:B------:R-:W3:Y:S02]  /*48ab0*/  LDL.LU R15, [R1+0x46c] ;  /* 0x00046c00010f7983 */ /* 0x000ee40000300800 */
[----:B------:R-:W-:-:S02]  /*48ac0*/  IMAD.MOV.U32 R28, RZ, RZ, R26 ;  /* 0x000000ffff1c7224 */ /* 0x000fc400078e001a */
[----:B------:R-:W-:Y:S01]  /*48ad0*/  IMAD.MOV.U32 R17, RZ, RZ, R27 ;  /* 0x000000ffff117224 */ /* 0x000fe200078e001b */
        /* <DEDUP_REMOVED lines=9> */
[----:B------:R-:W3:Y:S02]  /*48b70*/  LDL.LU.64 R26, [R1+0x50a0] ;  /* 0x0050a000011a7983 */ /* 0x000ee40000300a00 */
[----:B------:R-:W3:Y:S02]  /*48b80*/  LDL.LU.64 R24, [R1+0x5098] ;  /* 0x0050980001187983 */ /* 0x000ee40000300a00 */
[C---:B---3--:R-:W-:Y:S01]  /*48b90*/  HMMA.16816.F32 R24, R20.reuse, R6, R24 ;  /* 0x000000061418723c */ /* 0x048fe20000001818 */
[----:B------:R-:W-:Y:S11]  /*48ba0*/  IMAD.MOV.U32 R29, RZ, RZ, R7 ;  /* 0x000000ffff1d7224 */ /* 0x000ff600078e0007 */
[----:B------:R-:W-:Y:S11]  /*48bb0*/  @!UPT UIADD3 URZ, URZ, URZ, URZ ;  /* 0x0000003f3f3ff290 */ /* 0x000ff6000fffe03f */
[----:B------:R-:W-:Y:S01]  /*48bc0*/  STL.64 [R1+0xa70], R24 ;  /* 0x000a701801007387 */ /* 0x000fe20000100a00 */
[----:B------:R0:W-:Y:S02]  /*48bd0*/  STL.64 [R1+0xa78], R26 ;  /* 0x000a781a01007387 */ /* 0x0001e40000100a00 */
[----:B0-----:R-:W-:Y:S02]  /*48be0*/  IMAD.MOV.U32 R27, RZ, RZ, R6 ;  /* 0x000000ffff1b7224 */ /* 0x001fe400078e0006 */
[----:B------:R-:W3:Y:S02]  /*48bf0*/  LDL.LU.64 R6, [R1+0x5090] ;  /* 0x0050900001067983 */ /* 0x000ee40000300a00 */
        /* <DEDUP_REMOVED lines=29> */
[----:B------:R-:W4:Y:S11]  /*48dd0*/  LDL.LU.64 R12, [R1+0x5040] ;  /* 0x00504000010c7983 */ /* 0x000f360000300a00 */
[----:B------:R-:W-:Y:S10]  /*48de0*/  @!UPT UIADD3 URZ, URZ, URZ, URZ ;  /* 0x0000003f3f3ff290 */ /* 0x000ff4000fffe03f */
[----:B------:R-:W-:Y:S01]  /*48df0*/  STL.64 [R1+0xa30], R8 ;  /* 0x000a300801007387 */ /* 0x000fe20000100a00 */
[----:B------:R0:W-:Y:S03]  /*48e00*/  STL.64 [R1+0xa38], R10 ;  /* 0x000a380a01007387 */ /* 0x0001e60000100a00 */
[----:B0-----:R-:W3:Y:S01]  /*48e10*/  LDL.LU.64 R10, [R1+0x5038] ;  /* 0x00503800010a7983 */ /* 0x001ee20000300a00 */
[----:B------:R-:W3:Y:S02]  /*48e20*/  LDL.LU.64 R8, [R1+0x5030] ;  /* 0x0050300001087983 */ /* 0x000ee40000300a00 */
[----:B---3--:R-:W-:Y:S01]  /*48e30*/  HMMA.16816.F32 R20, R20, R6, R8 ;  /* 0x000000061414723c */ /* 0x008fe20000001808 */
[----:B------:R-:W3:Y:S01]  /*48e40*/  LDL.LU.64 R10, [R1+0x5028] ;  /* 0x00502800010a7983 */ /* 0x000ee20000300a00 */
[----:B------:R-:W2:Y:S11]  /*48e50*/  LDL.LU.64 R8, [R1+0x5020] ;  /* 0x0050200001087983 */ /* 0x000eb60000300a00 */
[----:B------:R-:W-:Y:S10]  /*48e60*/  @!UPT UIADD3 URZ, URZ, URZ, URZ ;  /* 0x0000003f3f3ff290 */ /* 0x000ff4000fffe03f */
[----:B------:R-:W-:Y:S01]  /*48e70*/  STL.64 [R1+0xa20], R20 ;  /* 0x000a201401007387 */ /* 0x000fe20000100a00 */
        /* <DEDUP_REMOVED lines=8> */
[----:B------:R-:W-:Y:S01]  /*48f00*/  STL.64 [R1+0x4f18], R22 ;  /* 0x004f181601007387 */ /* 0x000fe20000100a00 */
[----:B------:R0:W-:Y:S02]  /*48f10*/  STL.64 [R1+0x4ee8], R6 ;  /* 0x004ee80601007387 */ /* 0x0001e40000100a00 */
[----:B------:R-:W2:Y:S02]  /*48f20*/  LDL.LU R4, [R1+0x450] ;  /* 0x0004500001047983 */ /* 0x000ea40000300800 */
[----:B------:R-:W2:Y:S01]  /*48f30*/  LDL.LU R5, [R1+0x454] ;  /* 0x0004540001057983 */ /* 0x000ea20000300800 */
[----:B0-----:R-:W2:Y:S01]  /*48f40*/  LDL.LU R6, [R1+0x458] ;  /* 0x0004580001067983 */ /* 0x001ea20000300800 */
[----:B------:R-:W2:Y:S02]  /*48f50*/  LDL.LU R7, [R1+0x45c] ;  /* 0x00045c0001077983 */ /* 0x000ea40000300800 */
[----:B------:R-:W-:Y:S02]  /*48f60*/  IMAD.MOV.U32 R22, RZ, RZ, R25 ;  /* 0x000000ffff167224 */ /* 0x000fe400078e0019 */
[----:B------:R-:W-:Y:S01]  /*48f70*/  IMAD.MOV.U32 R23, RZ, RZ, R26 ;  /* 0x000000ffff177224 */ /* 0x000fe200078e001a */
[----:B------:R-:W3:Y:S01]  /*48f80*/  LDL.LU R25, [R1+0x5010] ;  /* 0x0050100001197983 */ /* 0x000ee20000300800 */
[----:B------:R-:W3:Y:S03]  /*48f90*/  LDL.LU R26, [R1+0x500c] ;  /* 0x00500c00011a7983 */ /* 0x000ee60000300800 */
[----:B------:R0:W-:Y:S02]  /*48fa0*/  STL.64 [R1+0x4f30], R22 ;  /* 0x004f301601007387 */ /* 0x0001e40000100a00 */
[----:B0-----:R-:W-:-:S02]  /*48fb0*/  IMAD.MOV.U32 R22, RZ, RZ, R27 ;  /* 0x000000ffff167224 */ /* 0x001fc400078e001b */
[----:B------:R-:W-:Y:S01]  /*48fc0*/  IMAD.MOV.U32 R23, RZ, RZ, R29 ;  /* 0x000000ffff177224 */ /* 0x000fe200078e001d */
[----:B------:R-:W3:Y:S04]  /*48fd0*/  LDL.LU R27, [R1+0x5008] ;  /* 0x00500800011b7983 */ /* 0x000ee80000300800 */
[----:B------:R-:W-:Y:S04]  /*48fe0*/  STL.64 [R1+0x4f48], R22 ;  /* 0x004f481601007387 */ /* 0x000fe80000100a00 */
[----:B--2---:R-:W-:Y:S01]  /*48ff0*/  STL.64 [R1+0x4ef8], R6 ;  /* 0x004ef80601007387 */ /* 0x004fe20000100a00 */
[----:B------:R0:W-:Y:S03]  /*49000*/  STL.64 [R1+0x4ef0], R4 ;  /* 0x004ef00401007387 */ /* 0x0001e60000100a00 */
[----:B0-----:R-:W2:Y:S01]  /*49010*/  LDL.LU R4, [R1+0x100] ;  /* 0x0001000001047983 */ /* 0x001ea20000300800 */
[----:B------:R-:W2:Y:S02]  /*49020*/  LDL.LU R5, [R1+0x104] ;  /* 0x0001040001057983 */ /* 0x000ea40000300800 */
[----:B------:R-:W2:Y:S02]  /*49030*/  LDL.LU R6, [R1+0x108] ;  /* 0x0001080001067983 */ /* 0x000ea40000300800 */
[----:B------:R-:W2:Y:S02]  /*49040*/  LDL.LU R7, [R1+0x10c] ;  /* 0x00010c0001077983 */ /* 0x000ea40000300800 */
[----:B------:R-:W-:-:S02]  /*49050*/  IMAD.MOV.U32 R22, RZ, RZ, R28 ;  /* 0x000000ffff167224 */ /* 0x000fc400078e001c */
[----:B------:R-:W-:-:S05]  /*49060*/  IMAD.MOV.U32 R23, RZ, RZ, R17 ;  /* 0x000000ffff177224 */ /* 0x000fca00078e0011 */
        /* <DEDUP_REMOVED lines=17> */
[----:B---3--:R-:W-:-:S05]  /*49180*/  IMAD.MOV.U32 R23, RZ, RZ, R11 ;  /* 0x000000ffff177224 */ /* 0x008fca00078e000b */
[----:B------:R-:W-:Y:S04]  /*49190*/  STL.64 [R1+0x4f90], R22 ;  /* 0x004f901601007387 */ /* 0x000fe80000100a00 */
[----:B--2---:R-:W-:Y:S01]  /*491a0*/  STL.64 [R1+0x4f40], R6 ;  /* 0x004f400601007387 */ /* 0x004fe20000100a00 */
[----:B------:R0:W-:Y:S03]  /*491b0*/  STL.64 [R1+0x4f38], R4 ;  /* 0x004f380401007387 */ /* 0x0001e60000100a00 */
        /* <DEDUP_REMOVED lines=13> */
[----:B----4-:R-:W-:-:S02]  /*49290*/  IMAD.MOV.U32 R22, RZ, RZ, R13 ;  /* 0x000000ffff167224 */ /* 0x010fc400078e000d */
[----:B------:R-:W-:-:S05]  /*492a0*/  IMAD.MOV.U32 R23, RZ, RZ, R12 ;  /* 0x000000ffff177224 */ /* 0x000fca00078e000c */
[----:B------:R0:W-:Y:S02]  /*492b0*/  STL.64 [R1+0x4fc0], R22 ;  /* 0x004fc01601007387 */ /* 0x0001e40000100a00 */
[----:B0-----:R-:W-:Y:S02]  /*492c0*/  IMAD.MOV.U32 R22, RZ, RZ, R8 ;  /* 0x000000ffff167224 */ /* 0x001fe400078e0008 */
        /* <DEDUP_REMOVED lines=17> */
[----:B------:R-:W3:Y:S01]  /*493e0*/  LDL.LU R7, [R1+0x16c] ;  /* 0x00016c0001077983 */ /* 0x000ee20000300800 */
[----:B------:R-:W2:Y:S01]  /*493f0*/  LDL.LU R8, [R1+0x1c0] ;  /* 0x0001c00001087983 */ /* 0x000ea20000300800 */
        /* <DEDUP_REMOVED lines=14> */
[----:B------:R-:W3:Y:S01]  /*494e0*/  LDL.LU R7, [R1+0x18c] ;  /* 0x00018c0001077983 */ /* 0x000ee20000300800 */
[C---:B----4-:R-:W-:Y:S01]  /*494f0*/  HMMA.16816.F32 R12, R24.reuse, R18, R12 ;  /* 0x00000012180c723c */ /* 0x050fe2000000180c */
        /* <DEDUP_REMOVED lines=16> */
[----:B------:R-:W4:Y:S02]  /*49600*/  LDL.LU R16, [R1+0x1b0] ;  /* 0x0001b00001107983 */ /* 0x000f240000300800 */
[----:B------:R-:W4:Y:S01]  /*49610*/  LDL.LU R17, [R1+0x1b4] ;  /* 0x0001b40001117983 */ /* 0x000f220000300800 */
[----:B0-----:R-:W4:Y:S01]  /*49620*/  LDL.LU R18, [R1+0x1b8] ;  /* 0x0001b80001127983 */ /* 0x001f220000300800 */
[----:B------:R-:W4:Y:S01]  /*49630*/  LDL.LU R19, [R1+0x1bc] ;  /* 0x0001bc0001137983 */ /* 0x000f220000300800 */
        /* <DEDUP_REMOVED lines=8> */
[----:B------:R-:W3:Y:S05]  /*496c0*/  LDL.LU R9, [R1+0x4ff0] ;  /* 0x004ff00001097983 */ /* 0x000eea0000300800 */
[C---:B--2---:R-:W-:Y:S08]  /*496d0*/  HMMA.16816.F32 R20, R24.reuse, R22, R4 ;  /* 0x000000161814723c */ /* 0x044ff00000001804 */
[C---:B----4-:R-:W-:Y:S11]  /*496e0*/  HMMA.16816.F32 R16, R24.reuse, R10, R16 ;  /* 0x0000000a1810723c */ /* 0x050ff60000001810 */
[----:B------:R-:W-:Y:S11]  /*496f0*/  @!UPT UIADD3 URZ, URZ, URZ, URZ ;  /* 0x0000003f3f3ff290 */ /* 0x000ff6000fffe03f */
[----:B------:R-:W-:Y:S01]  /*49700*/  @!UPT UIADD3 URZ, URZ, URZ, URZ ;  /* 0x0000003f3f3ff290 */ /* 0x000fe2000fffe03f */
[----:B------:R0:W-:Y:S01]  /*49710*/  STL.64 [R1+0x9f0], R16 ;  /* 0x0009f01001007387 */ /* 0x0001e20000100a00 */
[----:B------:R1:W-:Y:S03]  /*49720*/  STL.64 [R1+0x9f8], R18 ;  /* 0x0009f81201007387 */ /* 0x0003e60000100a00 */
[----:B0-----:R-:W2:Y:S01]  /*49730*/  LDL.LU R16, [R1+0xf0] ;  /* 0x0000f00001107983 */ /* 0x001ea20000300800 */
[----:B------:R-:W2:Y:S02]  /*49740*/  LDL.LU R17, [R1+0xf4] ;  /* 0x0000f40001117983 */ /* 0x000ea40000300800 */
[----:B-1----:R-:W2:Y:S02]  /*49750*/  LDL.LU R18, [R1+0xf8] ;  /* 0x0000f80001127983 */ /* 0x002ea40000300800 */
[----:B------:R-:W2:Y:S01]  /*49760*/  LDL.LU R19, [R1+0xfc] ;  /* 0x0000fc0001137983 */ /* 0x000ea20000300800 */
[----:B------:R0:W-:Y:S04]  /*49770*/  STL.64 [R1+0x4eb8], R10 ;  /* 0x004eb80a01007387 */ /* 0x0001e80000100a00 */
[----:B0-----:R-:W4:Y:S01]  /*49780*/  LDL.64 R10, [R1+0xc8] ;  /* 0x0000c800010a7983 */ /* 0x001f220000100a00 */
[----:B------:R-:W2:Y:S02]  /*49790*/  LDL.LU.64 R6, [R1+0x4fe8] ;  /* 0x004fe80001067983 */ /* 0x000ea40000300a00 */
[----:B------:R-:W2:Y:S02]  /*497a0*/  LDL.LU.64 R4, [R1+0x4fe0] ;  /* 0x004fe00001047983 */ /* 0x000ea40000300a00 */
[----:B------:R-:W-:Y:S01]  /*497b0*/  STL.64 [R1+0x9e0], R20 ;  /* 0x0009e01401007387 */ /* 0x000fe20000100a00 */
[----:B------:R0:W-:Y:S04]  /*497c0*/  STL.64 [R1+0x9e8], R22 ;  /* 0x0009e81601007387 */ /* 0x0001e80000100a00 */
        /* <DEDUP_REMOVED lines=65> */
[----:B------:R-:W4:Y:S01]  /*49be0*/  LDL.LU.64 R6, [R1+0x4ef8] ;  /* 0x004ef80001067983 */ /* 0x000f220000300a00 */
[----:B------:R-:W4:Y:S11]  /*49bf0*/  LDL.LU.64 R4, [R1+0x4ef0] ;  /* 0x004ef00001047983 */ /* 0x000f360000300a00 */
[----:B------:R-:W-:Y:S09]  /*49c00*/  @!UPT UIADD3 URZ, URZ, URZ, URZ ;  /* 0x0000003f3f3ff290 */ /* 0x000ff2000fffe03f */
[----:B------:R-:W-:Y:S01]  /*49c10*/  STL.64 [R1+0x940], R20 ;  /* 0x0009401401007387 */ /* 0x000fe20000100a00 */
[----:B------:R-:W-:Y:S02]  /*49c20*/  STL.64 [R1+0x948], R22 ;  /* 0x0009481601007387 */ /* 0x000fe40000100a00 */
[----:B---3--:R-:W0:Y:S02]  /*49c30*/  LDSM.16.MT88.4 R20, [R9+0x12080] ;  /* 0x012080000914783b */ /* 0x008e240000004200 */
[----:B0-----:R-:W-:Y:S02]  /*49c40*/  STL [R1+0x4de4], R20 ;  /* 0x004de41401007387 */ /* 0x001fe40000100800 */
[----:B------:R-:W-:Y:S02]  /*49c50*/  STL [R1+0x4de0], R21 ;  /* 0x004de01501007387 */ /* 0x000fe40000100800 */
[----:B------:R0:W-:Y:S02]  /*49c60*/  STL [R1+0x4db8], R22 ;  /* 0x004db81601007387 */ /* 0x0001e40000100800 */
[----:B0-----:R-:W2:Y:S01]  /*49c70*/  LDL R22, [R1+0x234c] ;  /* 0x00234c0001167983 */ /* 0x001ea20000100800 */
[----:B------:R-:W-:Y:S01]  /*49c80*/  STL [R1+0x4db4], R23 ;  /* 0x004db41701007387 */ /* 0x000fe20000100800 */
[C---:B----4-:R-:W-:Y:S11]  /*49c90*/  HMMA.16816.F32 R4, R24.reuse, R10, R4 ;  /* 0x0000000a1804723c */ /* 0x050ff60000001804 */
[----:B------:R-:W-:Y:S11]  /*49ca0*/  @!UPT UIADD3 URZ, URZ, URZ, URZ ;  /* 0x0000003f3f3ff290 */ /* 0x000ff6000fffe03f */
[----:B------:R-:W-:Y:S01]  /*49cb0*/  @!UPT UIADD3 URZ, URZ, URZ, URZ ;  /* 0x0000003f3f3ff290 */ /* 0x000fe2000fffe03f */
[----:B------:R-:W-:Y:S01]  /*49cc0*/  STL.64 [R1+0x930], R4 ;  /* 0x0009300401007387 */ /* 0x000fe20000100a00 */
[----:B------:R0:W-:Y:S03]  /*49cd0*/  STL.64 [R1+0x938], R6 ;  /* 0x0009380601007387 */ /* 0x0001e60000100a00 */
[----:B0-----:R-:W3:Y:S01]  /*49ce0*/  LDL.LU.64 R6, [R1+0x4ee8] ;  /* 0x004ee80001067983 */ /* 0x001ee20000300a00 */
[----:B------:R-:W-:Y:S02]  /*49cf0*/  IMAD.MOV.U32 R13, RZ, RZ, R11 ;  /* 0x000000ffff0d7224 */ /* 0x000fe400078e000b */
[----:B------:R-:W-:Y:S03]  /*49d00*/  STL.64 [R1+0x4ec8], R14 ;  /* 0x004ec80e01007387 */ /* 0x000fe60000100a00 */
[----:B------:R0:W-:Y:S01]  /*49d10*/  STL [R1+0x4ec0], R13 ;  /* 0x004ec00d01007387 */ /* 0x0001e20000100800 */
[----:B------:R-:W4:Y:S02]  /*49d20*/  LDL.LU R12, [R1+0x430] ;  /* 0x00043000010c7983 */ /* 0x000f240000300800 */
[----:B------:R-:W-:Y:S01]  /*49d30*/  IMAD.MOV.U32 R20, RZ, RZ, R10 ;  /* 0x000000ffff147224 */ /* 0x000fe200078e000a */
[----:B0-----:R-:W4:Y:S01]  /*49d40*/  LDL.LU R13, [R1+0x434] ;  /* 0x00043400010d7983 */ /* 0x001f220000300800 */
[----:B------:R-:W4:Y:S02]  /*49d50*/  LDL.LU R14, [R1+0x438] ;  /* 0x00043800010e7983 */ /* 0x000f240000300800 */
[----:B------:R-:W4:Y:S02]  /*49d60*/  LDL.LU R15, [R1+0x43c] ;  /* 0x00043c00010f7983 */ /* 0x000f240000300800 */
[----:B------:R-:W2:Y:S01]  /*49d70*/  LDL.LU R8, [R1+0x420] ;  /* 0x0004200001087983 */ /* 0x000ea20000300800 */
[----:B------:R-:W2:Y:S01]  /*49d80*/  LDL.LU R9, [R1+0x424] ;  /* 0x0004240001097983 */ /* 0x000ea20000300800 */
[----:B------:R-:W2:Y:S02]  /*49d90*/  LDL.LU R10, [R1+0x428] ;  /* 0x00042800010a7983 */ /* 0x000ea40000300800 */
[----:B------:R-:W2:Y:S01]  /*49da0*/  LDL.LU R11, [R1+0x42c] ;  /* 0x00042c00010b7983 */ /* 0x000ea20000300800 */
[----:B---3--:R-:W-:Y:S01]  /*49db0*/  HMMA.16816.F32 R24, R24, R6, R16 ;  /* 0x000000061818723c */ /* 0x008fe20000001810 */
[----:B------:R-:W4:Y:S01]  /*49dc0*/  LDL.LU.64 R18, [R1+0x4ee0] ;  /* 0x004ee00001127983 */ /* 0x000f220000300a00 */
[----:B------:R-:W-:-:S02]  /*49dd0*/  IMAD.MOV.U32 R23, RZ, RZ, R6 ;  /* 0x000000ffff177224 */ /* 0x000fc400078e0006 */
[----:B------:R-:W-:Y:S11]  /*49de0*/  IMAD.MOV.U32 R21, RZ, RZ, R7 ;  /* 0x000000ffff157224 */ /* 0x000ff600078e0007 */
[----:B------:R-:W-:Y:S08]  /*49df0*/  @!UPT UIADD3 URZ, URZ, URZ, URZ ;  /* 0x0000003f3f3ff290 */ /* 0x000ff0000fffe03f */
[----:B------:R-:W-:Y:S01]  /*49e00*/  STL.64 [R1+0x920], R24 ;  /* 0x0009201801007387 */ /* 0x000fe20000100a00 */
[----:B------:R-:W-:Y:S02]  /*49e10*/  STL.64 [R1+0x928], R26 ;  /* 0x0009281a01007387 */ /* 0x000fe40000100a00 */
[----:B------:R-:W4:Y:S02]  /*49e20*/  LDL.LU.64 R6, [R1+0x4ed8] ;  /* 0x004ed80001067983 */ /* 0x000f240000300a00 */
[----:B------:R-:W4:Y:S01]  /*49e30*/  LDL.LU.64 R4, [R1+0x4ed0] ;  /* 0x004ed00001047983 */ /* 0x000f220000300a00 */
[----:B--2---:R-:W-:Y:S01]  /*49e40*/  STL.64 [R1+0x4e88], R22 ;  /* 0x004e881601007387 */ /* 0x004fe20000100a00 */
[----:B------:R0:W-:Y:S03]  /*49e50*/  STL.64 [R1+0x4e80], R20 ;  /* 0x004e801401007387 */ /* 0x0001e60000100a00 */
[----:B0-----:R-:W2:Y:S01]  /*49e60*/  LDL.LU R20, [R1+0x3d0] ;  /* 0x0003d00001147983 */ /* 0x001ea20000300800 */
[----:B------:R-:W2:Y:S02]  /*49e70*/  LDL.LU R21, [R1+0x3d4] ;  /* 0x0003d40001157983 */ /* 0x000ea40000300800 */
[----:B------:R-:W3:Y:S02]  /*49e80*/  LDL.LU R22, [R1+0x3d8] ;  /* 0x0003d80001167983 */ /* 0x000ee40000300800 */
[----:B------:R-:W3:Y:S02]  /*49e90*/  LDL.LU R23, [R1+0x3dc] ;  /* 0x0003dc0001177983 */ /* 0x000ee40000300800 */
[----:B---3--:R0:W-:Y:S01]  /*49ea0*/  STL.64 [R1+0x4e98], R22 ;  /* 0x004e981601007387 */ /* 0x0081e20000100a00 */
[----:B--2---:R-:W-:Y:S03]  /*49eb0*/  STL.64 [R1+0x4e90], R20 ;  /* 0x004e901401007387 */ /* 0x004fe60000100a00 */
        /* <DEDUP_REMOVED lines=13> */
[----:B0-----:R-:W3:Y:S01]  /*49f90*/  LDL.LU R26, [R1+0x3e8] ;  /* 0x0003e800011a7983 */ /* 0x001ee20000300800 */
[----:B------:R-:W3:Y:S06]  /*49fa0*/  LDL.LU R27, [R1+0x3ec] ;  /* 0x0003ec00011b7983 */ /* 0x000eec0000300800 */
[----:B------:R-:W-:Y:S02]  /*49fb0*/  STL.64 [R1+0x910], R12 ;  /* 0x0009100c01007387 */ /* 0x000fe40000100a00 */
[----:B------:R0:W-:Y:S02]  /*49fc0*/  STL.64 [R1+0x918], R14 ;  /* 0x0009180e01007387 */ /* 0x0001e40000100a00 */
[----:B0-----:R-:W4:Y:S01]  /*49fd0*/  LDL.LU.64 R14, [R1+0x4ec8] ;  /* 0x004ec800010e7983 */ /* 0x001f220000300a00 */
[----:B------:R-:W2:Y:S02]  /*49fe0*/  LDL.LU R13, [R1+0x4ec0] ;  /* 0x004ec000010d7983 */ /* 0x000ea40000300800 */
[----:B------:R0:W-:Y:S02]  /*49ff0*/  STL.64 [R1+0x4e50], R18 ;  /* 0x004e501201007387 */ /* 0x0001e40000100a00 */
[----:B------:R-:W2:Y:S01]  /*4a000*/  LDL.LU R16, [R1+0x410] ;  /* 0x0004100001107983 */ /* 0x000ea20000300800 */
[----:B------:R-:W2:Y:S04]  /*4a010*/  LDL.LU R17, [R1+0x414] ;  /* 0x0004140001117983 */ /* 0x000ea80000300800 */
[----:B0-----:R-:W2:Y:S01]  /*4a020*/  LDL.LU R18, [R1+0x418] ;  /* 0x0004180001127983 */ /* 0x001ea20000300800 */
[----:B------:R-:W2:Y:S01]  /*4a030*/  LDL.LU R19, [R1+0x41c] ;  /* 0x00041c0001137983 */ /* 0x000ea20000300800 */
[C---:B----4-:R-:W-:Y:S11]  /*4a040*/  HMMA.16816.F32 R8, R4.reuse, R14, R8 ;  /* 0x0000000e0408723c */ /* 0x050ff60000001808 */
[----:B------:R-:W-:Y:S11]  /*4a050*/  @!UPT UIADD3 URZ, URZ, URZ, URZ ;  /* 0x0000003f3f3ff290 */ /* 0x000ff6000fffe03f */
[----:B------:R-:W-:Y:S01]  /*4a060*/  @!UPT UIADD3 URZ, URZ, URZ, URZ ;  /* 0x0000003f3f3ff290 */ /* 0x000fe2000fffe03f */
[----:B------:R-:W-:Y:S01]  /*4a070*/  STL.64 [R1+0x900], R8 ;  /* 0x0009000801007387 */ /* 0x000fe20000100a00 */
[----:B------:R0:W-:Y:S03]  /*4a080*/  STL.64 [R1+0x908], R10 ;  /* 0x0009080a01007387 */ /* 0x0001e60000100a00 */
[----:B0-----:R-:W2:Y:S01]  /*4a090*/  LDL.LU.64 R10, [R1+0x4eb8] ;  /* 0x004eb800010a7983 */ /* 0x001ea20000300a00 */
[----:B------:R-:W-:Y:S01]  /*4a0a0*/  STL.64 [R1+0x4da0], R14 ;  /* 0x004da00e01007387 */ /* 0x000fe20000100a00 */
[C---:B--2---:R-:W-:Y:S11]  /*4a0b0*/  HMMA.16816.F32 R16, R4.reuse, R10, R16 ;  /* 0x0000000a0410723c */ /* 0x044ff60000001810 */
[----:B------:R-:W-:Y:S11]  /*4a0c0*/  @!UPT UIADD3 URZ, URZ, URZ, URZ ;  /* 0x0000003f3f3ff290 */ /* 0x000ff6000fffe03f */
[----:B------:R-:W-:Y:S01]  /*4a0d0*/  @!UPT UIADD3 URZ, URZ, URZ, URZ ;  /* 0x0000003f3f3ff290 */ /* 0x000fe2000fffe03f */
[----:B------:R-:W-:Y:S01]  /*4a0e0*/  STL.64 [R1+0x8f0], R16 ;  /* 0x0008f01001007387 */ /* 0x000fe20000100a00 */
[----:B------:R0:W-:Y:S03]  /*4a0f0*/  STL.64 [R1+0x8f8], R18 ;  /* 0x0008f81201007387 */ /* 0x0001e60000100a00 */
[----:B0-----:R-:W2:Y:S04]  /*4a100*/  LDL.64 R18, [R1+0x58] ;  /* 0x0000580001127983 */ /* 0x001ea80000100a00 */
[----:B--2---:R0:W-:Y:S04]  /*4a110*/  STL.64 [R1+0x4e78], R18 ;  /* 0x004e781201007387 */ /* 0x0041e80000100a00 */
[----:B0-----:R-:W2:Y:S01]  /*4a120*/  LDL.64 R18, [R1+0xa8] ;  /* 0x0000a80001127983 */ /* 0x001ea20000100a00 */
[----:B------:R0:W-:Y:S02]  /*4a130*/  STL.64 [R1+0x4d98], R10 ;  /* 0x004d980a01007387 */ /* 0x0001e40000100a00 */
[----:B------:R-:W4:Y:S02]  /*4a140*/  LDL.LU R8, [R1+0x3f0] ;  /* 0x0003f00001087983 */ /* 0x000f240000300800 */
[----:B------:R-:W4:Y:S01]  /*4a150*/  LDL.LU R9, [R1+0x3f4] ;  /* 0x0003f40001097983 */ /* 0x000f220000300800 */
[----:B0-----:R-:W4:Y:S01]  /*4a160*/  LDL.LU R10, [R1+0x3f8] ;  /* 0x0003f800010a7983 */ /* 0x001f220000300800 */
[----:B------:R-:W4:Y:S01]  /*4a170*/  LDL.LU R11, [R1+0x3fc] ;  /* 0x0003fc00010b7983 */ /* 0x000f220000300800 */
[C---:B--2---:R-:W-:Y:S11]  /*4a180*/  HMMA.16816.F32 R20, R4.reuse, R18, R20 ;  /* 0x000000120414723c */ /* 0x044ff60000001814 */
[----:B------:R-:W-:Y:S11]  /*4a190*/  @!UPT UIADD3 URZ, URZ, URZ, URZ ;  /* 0x0000003f3f3ff290 */ /* 0x000ff6000fffe03f */
[----:B------:R-:W-:Y:S01]  /*4a1a0*/  @!UPT UIADD3 URZ, URZ, URZ, URZ ;  /* 0x0000003f3f3ff290 */ /* 0x000fe2000fffe03f */
[----:B------:R-:W-:Y:S01]  /*4a1b0*/  STL.64 [R1+0x8e0], R20 ;  /* 0x0008e01401007387 */ /* 0x000fe20000100a00 */
[----:B------:R0:W-:Y:S03]  /*4a1c0*/  STL.64 [R1+0x8e8], R22 ;  /* 0x0008e81601007387 */ /* 0x0001e60000100a00 */
[----:B0-----:R-:W4:Y:S01]  /*4a1d0*/  LDL.LU.64 R22, [R1+0x4eb0] ;  /* 0x004eb00001167983 */ /* 0x001f220000300a00 */
[----:B------:R-:W2:Y:S02]  /*4a1e0*/  LDL.LU R16, [R1+0x6e0] ;  /* 0x0006e00001107983 */ /* 0x000ea40000300800 */
[----:B------:R-:W-:Y:S02]  /*4a1f0*/  IMAD.MOV.U32 R2, RZ, RZ, R18 ;  /* 0x000000ffff027224 */ /* 0x000fe400078e0012 */
[----:B------:R-:W2:Y:S02]  /*4a200*/  LDL.LU R17, [R1+0x6e4] ;  /* 0x0006e40001117983 */ /* 0x000ea40000300800 */
[----:B------:R-:W-:Y:S01]  /*4a210*/  IMAD.MOV.U32 R0, RZ, RZ, R19 ;  /* 0x000000ffff007224 */ /* 0x000fe200078e0013 */
[----:B------:R-:W2:Y:S01]  /*4a220*/  LDL.LU R18, [R1+0x6e8] ;  /* 0x0006e80001127983 */ /* 0x000ea20000300800 */
[----:B------:R-:W2:Y:S01]  /*4a230*/  LDL.LU R19, [R1+0x6ec] ;  /* 0x0006ec0001137983 */ /* 0x000ea20000300800 */
[C---:B----4-:R-:W-:Y:S01]  /*4a240*/  HMMA.16816.F32 R8, R4.reuse, R22, R8 ;  /* 0x000000160408723c */ /* 0x050fe20000001808 */
[----:B------:R-:W-:Y:S11]  /*4a250*/  IMAD.MOV.U32 R3, RZ, RZ, R23 ;  /* 0x000000ffff037224 */ /* 0x000ff600078e0017 */
[----:B------:R-:W-:Y:S11]  /*4a260*/  @!UPT UIADD3 URZ, URZ, URZ, URZ ;  /* 0x0000003f3f3ff290 */ /* 0x000ff6000fffe03f */
[----:B------:R0:W-:Y:S01]  /*4a270*/  STL.64 [R1+0x8d0], R8 ;  /* 0x0008d00801007387 */ /* 0x0001e20000100a00 */
[----:B------:R1:W-:Y:S02]  /*4a280*/  STL.64 [R1+0x8d8], R10 ;  /* 0x0008d80a01007387 */ /* 0x0003e40000100a00 */
[----:B0-----:R-:W-:Y:S02]  /*4a290*/  IMAD.MOV.U32 R8, RZ, RZ, R22 ;  /* 0x000000ffff087224 */ /* 0x001fe400078e0016 */
[----:B------:R-:W3:Y:S02]  /*4a2a0*/  LDL.LU.64 R22, [R1+0x4ea8] ;  /* 0x004ea80001167983 */ /* 0x000ee40000300a00 */
[C---:B---3--:R-:W-:Y:S01]  /*4a2b0*/  HMMA.16816.F32 R24, R4.reuse, R22, R24 ;  /* 0x000000160418723c */ /* 0x048fe20000001818 */
[----:B-1----:R-:W-:Y:S02]  /*4a2c0*/  IMAD.MOV.U32 R10, RZ, RZ, R22 ;  /* 0x000000ffff0a7224 */ /* 0x002fe400078e0016 */
[----:B------:R-:W-:Y:S11]  /*4a2d0*/  IMAD.MOV.U32 R9, RZ, RZ, R23 ;  /* 0x000000ffff097224 */ /* 0x000ff600078e0017 */
[----:B------:R-:W-:Y:S09]  /*4a2e0*/  @!UPT UIADD3 URZ, URZ, URZ, URZ ;  /* 0x0000003f3f3ff290 */ /* 0x000ff2000fffe03f */
[----:B------:R-:W-:Y:S01]  /*4a2f0*/  STL.64 [R1+0x8c0], R24 ;  /* 0x0008c01801007387 */ /* 0x000fe20000100a00 */
[----:B------:R0:W-:Y:S03]  /*4a300*/  STL.64 [R1+0x8c8], R26 ;  /* 0x0008c81a01007387 */ /* 0x0001e60000100a00 */
[----:B0-----:R-:W3:Y:S01]  /*4a310*/  LDL.LU.64 R26, [R1+0x4ea0] ;  /* 0x004ea000011a7983 */ /* 0x001ee20000300a00 */
[----:B------:R-:W3:Y:S02]  /*4a320*/  LDL.LU.64 R22, [R1+0x4e98] ;  /* 0x004e980001167983 */ /* 0x000ee40000300a00 */
[----:B------:R-:W3:Y:S02]  /*4a330*/  LDL.LU.64 R20, [R1+0x4e90] ;  /* 0x004e900001147983 */ /* 0x000ee40000300a00 */
[----:B---3--:R-:W-:Y:S11]  /*4a340*/  HMMA.16816.F32 R20, R4, R26, R20 ;  /* 0x0000001a0414723c */ /* 0x008ff60000001814 */
[----:B------:R-:W-:Y:S11]  /*4a350*/  @!UPT UIADD3 URZ, URZ, URZ, URZ ;  /* 0x0000003f3f3ff290 */ /* 0x000ff6000fffe03f */
[----:B------:R-:W-:Y:S01]  /*4a360*/  @!UPT UIADD3 URZ, URZ, URZ, URZ ;  /* 0x0000003f3f3ff290 */ /* 0x000fe2000fffe03f */
[----:B------:R-:W-:Y:S01]  /*4a370*/  STL.64 [R1+0x8b0], R20 ;  /* 0x0008b01401007387 */ /* 0x000fe20000100a00 */
[----:B------:R0:W-:Y:S03]  /*4a380*/  STL.64 [R1+0x8b8], R22 ;  /* 0x0008b81601007387 */ /* 0x0001e60000100a00 */
[----:B0-----:R-:W3:Y:S01]  /*4a390*/  LDL.LU.64 R22, [R1+0x4e88] ;  /* 0x004e880001167983 */ /* 0x001ee20000300a00 */
[----:B------:R-:W4:Y:S02]  /*4a3a0*/  LDL.LU.64 R20, [R1+0x4e80] ;  /* 0x004e800001147983 */ /* 0x000f240000300a00 */
[----:B------:R-:W-:Y:S02]  /*4a3b0*/  IMAD.MOV.U32 R12, RZ, RZ, R26 ;  /* 0x000000ffff0c7224 */ /* 0x000fe400078e001a */
[----:B------:R-:W-:-:S05]  /*4a3c0*/  IMAD.MOV.U32 R11, RZ, RZ, R27 ;  /* 0x000000ffff0b7224 */ /* 0x000fca00078e001b */
[----:B------:R0:W-:Y:S01]  /*4a3d0*/  STL.64 [R1+0x4dc8], R10 ;  /* 0x004dc80a01007387 */ /* 0x0001e20000100a00 */
[----:B------:R1:W-:Y:S03]  /*4a3e0*/  STL.64 [R1+0x4dc0], R8 ;  /* 0x004dc00801007387 */ /* 0x0003e60000100a00 */
[----:B---3--:R-:W3:Y:S01]  /*4a3f0*/  LDSM.16.MT88.4 R24, [R22+0x12100] ;  /* 0x012100001618783b */ /* 0x008ee20000004200 */
[----:B0-----:R-:W-:Y:S02]  /*4a400*/  IMAD.MOV.U32 R10, RZ, RZ, R23 ;  /* 0x000000ffff0a7224 */ /* 0x001fe400078e0017 */
[----:B----4-:R-:W-:-:S05]  /*4a410*/  IMAD.MOV.U32 R11, RZ, RZ, R21 ;  /* 0x000000ffff0b7224 */ /* 0x010fca00078e0015 */
[----:B------:R0:W-:Y:S01]  /*4a420*/  STL.64 [R1+0x4e20], R10 ;  /* 0x004e200a01007387 */ /* 0x0001e20000100a00 */
[----:B-1----:R-:W4:Y:S02]  /*4a430*/  LDL.LU R8, [R1+0x6d0] ;  /* 0x0006d00001087983 */ /* 0x002f240000300800 */
[----:B------:R-:W4:Y:S01]  /*4a440*/  LDL.LU R9, [R1+0x6d4] ;  /* 0x0006d40001097983 */ /* 0x000f220000300800 */
[----:B0-----:R-:W4:Y:S01]  /*4a450*/  LDL.LU R10, [R1+0x6d8] ;  /* 0x0006d800010a7983 */ /* 0x001f220000300800 */
[----:B------:R-:W4:Y:S02]  /*4a460*/  LDL.LU R11, [R1+0x6dc] ;  /* 0x0006dc00010b7983 */ /* 0x000f240000300800 */
[----:B------:R0:W-:Y:S02]  /*4a470*/  STL [R1+0x4e38], R22 ;  /* 0x004e381601007387 */ /* 0x0001e40000100800 */
[----:B0-----:R-:W2:Y:S04]  /*4a480*/  LDL.64 R22, [R1+0x68] ;  /* 0x0000680001167983 */ /* 0x001ea80000100a00 */
[----:B---3--:R-:W-:Y:S01]  /*4a490*/  STL.64 [R1+0x4c68], R26 ;  /* 0x004c681a01007387 */ /* 0x008fe20000100a00 */
[----:B------:R0:W-:Y:S03]  /*4a4a0*/  STL.64 [R1+0x4c60], R24 ;  /* 0x004c601801007387 */ /* 0x0001e60000100a00 */
[----:B0-----:R-:W3:Y:S01]  /*4a4b0*/  LDL.LU R24, [R1+0x340] ;  /* 0x0003400001187983 */ /* 0x001ee20000300800 */
[----:B------:R-:W3:Y:S02]  /*4a4c0*/  LDL.LU R25, [R1+0x344] ;  /* 0x0003440001197983 */ /* 0x000ee40000300800 */
[----:B------:R-:W3:Y:S02]  /*4a4d0*/  LDL.LU R26, [R1+0x348] ;  /* 0x00034800011a7983 */ /* 0x000ee40000300800 */
[----:B------:R-:W3:Y:S01]  /*4a4e0*/  LDL.LU R27, [R1+0x34c] ;  /* 0x00034c00011b7983 */ /* 0x000ee20000300800 */
[C---:B--2---:R-:W-:Y:S01]  /*4a4f0*/  HMMA.16816.F32 R16, R4.reuse, R22, R16 ;  /* 0x000000160410723c */ /* 0x044fe20000001810 */
[----:B---3--:R-:W-:Y:S01]  /*4a500*/  STL.64 [R1+0x4c78], R26 ;  /* 0x004c781a01007387 */ /* 0x008fe20000100a00 */
[----:B------:R-:W-:Y:S11]  /*4a510*/  STL.64 [R1+0x4c70], R24 ;  /* 0x004c701801007387 */ /* 0x000ff60000100a00 */
[----:B------:R-:W-:Y:S10]  /*4a520*/  @!UPT UIADD3 URZ, URZ, URZ, URZ ;  /* 0x0000003f3f3ff290 */ /* 0x000ff4000fffe03f */
[----:B------:R-:W-:Y:S02]  /*4a530*/  STL.64 [R1+0x8a0], R16 ;  /* 0x0008a01001007387 */ /* 0x000fe40000100a00 */
[----:B------:R0:W-:Y:S02]  /*4a540*/  STL.64 [R1+0x8a8], R18 ;  /* 0x0008a81201007387 */ /* 0x0001e40000100a00 */
[----:B0-----:R-:W4:Y:S01]  /*4a550*/  LDL.LU.64 R18, [R1+0x4e78] ;  /* 0x004e780001127983 */ /* 0x001f220000300a00 */
[----:B------:R-:W-:Y:S02]  /*4a560*/  IMAD.MOV.U32 R26, RZ, RZ, R20 ;  /* 0x000000ffff1a7224 */ /* 0x000fe400078e0014 */
[----:B------:R-:W-:Y:S02]  /*4a570*/  IMAD.MOV.U32 R27, RZ, RZ, R13 ;  /* 0x000000ffff1b7224 */ /* 0x000fe400078e000d */
[----:B------:R-:W-:Y:S02]  /*4a580*/  IMAD.MOV.U32 R14, RZ, RZ, R22 ;  /* 0x000000ffff0e7224 */ /* 0x000fe400078e0016 */
[----:B------:R-:W-:Y:S01]  /*4a590*/  IMAD.MOV.U32 R13, RZ, RZ, R23 ;  /* 0x000000ffff0d7224 */ /* 0x000fe200078e0017 */
[----:B----4-:R-:W-:Y:S01]  /*4a5a0*/  HMMA.16816.F32 R8, R4, R18, R8 ;  /* 0x000000120408723c */ /* 0x010fe20000001808 */
[----:B------:R-:W-:-:S02]  /*4a5b0*/  IMAD.MOV.U32 R24, RZ, RZ, R18 ;  /* 0x000000ffff187224 */ /* 0x000fc400078e0012 */
[----:B------:R-:W-:Y:S11]  /*4a5c0*/  IMAD.MOV.U32 R15, RZ, RZ, R19 ;  /* 0x000000ffff0f7224 */ /* 0x000ff600078e0013 */
[----:B------:R-:W-:Y:S09]  /*4a5d0*/  @!UPT UIADD3 URZ, URZ, URZ, URZ ;  /* 0x0000003f3f3ff290 */ /* 0x000ff2000fffe03f */
[----:B------:R0:W-:Y:S01]  /*4a5e0*/  STL.64 [R1+0x890], R8 ;  /* 0x0008900801007387 */ /* 0x0001e20000100a00 */
[----:B------:R1:W-:Y:S02]  /*4a5f0*/  STL.64 [R1+0x898], R10 ;  /* 0x0008980a01007387 */ /* 0x0003e40000100a00 */
[----:B------:R2:W-:Y:S02]  /*4a600*/  STL.64 [R1+0x4e60], R26 ;  /* 0x004e601a01007387 */ /* 0x0005e40000100a00 */
[----:B------:R-:W-:Y:S01]  /*4a610*/  STL [R1+0x4e58], R24 ;  /* 0x004e581801007387 */ /* 0x000fe20000100800 */
[----:B0-----:R-:W3:Y:S01]  /*4a620*/  LDL.LU R8, [R1+0x690] ;  /* 0x0006900001087983 */ /* 0x001ee20000300800 */
[----:B------:R-:W3:Y:S02]  /*4a630*/  LDL.LU R9, [R1+0x694] ;  /* 0x0006940001097983 */ /* 0x000ee40000300800 */
[----:B-1----:R-:W4:Y:S02]  /*4a640*/  LDL.LU R10, [R1+0x698] ;  /* 0x00069800010a7983 */ /* 0x002f240000300800 */
[----:B------:R-:W4:Y:S01]  /*4a650*/  LDL.LU R11, [R1+0x69c] ;  /* 0x00069c00010b7983 */ /* 0x000f220000300800 */
[----:B--2---:R-:W2:Y:S01]  /*4a660*/  LDL.64 R26, [R1+0x48] ;  /* 0x00004800011a7983 */ /* 0x004ea20000100a00 */
        /* <DEDUP_REMOVED lines=8> */
[----:B--2---:R-:W-:Y:S01]  /*4a6f0*/  STL.64 [R1+0x4e70], R18 ;  /* 0x004e701201007387 */ /* 0x004fe20000100a00 */
[----:B------:R0:W-:Y:S03]  /*4a700*/  STL.64 [R1+0x4e68], R16 ;  /* 0x004e681001007387 */ /* 0x0001e60000100a00 */
[----:B0-----:R-:W2:Y:S01]  /*4a710*/  LDL.LU R16, [R1+0x6c0] ;  /* 0x0006c00001107983 */ /* 0x001ea20000300800 */
[----:B------:R-:W2:Y:S02]  /*4a720*/  LDL.LU R17, [R1+0x6c4] ;  /* 0x0006c40001117983 */ /* 0x000ea40000300800 */
[----:B------:R-:W2:Y:S02]  /*4a730*/  LDL.LU R18, [R1+0x6c8] ;  /* 0x0006c80001127983 */ /* 0x000ea40000300800 */
[----:B------:R-:W2:Y:S01]  /*4a740*/  LDL.LU R19, [R1+0x6cc] ;  /* 0x0006cc0001137983 */ /* 0x000ea20000300800 */
[----:B------:R0:W-:Y:S01]  /*4a750*/  STL.64 [R1+0x4e48], R22 ;  /* 0x004e481601007387 */ /* 0x0001e20000100a00 */
[----:B------:R-:W-:Y:S03]  /*4a760*/  STL.64 [R1+0x4e40], R20 ;  /* 0x004e401401007387 */ /* 0x000fe60000100a00 */
[----:B0-----:R-:W2:Y:S01]  /*4a770*/  LDL.64 R22, [R1+0x38] ;  /* 0x0000380001167983 */ /* 0x001ea20000100a00 */
[----:B----4-:R0:W-:Y:S02]  /*4a780*/  STL.64 [R1+0x4e30], R10 ;  /* 0x004e300a01007387 */ /* 0x0101e40000100a00 */
[----:B---3--:R-:W-:Y:S01]  /*4a790*/  STL.64 [R1+0x4e28], R8 ;  /* 0x004e280801007387 */ /* 0x008fe20000100a00 */
[----:B0-----:R-:W3:Y:S01]  /*4a7a0*/  LDL.64 R10, [R1+0x28] ;  /* 0x00002800010a7983 */ /* 0x001ee20000100a00 */
        /* <DEDUP_REMOVED lines=10> */
[----:B------:R-:W4:Y:S02]  /*4a850*/  LDL.LU R14, [R1+0x678] ;  /* 0x00067800010e7983 */ /* 0x000f240000300800 */
[----:B------:R-:W4:Y:S01]  /*4a860*/  LDL.LU R15, [R1+0x67c] ;  /* 0x00067c00010f7983 */ /* 0x000f220000300800 */
[----:B------:R-:W-:Y:S01]  /*4a870*/  HMMA.16816.F32 R16, R4, R26, R16 ;  /* 0x0000001a0410723c */ /* 0x000fe20000001810 */
[----:B----4-:R0:W-:Y:S01]  /*4a880*/  STL.64 [R1+0x4e00], R14 ;  /* 0x004e000e01007387 */ /* 0x0101e20000100a00 */
[----:B--2---:R-:W-:Y:S03]  /*4a890*/  STL.64 [R1+0x4df8], R12 ;  /* 0x004df80c01007387 */ /* 0x004fe60000100a00 */
[----:B0-----:R-:W2:Y:S01]  /*4a8a0*/  LDL.64 R14, [R1+0x8] ;  /* 0x00000800010e7983 */ /* 0x001ea20000100a00 */
[----:B------:R-:W-:-:S02]  /*4a8b0*/  IMAD.MOV.U32 R28, RZ, RZ, R26 ;  /* 0x000000ffff1c7224 */ /* 0x000fc400078e001a */
[----:B------:R-:W-:Y:S01]  /*4a8c0*/  IMAD.MOV.U32 R25, RZ, RZ, R27 ;  /* 0x000000ffff197224 */ /* 0x000fe200078e001b */
[----:B--2---:R0:W-:Y:S04]  /*4a8d0*/  STL.64 [R1+0x4e18], R14 ;  /* 0x004e180e01007387 */ /* 0x0041e80000100a00 */
[----:B0-----:R-:W2:Y:S10]  /*4a8e0*/  LDL.64 R14, [R1+0x18] ;  /* 0x00001800010e7983 */ /* 0x001eb40000100a00 */
[----:B------:R-:W-:Y:S02]  /*4a8f0*/  STL.64 [R1+0x880], R16 ;  /* 0x0008801001007387 */ /* 0x000fe40000100a00 */
[----:B------:R0:W-:Y:S02]  /*4a900*/  STL.64 [R1+0x888], R18 ;  /* 0x0008881201007387 */ /* 0x0001e40000100a00 */
[----:B0-----:R-:W4:Y:S01]  /*4a910*/  LDL.LU.64 R18, [R1+0x4e70] ;  /* 0x004e700001127983 */ /* 0x001f220000300a00 */
[----:B------:R-:W4:Y:S02]  /*4a920*/  LDL.LU.64 R16, [R1+0x4e68] ;  /* 0x004e680001107983 */ /* 0x000f240000300a00 */
[----:B------:R-:W2:Y:S02]  /*4a930*/  LDL.LU.64 R26, [R1+0x4e60] ;  /* 0x004e6000011a7983 */ /* 0x000ea40000300a00 */
[----:B------:R-:W3:Y:S01]  /*4a940*/  LDL.LU R24, [R1+0x4e58] ;  /* 0x004e580001187983 */ /* 0x000ee20000300800 */
[C---:B----4-:R-:W-:Y:S01]  /*4a950*/  HMMA.16816.F32 R16, R4.reuse, R22, R16 ;  /* 0x000000160410723c */ /* 0x050fe20000001810 */
[----:B--2---:R-:W-:Y:S01]  /*4a960*/  STL.64 [R1+0x4e10], R26 ;  /* 0x004e101a01007387 */ /* 0x004fe20000100a00 */
[----:B---3--:R0:W-:Y:S03]  /*4a970*/  STL.64 [R1+0x4e08], R24 ;  /* 0x004e081801007387 */ /* 0x0081e60000100a00 */
[----:B0-----:R-:W2:Y:S01]  /*4a980*/  LDL.LU R24, [R1+0x680] ;  /* 0x0006800001187983 */ /* 0x001ea20000300800 */
[----:B------:R-:W2:Y:S02]  /*4a990*/  LDL.LU R25, [R1+0x684] ;  /* 0x0006840001197983 */ /* 0x000ea40000300800 */
[----:B------:R-:W2:Y:S02]  /*4a9a0*/  LDL.LU R26, [R1+0x688] ;  /* 0x00068800011a7983 */ /* 0x000ea40000300800 */
[----:B------:R-:W2:Y:S11]  /*4a9b0*/  LDL.LU R27, [R1+0x68c] ;  /* 0x00068c00011b7983 */ /* 0x000eb60000300800 */
[----:B------:R-:W-:Y:S02]  /*4a9c0*/  @!UPT UIADD3 URZ, URZ, URZ, URZ ;  /* 0x0000003f3f3ff290 */ /* 0x000fe4000fffe03f */
[----:B------:R0:W-:Y:S01]  /*4a9d0*/  STL.64 [R1+0x870], R16 ;  /* 0x0008701001007387 */ /* 0x0001e20000100a00 */
[----:B------:R1:W-:Y:S02]  /*4a9e0*/  STL.64 [R1+0x878], R18 ;  /* 0x0008781201007387 */ /* 0x0003e40000100a00 */
[----:B0-----:R-:W-:Y:S01]  /*4a9f0*/  IMAD.MOV.U32 R16, RZ, RZ, R22 ;  /* 0x000000ffff107224 */ /* 0x001fe200078e0016 */
[----:B-1----:R-:W3:Y:S01]  /*4aa00*/  LDL.LU.64 R18, [R1+0x4e50] ;  /* 0x004e500001127983 */ /* 0x002ee20000300a00 */
[----:B------:R-:W-:Y:S02]  /*4aa10*/  IMAD.MOV.U32 R17, RZ, RZ, R23 ;  /* 0x000000ffff117224 */ /* 0x000fe400078e0017 */
[----:B------:R-:W4:Y:S02]  /*4aa20*/  LDL.LU.64 R22, [R1+0x4e48] ;  /* 0x004e480001167983 */ /* 0x000f240000300a00 */
[----:B------:R-:W4:Y:S02]  /*4aa30*/  LDL.LU.64 R20, [R1+0x4e40] ;  /* 0x004e400001147983 */ /* 0x000f240000300a00 */
[----:B------:R-:W-:Y:S01]  /*4aa40*/  IMAD.MOV.U32 R29, RZ, RZ, R11 ;  /* 0x000000ffff1d7224 */ /* 0x000fe200078e000b */
[C---:B----4-:R-:W-:Y:S11]  /*4aa50*/  HMMA.16816.F32 R20, R4.reuse, R10, R20 ;  /* 0x0000000a0414723c */ /* 0x050ff60000001814 */
[----:B------:R-:W-:Y:S11]  /*4aa60*/  @!UPT UIADD3 URZ, URZ, URZ, URZ ;  /* 0x0000003f3f3ff290 */ /* 0x000ff6000fffe03f */
[----:B------:R-:W-:Y:S01]  /*4aa70*/  @!UPT UIADD3 URZ, URZ, URZ, URZ ;  /* 0x0000003f3f3ff290 */ /* 0x000fe2000fffe03f */
[----:B------:R-:W-:Y:S01]  /*4aa80*/  STL.64 [R1+0x860], R20 ;  /* 0x0008601401007387 */ /* 0x000fe20000100a00 */
[----:B------:R0:W-:Y:S03]  /*4aa90*/  STL.64 [R1+0x868], R22 ;  /* 0x0008681601007387 */ /* 0x0001e60000100a00 */
[----:B0-----:R-:W4:Y:S01]  /*4aaa0*/  LDL.LU R22, [R1+0x4e38] ;  /* 0x004e380001167983 */ /* 0x001f220000300800 */
[----:B------:R-:W-:Y:S02]  /*4aab0*/  IMAD.MOV.U32 R23, RZ, RZ, R10 ;  /* 0x000000ffff177224 */ /* 0x000fe400078e000a */
        /* <DEDUP_REMOVED lines=20> */
[----:B------:R-:W2:Y:S02]  /*4ac00*/  LDL.LU.64 R12, [R1+0x4df8] ;  /* 0x004df800010c7983 */ /* 0x000ea40000300a00 */
[----:B--2---:R-:W-:Y:S11]  /*4ac10*/  HMMA.16816.F32 R12, R4, R26, R12 ;  /* 0x0000001a040c723c */ /* 0x004ff6000000180c */
[----:B------:R-:W-:Y:S11]  /*4ac20*/  @!UPT UIADD3 URZ, URZ, URZ, URZ ;  /* 0x0000003f3f3ff290 */ /* 0x000ff6000fffe03f */
[----:B------:R-:W-:Y:S01]  /*4ac30*/  @!UPT UIADD3 URZ, URZ, URZ, URZ ;  /* 0x0000003f3f3ff290 */ /* 0x000fe2000fffe03f */
[----:B------:R-:W-:Y:S01]  /*4ac40*/  STL.64 [R1+0x830], R12 ;  /* 0x0008300c01007387 */ /* 0x000fe20000100a00 */
[----:B------:R0:W-:Y:S03]  /*4ac50*/  STL.64 [R1+0x838], R14 ;  /* 0x0008380e01007387 */ /* 0x0001e60000100a00 */
[----:B0-----:R-:W2:Y:S01]  /*4ac60*/  LDL.LU.64 R14, [R1+0x4df0] ;  /* 0x004df000010e7983 */ /* 0x001ea20000300a00 */
[----:B------:R-:W2:Y:S02]  /*4ac70*/  LDL.LU.64 R12, [R1+0x4de8] ;  /* 0x004de800010c7983 */ /* 0x000ea40000300a00 */
[----:B------:R0:W-:Y:S02]  /*4ac80*/  STL.64 [R1+0x4c88], R26 ;  /* 0x004c881a01007387 */ /* 0x0001e40000100a00 */
[----:B0-----:R-:W-:Y:S02]  /*4ac90*/  IMAD.MOV.U32 R26, RZ, RZ, R20 ;  /* 0x000000ffff1a7224 */ /* 0x001fe400078e0014 */
[----:B------:R-:W-:Y:S01]  /*4aca0*/  IMAD.MOV.U32 R27, RZ, RZ, R21 ;  /* 0x000000ffff1b7224 */ /* 0x000fe200078e0015 */
[----:B------:R-:W3:Y:S01]  /*4acb0*/  LDL.LU R20, [R1+0x4de4] ;  /* 0x004de40001147983 */ /* 0x000ee20000300800 */
[----:B------:R-:W3:Y:S03]  /*4acc0*/  LDL.LU R21, [R1+0x4de0] ;  /* 0x004de00001157983 */ /* 0x000ee60000300800 */
[----:B------:R0:W-:Y:S02]  /*4acd0*/  STL.64 [R1+0x4ca0], R26 ;  /* 0x004ca01a01007387 */ /* 0x0001e40000100a00 */
[----:B0-----:R-:W-:-:S02]  /*4ace0*/  IMAD.MOV.U32 R26, RZ, RZ, R9 ;  /* 0x000000ffff1a7224 */ /* 0x001fc400078e0009 */
[----:B------:R-:W-:-:S05]  /*4acf0*/  IMAD.MOV.U32 R27, RZ, RZ, R8 ;  /* 0x000000ffff1b7224 */ /* 0x000fca00078e0008 */
[----:B------:R0:W-:Y:S02]  /*4ad00*/  STL.64 [R1+0x4cb8], R26 ;  /* 0x004cb81a01007387 */ /* 0x0001e40000100a00 */
[----:B0-----:R-:W-:Y:S02]  /*4ad10*/  IMAD.MOV.U32 R26, RZ, RZ, R23 ;  /* 0x000000ffff1a7224 */ /* 0x001fe400078e0017 */
[----:B------:R-:W-:Y:S01]  /*4ad20*/  IMAD.MOV.U32 R27, RZ, RZ, R29 ;  /* 0x000000ffff1b7224 */ /* 0x000fe200078e001d */
[----:B--2---:R-:W-:Y:S01]  /*4ad30*/  HMMA.16816.F32 R4, R4, R10, R12 ;  /* 0x0000000a0404723c */ /* 0x004fe2000000180c */
[----:B------:R-:W2:Y:S01]  /*4ad40*/  LDL.LU.64 R14, [R1+0x4dd8] ;  /* 0x004dd800010e7983 */ /* 0x000ea20000300a00 */
[----:B------:R-:W2:Y:S02]  /*4ad50*/  LDL.LU.64 R12, [R1+0x4dd0] ;  /* 0x004dd000010c7983 */ /* 0x000ea40000300a00 */
[----:B------:R-:W2:Y:S02]  /*4ad60*/  LDL.LU.64 R10, [R1+0x4dc8] ;  /* 0x004dc800010a7983 */ /* 0x000ea40000300a00 */
[----:B------:R-:W2:Y:S11]  /*4ad70*/  LDL.LU.64 R8, [R1+0x4dc0] ;  /* 0x004dc00001087983 */ /* 0x000eb60000300a00 */
[----:B------:R-:W-:Y:S06]  /*4ad80*/  @!UPT UIADD3 URZ, URZ, URZ, URZ ;  /* 0x0000003f3f3ff290 */ /* 0x000fec000fffe03f */
[----:B------:R-:W-:Y:S01]  /*4ad90*/  STL.64 [R1+0x820], R4 ;  /* 0x0008200401007387 */ /* 0x000fe20000100a00 */
[----:B------:R-:W-:Y:S02]  /*4ada0*/  STL.64 [R1+0x828], R6 ;  /* 0x0008280601007387 */ /* 0x000fe40000100a00 */
[----:B----4-:R0:W1:Y:S02]  /*4adb0*/  LDSM.16.MT88.4 R4, [R22+0x12180] ;  /* 0x012180001604783b */ /* 0x0100640000004200 */
[----:B0-----:R-:W3:Y:S02]  /*4adc0*/  LDL.LU R22, [R1+0x4db8] ;  /* 0x004db80001167983 */ /* 0x001ee40000300800 */
[----:B------:R-:W3:Y:S02]  /*4add0*/  LDL.LU R23, [R1+0x4db4] ;  /* 0x004db40001177983 */ /* 0x000ee40000300800 */
[----:B------:R-:W4:Y:S02]  /*4ade0*/  LDL.LU R29, [R1+0x4db0] ;  /* 0x004db000011d7983 */ /* 0x000f240000300800 */
[----:B------:R0:W-:Y:S02]  /*4adf0*/  STL.64 [R1+0x4cd0], R26 ;  /* 0x004cd01a01007387 */ /* 0x0001e40000100a00 */
[----:B0-----:R-:W-:-:S02]  /*4ae00*/  IMAD.MOV.U32 R26, RZ, RZ, R16 ;  /* 0x000000ffff1a7224 */ /* 0x001fc400078e0010 */
[----:B------:R-:W-:Y:S01]  /*4ae10*/  IMAD.MOV.U32 R27, RZ, RZ, R17 ;  /* 0x000000ffff1b7224 */ /* 0x000fe200078e0011 */
[----:B------:R-:W2:Y:S01]  /*4ae20*/  LDL.LU R16, [R1+0x4dac] ;  /* 0x004dac0001107983 */ /* 0x000ea20000300800 */
[----:B------:R-:W2:Y:S03]  /*4ae30*/  LDL.LU R17, [R1+0x4da8] ;  /* 0x004da80001117983 */ /* 0x000ea60000300800 */
[----:B------:R-:W-:Y:S04]  /*4ae40*/  STL.64 [R1+0x4ce8], R26 ;  /* 0x004ce81a01007387 */ /* 0x000fe80000100a00 */
[----:B-1----:R0:W-:Y:S01]  /*4ae50*/  STL.64 [R1+0x4b70], R6 ;  /* 0x004b700601007387 */ /* 0x0021e20000100a00 */
[----:B------:R1:W-:Y:S03]  /*4ae60*/  STL.64 [R1+0x4b68], R4 ;  /* 0x004b680401007387 */ /* 0x0003e60000100a00 */
[----:B0-----:R-:W2:Y:S01]  /*4ae70*/  LDL.LU.64 R6, [R1+0xb8] ;  /* 0x0000b80001067983 */ /* 0x001ea20000300a00 */
[----:B------:R-:W-:-:S02]  /*4ae80*/  IMAD.MOV.U32 R26, RZ, RZ, R28 ;  /* 0x000000ffff1a7224 */ /* 0x000fc400078e001c */
[----:B------:R-:W-:Y:S01]  /*4ae90*/  IMAD.MOV.U32 R27, RZ, RZ, R25 ;  /* 0x000000ffff1b7224 */ /* 0x000fe200078e0019 */
[----:B--2---:R0:W-:Y:S01]  /*4aea0*/  STL.64 [R1+0x4c80], R6 ;  /* 0x004c800601007387 */ /* 0x0041e20000100a00 */
[----:B-1----:R-:W2:Y:S02]  /*4aeb0*/  LDL.LU R4, [R1+0x4f0] ;  /* 0x0004f00001047983 */ /* 0x002ea40000300800 */
[----:B------:R-:W2:Y:S01]  /*4aec0*/  LDL.LU R5, [R1+0x4f4] ;  /* 0x0004f40001057983 */ /* 0x000ea20000300800 */
[----:B0-----:R-:W2:Y:S01]  /*4aed0*/  LDL.LU R6, [R1+0x4f8] ;  /* 0x0004f80001067983 */ /* 0x001ea20000300800 */
[----:B------:R-:W2:Y:S02]  /*4aee0*/  LDL.LU R7, [R1+0x4fc] ;  /* 0x0004fc0001077983 */ /* 0x000ea40000300800 */
[----:B------:R-:W-:Y:S01]  /*4aef0*/  STL.64 [R1+0x4d00], R26 ;  /* 0x004d001a01007387 */ /* 0x000fe20000100a00 */
        /* <DEDUP_REMOVED lines=84> */
[C---:B---3--:R-:W-:Y:S01]  /*4b440*/  HMMA.16816.F32 R12, R20.reuse, R18, R12 ;  /* 0x00000012140c723c */ /* 0x048fe2000000180c */
        /* <DEDUP_REMOVED lines=14> */
[----:B0-----:R-:W3:Y:S02]  /*4b530*/  LDL.LU.64 R14, [R1+0x4da0] ;  /* 0x004da000010e7983 */ /* 0x001ee40000300a00 */
[C---:B---3--:R-:W-:Y:S11]  /*4b540*/  HMMA.16816.F32 R8, R20.reuse, R14, R8 ;  /* 0x0000000e1408723c */ /* 0x048ff60000001808 */
[----:B------:R-:W-:Y:S11]  /*4b550*/  @!UPT UIADD3 URZ, URZ, URZ, URZ ;  /* 0x0000003f3f3ff290 */ /* 0x000ff6000fffe03f */
[----:B------:R-:W-:Y:S01]  /*4b560*/  @!UPT UIADD3 URZ, URZ, URZ, URZ ;  /* 0x0000003f3f3ff290 */ /* 0x000fe2000fffe03f */
        /* <DEDUP_REMOVED lines=103> */
[----:B------:R0:W-:Y:S01]  /*4bbe0*/  STL.64 [R1+0x4b88], R6 ;  /* 0x004b880601007387 */ /* 0x0001e20000100a00 */
[----:B------:R-:W2:Y:S02]  /*4bbf0*/  LDL.LU R4, [R1+0x2c0] ;  /* 0x0002c00001047983 */ /* 0x000ea40000300800 */
[----:B------:R-:W2:Y:S01]  /*4bc00*/  LDL.LU R5, [R1+0x2c4] ;  /* 0x0002c40001057983 */ /* 0x000ea20000300800 */
[----:B0-----:R-:W2:Y:S01]  /*4bc10*/  LDL.LU R6, [R1+0x2c8] ;  /* 0x0002c80001067983 */ /* 0x001ea20000300800 */
[----:B------:R-:W2:Y:S02]  /*4bc20*/  LDL.LU R7, [R1+0x2cc] ;  /* 0x0002cc0001077983 */ /* 0x000ea40000300800 */
[----:B------:R-:W-:Y:S02]  /*4bc30*/  STL.64 [R1+0x4b80], R18 ;  /* 0x004b801201007387 */ /* 0x000fe40000100a00 */
[----:B------:R-:W-:Y:S01]  /*4bc40*/  STL.64 [R1+0x4b78], R16 ;  /* 0x004b781001007387 */ /* 0x000fe20000100a00 */
[C---:B--2---:R-:W-:Y:S11]  /*4bc50*/  HMMA.16816.F32 R4, R24.reuse, R18, R4 ;  /* 0x000000121804723c */ /* 0x044ff60000001804 */
[----:B------:R-:W-:Y:S11]  /*4bc60*/  @!UPT UIADD3 URZ, URZ, URZ, URZ ;  /* 0x0000003f3f3ff290 */ /* 0x000ff6000fffe03f */
[----:B------:R-:W-:Y:S01]  /*4bc70*/  @!UPT UIADD3 URZ, URZ, URZ, URZ ;  /* 0x0000003f3f3ff290 */ /* 0x000fe2000fffe03f */
[----:B------:R-:W-:Y:S01]  /*4bc80*/  STL.64 [R1+0x710], R4 ;  /* 0x0007100401007387 */ /* 0x000fe20000100a00 */
[----:B------:R3:W-:Y:S02]  /*4bc90*/  STL.64 [R1+0x718], R6 ;  /* 0x0007180601007387 */ /* 0x0007e40000100a00 */
[C---:B---3--:R-:W-:Y:S01]  /*4bca0*/  HMMA.16816.F32 R4, R24.reuse, R14, R20 ;  /* 0x0000000e1804723c */ /* 0x048fe20000001814 */
[----:B------:R-:W-:Y:S01]  /*4bcb0*/  STL.64 [R1+0x4c28], R14 ;  /* 0x004c280e01007387 */ /* 0x000fe20000100a00 */
[----:B------:R-:W2:Y:S11]  /*4bcc0*/  LDL.LU R16, [R1+0x230] ;  /* 0x0002300001107983 */ /* 0x000eb60000300800 */
[----:B------:R-:W-:Y:S10]  /*4bcd0*/  @!UPT UIADD3 URZ, URZ, URZ, URZ ;  /* 0x0000003f3f3ff290 */ /* 0x000ff4000fffe03f */
[----:B------:R-:W-:Y:S01]  /*4bce0*/  STL.64 [R1+0x700], R4 ;  /* 0x0007000401007387 */ /* 0x000fe20000100a00 */
[----:B------:R-:W-:Y:S02]  /*4bcf0*/  STL.64 [R1+0x708], R6 ;  /* 0x0007080601007387 */ /* 0x000fe40000100a00 */
[----:B------:R-:W2:Y:S02]  /*4bd00*/  LDL.LU R17, [R1+0x234] ;  /* 0x0002340001117983 */ /* 0x000ea40000300800 */
[----:B------:R-:W3:Y:S01]  /*4bd10*/  LDL.LU R18, [R1+0x238] ;  /* 0x0002380001127983 */ /* 0x000ee20000300800 */
[----:B------:R-:W3:Y:S01]  /*4bd20*/  LDL.LU R19, [R1+0x23c] ;  /* 0x00023c0001137983 */ /* 0x000ee20000300800 */
        /* <DEDUP_REMOVED lines=16> */
[----:B0-----:R-:W2:Y:S04]  /*4be30*/  LDL.LU.64 R14, [R1+0x98] ;  /* 0x00009800010e7983 */ /* 0x001ea80000300a00 */
[----:B--2---:R0:W-:Y:S04]  /*4be40*/  STL.64 [R1+0x4c48], R14 ;  /* 0x004c480e01007387 */ /* 0x0041e80000100a00 */
[----:B0-----:R-:W2:Y:S01]  /*4be50*/  LDL.LU.64 R14, [R1+0xa8] ;  /* 0x0000a800010e7983 */ /* 0x001ea20000300a00 */
[----:B---3--:R-:W-:Y:S02]  /*4be60*/  STL.64 [R1+0x4c00], R18 ;  /* 0x004c001201007387 */ /* 0x008fe40000100a00 */
[----:B------:R0:W-:Y:S02]  /*4be70*/  STL.64 [R1+0x4bf8], R16 ;  /* 0x004bf81001007387 */ /* 0x0001e40000100a00 */
[----:B0-----:R-:W3:Y:S01]  /*4be80*/  LDL.LU R16, [R1+0x250] ;  /* 0x0002500001107983 */ /* 0x001ee20000300800 */
[----:B------:R-:W3:Y:S02]  /*4be90*/  LDL.LU R17, [R1+0x254] ;  /* 0x0002540001117983 */ /* 0x000ee40000300800 */
[----:B------:R-:W2:Y:S02]  /*4bea0*/  LDL.LU R18, [R1+0x258] ;  /* 0x0002580001127983 */ /* 0x000ea40000300800 */
[----:B------:R-:W2:Y:S02]  /*4beb0*/  LDL.LU R19, [R1+0x25c] ;  /* 0x00025c0001137983 */ /* 0x000ea40000300800 */
[----:B--2---:R0:W-:Y:S01]  /*4bec0*/  STL.64 [R1+0x4c10], R18 ;  /* 0x004c101201007387 */ /* 0x0041e20000100a00 */
[----:B---3--:R-:W-:Y:S03]  /*4bed0*/  STL.64 [R1+0x4c08], R16 ;  /* 0x004c081001007387 */ /* 0x008fe60000100a00 */
[----:B0-----:R-:W2:Y:S04]  /*4bee0*/  LDL.LU.64 R18, [R1+0x78] ;  /* 0x0000780001127983 */ /* 0x001ea80000300a00 */
[----:B--2---:R0:W-:Y:S04]  /*4bef0*/  STL.64 [R1+0x4c20], R18 ;  /* 0x004c201201007387 */ /* 0x0041e80000100a00 */
[----:B0-----:R-:W2:Y:S01]  /*4bf00*/  LDL.LU.64 R18, [R1+0x88] ;  /* 0x0000880001127983 */ /* 0x001ea20000300a00 */
[C---:B------:R-:W-:Y:S03]  /*4bf10*/  HMMA.16816.F32 R20, R24.reuse, R10, R20 ;  /* 0x0000000a1814723c */ /* 0x040fe60000001814 */
[----:B--2---:R0:W-:Y:S01]  /*4bf20*/  STL.64 [R1+0x4c40], R18 ;  /* 0x004c401201007387 */ /* 0x0041e20000100a00 */
[----:B------:R-:W2:Y:S02]  /*4bf30*/  LDL.LU R16, [R1+0x280] ;  /* 0x0002800001107983 */ /* 0x000ea40000300800 */
[----:B------:R-:W2:Y:S01]  /*4bf40*/  LDL.LU R17, [R1+0x284] ;  /* 0x0002840001117983 */ /* 0x000ea20000300800 */
[----:B0-----:R-:W2:Y:S01]  /*4bf50*/  LDL.LU R18, [R1+0x288] ;  /* 0x0002880001127983 */ /* 0x001ea20000300800 */
[----:B------:R-:W2:Y:S02]  /*4bf60*/  LDL.LU R19, [R1+0x28c] ;  /* 0x00028c0001137983 */ /* 0x000ea40000300800 */
[----:B------:R-:W3:Y:S02]  /*4bf70*/  LDL.LU.64 R6, [R1+0x48] ;  /* 0x0000480001067983 */ /* 0x000ee40000300a00 */
[----:B---3--:R0:W-:Y:S01]  /*4bf80*/  STL.64 [R1+0x4c18], R6 ;  /* 0x004c180601007387 */ /* 0x0081e20000100a00 */
[----:B------:R-:W3:Y:S02]  /*4bf90*/  LDL.LU R4, [R1+0x260] ;  /* 0x0002600001047983 */ /* 0x000ee40000300800 */
[----:B------:R-:W3:Y:S01]  /*4bfa0*/  LDL.LU R5, [R1+0x264] ;  /* 0x0002640001057983 */ /* 0x000ee20000300800 */
[----:B0-----:R-:W3:Y:S01]  /*4bfb0*/  LDL.LU R6, [R1+0x268] ;  /* 0x0002680001067983 */ /* 0x001ee20000300800 */
[----:B------:R-:W3:Y:S06]  /*4bfc0*/  LDL.LU R7, [R1+0x26c] ;  /* 0x00026c0001077983 */ /* 0x000eec0000300800 */
[----:B------:R-:W-:Y:S02]  /*4bfd0*/  STL.64 [R1+0x6f0], R20 ;  /* 0x0006f01401007387 */ /* 0x000fe40000100a00 */
[----:B------:R0:W-:Y:S02]  /*4bfe0*/  STL.64 [R1+0x6f8], R22 ;  /* 0x0006f81601007387 */ /* 0x0001e40000100a00 */
[----:B0-----:R-:W2:Y:S01]  /*4bff0*/  LDL.LU.64 R22, [R1+0x4c58] ;  /* 0x004c580001167983 */ /* 0x001ea20000300a00 */
[----:B------:R-:W2:Y:S02]  /*4c000*/  LDL.LU.64 R20, [R1+0x4c50] ;  /* 0x004c500001147983 */ /* 0x000ea40000300a00 */
[C---:B--2---:R-:W-:Y:S11]  /*4c010*/  HMMA.16816.F32 R20, R24.reuse, R14, R20 ;  /* 0x0000000e1814723c */ /* 0x044ff60000001814 */
[----:B------:R-:W-:Y:S11]  /*4c020*/  @!UPT UIADD3 URZ, URZ, URZ, URZ ;  /* 0x0000003f3f3ff290 */ /* 0x000ff6000fffe03f */
[----:B------:R-:W-:Y:S01]  /*4c030*/  @!UPT UIADD3 URZ, URZ, URZ, URZ ;  /* 0x0000003f3f3ff290 */ /* 0x000fe2000fffe03f */
[----:B------:R0:W-:Y:S01]  /*4c040*/  STL.64 [R1+0x6e0], R20 ;  /* 0x0006e01401007387 */ /* 0x0001e20000100a00 */
[----:B------:R1:W-:Y:S02]  /*4c050*/  STL.64 [R1+0x6e8], R22 ;  /* 0x0006e81601007387 */ /* 0x0003e40000100a00 */
[----:B0-----:R-:W-:Y:S02]  /*4c060*/  IMAD.MOV.U32 R21, RZ, RZ, R14 ;  /* 0x000000ffff157224 */ /* 0x001fe400078e000e */
[----:B------:R-:W-:Y:S02]  /*4c070*/  IMAD.MOV.U32 R20, RZ, RZ, R15 ;  /* 0x000000ffff147224 */ /* 0x000fe400078e000f */
[----:B------:R-:W2:Y:S03]  /*4c080*/  LDL.LU.64 R14, [R1+0x4c48] ;  /* 0x004c4800010e7983 */ /* 0x000ea60000300a00 */
[----:B------:R-:W-:Y:S02]  /*4c090*/  STL.64 [R1+0x4b50], R20 ;  /* 0x004b501401007387 */ /* 0x000fe40000100a00 */
[----:B-1----:R-:W3:Y:S01]  /*4c0a0*/  LDL.LU.64 R22, [R1+0x58] ;  /* 0x0000580001167983 */ /* 0x002ee20000300a00 */
        /* <DEDUP_REMOVED lines=10> */
[----:B------:R0:W-:Y:S04]  /*4c150*/  STL.64 [R1+0x4b58], R8 ;  /* 0x004b580801007387 */ /* 0x0001e80000100a00 */
[----:B0-----:R-:W3:Y:S01]  /*4c160*/  LDL.LU R8, [R1+0x240] ;  /* 0x0002400001087983 */ /* 0x001ee20000300800 */
[----:B------:R-:W3:Y:S02]  /*4c170*/  LDL.LU R9, [R1+0x244] ;  /* 0x0002440001097983 */ /* 0x000ee40000300800 */
[----:B------:R-:W3:Y:S02]  /*4c180*/  LDL.LU R10, [R1+0x248] ;  /* 0x00024800010a7983 */ /* 0x000ee40000300800 */
[----:B------:R-:W3:Y:S01]  /*4c190*/  LDL.LU R11, [R1+0x24c] ;  /* 0x00024c00010b7983 */ /* 0x000ee20000300800 */
        /* <DEDUP_REMOVED lines=8> */
[----:B------:R-:W3:Y:S02]  /*4c220*/  LDL.LU.64 R18, [R1+0x4c20] ;  /* 0x004c200001127983 */ /* 0x000ee40000300a00 */
[----:B---3--:R-:W-:Y:S01]  /*4c230*/  HMMA.16816.F32 R4, R24, R18, R4 ;  /* 0x000000121804723c */ /* 0x008fe20000001804 */
[----:B--2---:R0:W-:Y:S01]  /*4c240*/  STL.64 [R1+0x4b98], R14 ;  /* 0x004b980e01007387 */ /* 0x0041e20000100a00 */
[----:B------:R-:W-:Y:S02]  /*4c250*/  STL.64 [R1+0x4b90], R12 ;  /* 0x004b900c01007387 */ /* 0x000fe40000100a00 */
[----:B------:R-:W-:-:S02]  /*4c260*/  IMAD.MOV.U32 R28, RZ, RZ, R18 ;  /* 0x000000ffff1c7224 */ /* 0x000fc400078e0012 */
[----:B------:R-:W-:Y:S01]  /*4c270*/  IMAD.MOV.U32 R0, RZ, RZ, R19 ;  /* 0x000000ffff007224 */ /* 0x000fe200078e0013 */
[----:B0-----:R-:W2:Y:S11]  /*4c280*/  LDL.LU.64 R14, [R1+0x68] ;  /* 0x00006800010e7983 */ /* 0x001eb60000300a00 */
[----:B------:R-:W-:Y:S05]  /*4c290*/  @!UPT UIADD3 URZ, URZ, URZ, URZ ;  /* 0x0000003f3f3ff290 */ /* 0x000fea000fffe03f */
[----:B------:R-:W-:Y:S01]  /*4c2a0*/  STL.64 [R1+0x6b0], R4 ;  /* 0x0006b00401007387 */ /* 0x000fe20000100a00 */
[----:B------:R0:W-:Y:S03]  /*4c2b0*/  STL.64 [R1+0x6b8], R6 ;  /* 0x0006b80601007387 */ /* 0x0001e60000100a00 */
[----:B0-----:R-:W3:Y:S01]  /*4c2c0*/  LDL.LU.64 R6, [R1+0x4c18] ;  /* 0x004c180001067983 */ /* 0x001ee20000300a00 */
[----:B------:R-:W2:Y:S02]  /*4c2d0*/  LDL.LU.64 R18, [R1+0x4c10] ;  /* 0x004c100001127983 */ /* 0x000ea40000300a00 */
[----:B------:R-:W2:Y:S02]  /*4c2e0*/  LDL.LU.64 R16, [R1+0x4c08] ;  /* 0x004c080001107983 */ /* 0x000ea40000300a00 */
[----:B------:R-:W-:Y:S01]  /*4c2f0*/  STL [R1+0x4ad0], R0 ;  /* 0x004ad00001007387 */ /* 0x000fe20000100800 */
[----:B------:R-:W-:Y:S01]  /*4c300*/  STL [R1+0x4acc], R28 ;  /* 0x004acc1c01007387 */ /* 0x000fe20000100800 */
[C---:B--2---:R-:W-:Y:S11]  /*4c310*/  HMMA.16816.F32 R16, R24.reuse, R14, R16 ;  /* 0x0000000e1810723c */ /* 0x044ff60000001810 */
[----:B------:R-:W-:Y:S11]  /*4c320*/  @!UPT UIADD3 URZ, URZ, URZ, URZ ;  /* 0x0000003f3f3ff290 */ /* 0x000ff6000fffe03f */
[----:B------:R-:W-:Y:S01]  /*4c330*/  @!UPT UIADD3 URZ, URZ, URZ, URZ ;  /* 0x0000003f3f3ff290 */ /* 0x000fe2000fffe03f */
[----:B------:R-:W-:Y:S01]  /*4c340*/  STL.64 [R1+0x6a0], R16 ;  /* 0x0006a01001007387 */ /* 0x000fe20000100a00 */
[----:B------:R0:W-:Y:S03]  /*4c350*/  STL.64 [R1+0x6a8], R18 ;  /* 0x0006a81201007387 */ /* 0x0001e60000100a00 */
[----:B0-----:R-:W3:Y:S01]  /*4c360*/  LDL.LU.64 R18, [R1+0x4c00] ;  /* 0x004c000001127983 */ /* 0x001ee20000300a00 */
[----:B------:R-:W3:Y:S01]  /*4c370*/  LDL.LU.64 R16, [R1+0x4bf8] ;  /* 0x004bf80001107983 */ /* 0x000ee20000300a00 */
[----:B------:R-:W-:Y:S01]  /*4c380*/  HMMA.16816.F32 R8, R24, R22, R8 ;  /* 0x000000161808723c */ /* 0x000fe20000001808 */
[----:B------:R-:W-:Y:S02]  /*4c390*/  IMAD.MOV.U32 R3, RZ, RZ, R15 ;  /* 0x000000ffff037224 */ /* 0x000fe400078e000f */
[----:B------:R-:W-:-:S03]  /*4c3a0*/  IMAD.MOV.U32 R2, RZ, RZ, R14 ;  /* 0x000000ffff027224 */ /* 0x000fc600078e000e */
[----:B------:R-:W-:Y:S02]  /*4c3b0*/  STL [R1+0x4ad8], R3 ;  /* 0x004ad80301007387 */ /* 0x000fe40000100800 */
[----:B------:R-:W-:Y:S11]  /*4c3c0*/  STL [R1+0x4ad4], R2 ;  /* 0x004ad40201007387 */ /* 0x000ff60000100800 */
[----:B------:R-:W-:Y:S04]  /*4c3d0*/  @!UPT UIADD3 URZ, URZ, URZ, URZ ;  /* 0x0000003f3f3ff290 */ /* 0x000fe8000fffe03f */
[----:B------:R-:W-:Y:S01]  /*4c3e0*/  STL.64 [R1+0x690], R8 ;  /* 0x0006900801007387 */ /* 0x000fe20000100a00 */
[----:B------:R3:W-:Y:S02]  /*4c3f0*/  STL.64 [R1+0x698], R10 ;  /* 0x0006980a01007387 */ /* 0x0007e40000100a00 */
[----:B------:R-:W-:Y:S02]  /*4c400*/  IMAD.MOV.U32 R28, RZ, RZ, R23 ;  /* 0x000000ffff1c7224 */ /* 0x000fe400078e0017 */
[----:B------:R-:W-:-:S03]  /*4c410*/  IMAD.MOV.U32 R0, RZ, RZ, R22 ;  /* 0x000000ffff007224 */ /* 0x000fc600078e0016 */
[----:B------:R-:W-:Y:S02]  /*4c420*/  STL [R1+0x4ae0], R28 ;  /* 0x004ae01c01007387 */ /* 0x000fe40000100800 */
[----:B------:R-:W-:Y:S01]  /*4c430*/  STL [R1+0x4adc], R0 ;  /* 0x004adc0001007387 */ /* 0x000fe20000100800 */
[----:B---3--:R-:W-:Y:S11]  /*4c440*/  HMMA.16816.F32 R8, R24, R6, R16 ;  /* 0x000000061808723c */ /* 0x008ff60000001810 */
        /* <DEDUP_REMOVED lines=8> */
[----:B------:R-:W2:Y:S02]  /*4c4d0*/  LDL.LU.64 R22, [R1+0x18] ;  /* 0x0000180001167983 */ /* 0x000ea40000300a00 */
[----:B--2---:R0:W-:Y:S04]  /*4c4e0*/  STL.64 [R1+0x4bc8], R22 ;  /* 0x004bc81601007387 */ /* 0x0041e80000100a00 */
[----:B0-----:R-:W2:Y:S04]  /*4c4f0*/  LDL.LU.64 R22, [R1+0x28] ;  /* 0x0000280001167983 */ /* 0x001ea80000300a00 */
[----:B--2---:R0:W-:Y:S04]  /*4c500*/  STL.64 [R1+0x4be0], R22 ;  /* 0x004be01601007387 */ /* 0x0041e80000100a00 */
[----:B0-----:R-:W2:Y:S01]  /*4c510*/  LDL.LU.64 R22, [R1+0x38] ;  /* 0x0000380001167983 */ /* 0x001ea20000300a00 */
[----:B---3--:R0:W-:Y:S02]  /*4c520*/  STL.64 [R1+0x4ba8], R18 ;  /* 0x004ba81201007387 */ /* 0x0081e40000100a00 */
[----:B------:R1:W-:Y:S01]  /*4c530*/  STL.64 [R1+0x4ba0], R16 ;  /* 0x004ba01001007387 */ /* 0x0003e20000100a00 */
[----:B0-----:R-:W3:Y:S04]  /*4c540*/  LDL.LU.64 R18, [R1+0x8] ;  /* 0x0000080001127983 */ /* 0x001ee80000300a00 */
[----:B---3--:R0:W-:Y:S01]  /*4c550*/  STL.64 [R1+0x4bc0], R18 ;  /* 0x004bc01201007387 */ /* 0x0081e20000100a00 */
[----:B-1----:R-:W3:Y:S02]  /*4c560*/  LDL.LU R16, [R1+0x200] ;  /* 0x0002000001107983 */ /* 0x002ee40000300800 */
[----:B------:R-:W3:Y:S01]  /*4c570*/  LDL.LU R17, [R1+0x204] ;  /* 0x0002040001117983 */ /* 0x000ee20000300800 */
[----:B0-----:R-:W2:Y:S01]  /*4c580*/  LDL.LU R18, [R1+0x208] ;  /* 0x0002080001127983 */ /* 0x001ea20000300800 */
[----:B------:R-:W2:Y:S03]  /*4c590*/  LDL.LU R19, [R1+0x20c] ;  /* 0x00020c0001137983 */ /* 0x000ea60000300800 */
        /* <DEDUP_REMOVED lines=14> */
[----:B------:R-:W3:Y:S02]  /*4c680*/  LDL.LU R14, [R1+0x1e8] ;  /* 0x0001e800010e7983 */ /* 0x000ee40000300800 */
[----:B------:R-:W3:Y:S02]  /*4c690*/  LDL.LU R15, [R1+0x1ec] ;  /* 0x0001ec00010f7983 */ /* 0x000ee40000300800 */
[----:B------:R-:W-:-:S02]  /*4c6a0*/  IMAD.MOV.U32 R3, RZ, RZ, R6 ;  /* 0x000000ffff037224 */ /* 0x000fc400078e0006 */
[----:B------:R-:W-:Y:S02]  /*4c6b0*/  IMAD.MOV.U32 R2, RZ, RZ, R7 ;  /* 0x000000ffff027224 */ /* 0x000fe400078e0007 */
[----:B------:R-:W-:Y:S02]  /*4c6c0*/  IMAD.MOV.U32 R28, RZ, RZ, R22 ;  /* 0x000000ffff1c7224 */ /* 0x000fe400078e0016 */
[----:B------:R-:W-:Y:S01]  /*4c6d0*/  IMAD.MOV.U32 R0, RZ, RZ, R23 ;  /* 0x000000ffff007224 */ /* 0x000fe200078e0017 */
        /* <DEDUP_REMOVED lines=8> */
[----:B------:R-:W2:Y:S02]  /*4c760*/  LDL.LU R8, [R1+0xd0] ;  /* 0x0000d00001087983 */ /* 0x000ea40000300800 */
[----:B------:R-:W2:Y:S02]  /*4c770*/  LDL.LU R9, [R1+0xd4] ;  /* 0x0000d40001097983 */ /* 0x000ea40000300800 */
[----:B------:R-:W2:Y:S01]  /*4c780*/  LDL.LU R10, [R1+0xd8] ;  /* 0x0000d800010a7983 */ /* 0x000ea20000300800 */
[----:B------:R-:W2:Y:S01]  /*4c790*/  LDL.LU R11, [R1+0xdc] ;  /* 0x0000dc00010b7983 */ /* 0x000ea20000300800 */
[----:B------:R-:W-:Y:S02]  /*4c7a0*/  STL [R1+0x4ae8], R2 ;  /* 0x004ae80201007387 */ /* 0x000fe40000100800 */
[----:B------:R-:W-:Y:S03]  /*4c7b0*/  STL [R1+0x4ae4], R3 ;  /* 0x004ae40301007387 */ /* 0x000fe60000100800 */
[----:B------:R-:W-:Y:S01]  /*4c7c0*/  STL.64 [R1+0x670], R16 ;  /* 0x0006701001007387 */ /* 0x000fe20000100a00 */
[----:B------:R0:W-:Y:S04]  /*4c7d0*/  STL.64 [R1+0x678], R18 ;  /* 0x0006781201007387 */ /* 0x0001e80000100a00 */
[----:B0-----:R-:W2:Y:S01]  /*4c7e0*/  LDL.LU.64 R18, [R1+0x4bf0] ;  /* 0x004bf00001127983 */ /* 0x001ea20000300a00 */
[----:B------:R-:W2:Y:S02]  /*4c7f0*/  LDL.LU.64 R16, [R1+0x4be8] ;  /* 0x004be80001107983 */ /* 0x000ea40000300a00 */
[----:B------:R-:W2:Y:S02]  /*4c800*/  LDL.LU.64 R22, [R1+0x4be0] ;  /* 0x004be00001167983 */ /* 0x000ea40000300a00 */
[----:B------:R-:W-:Y:S01]  /*4c810*/  STL [R1+0x4af0], R0 ;  /* 0x004af00001007387 */ /* 0x000fe20000100800 */
[----:B------:R-:W-:Y:S01]  /*4c820*/  STL [R1+0x4aec], R28 ;  /* 0x004aec1c01007387 */ /* 0x000fe20000100800 */
        /* <DEDUP_REMOVED lines=19> */
[----:B------:R-:W3:Y:S01]  /*4c960*/  LDL.LU R20, [R1+0xea0] ;  /* 0x000ea00001147983 */ /* 0x000ee20000300800 */
[----:B------:R-:W3:Y:S01]  /*4c970*/  LDL.LU R21, [R1+0xea4] ;  /* 0x000ea40001157983 */ /* 0x000ee20000300800 */
[----:B------:R-:W3:Y:S02]  /*4c980*/  LDL.LU R22, [R1+0xea8] ;  /* 0x000ea80001167983 */ /* 0x000ee40000300800 */
[----:B------:R-:W3:Y:S02]  /*4c990*/  LDL.LU R23, [R1+0xeac] ;  /* 0x000eac0001177983 */ /* 0x000ee40000300800 */
[----:B------:R-:W-:Y:S01]  /*4c9a0*/  STL [R1+0x4b00], R28 ;  /* 0x004b001c01007387 */ /* 0x000fe20000100800 */
[----:B------:R-:W-:Y:S01]  /*4c9b0*/  STL [R1+0x4afc], R0 ;  /* 0x004afc0001007387 */ /* 0x000fe20000100800 */
[----:B--2---:R-:W-:Y:S11]  /*4c9c0*/  HMMA.16816.F32 R12, R24, R18, R12 ;  /* 0x00000012180c723c */ /* 0x004ff6000000180c */
        /* <DEDUP_REMOVED lines=8> */
[----:B------:R-:W4:Y:S01]  /*4ca50*/  LDL.LU.64 R18, [R1+0x4ba8] ;  /* 0x004ba80001127983 */ /* 0x000f220000300a00 */
[----:B------:R-:W4:Y:S02]  /*4ca60*/  LDL.LU.64 R16, [R1+0x4ba0] ;  /* 0x004ba00001107983 */ /* 0x000f240000300a00 */
[----:B------:R-:W-:Y:S02]  /*4ca70*/  STL [R1+0x4b08], R2 ;  /* 0x004b080201007387 */ /* 0x000fe40000100800 */
[----:B------:R-:W-:Y:S02]  /*4ca80*/  STL [R1+0x4b04], R3 ;  /* 0x004b040301007387 */ /* 0x000fe40000100800 */
[----:B---3--:R-:W-:-:S02]  /*4ca90*/  IMAD.MOV.U32 R28, RZ, RZ, R6 ;  /* 0x000000ffff1c7224 */ /* 0x008fc400078e0006 */
[----:B------:R-:W-:Y:S01]  /*4caa0*/  IMAD.MOV.U32 R0, RZ, RZ, R7 ;  /* 0x000000ffff007224 */ /* 0x000fe200078e0007 */
[C---:B--2---:R-:W-:Y:S11]  /*4cab0*/  HMMA.16816.F32 R12, R24.reuse, R6, R12 ;  /* 0x00000006180c723c */ /* 0x044ff6000000180c */
[----:B------:R-:W-:Y:S11]  /*4cac0*/  @!UPT UIADD3 URZ, URZ, URZ, URZ ;  /* 0x0000003f3f3ff290 */ /* 0x000ff6000fffe03f */
[----:B------:R-:W-:Y:S01]  /*4cad0*/  @!UPT UIADD3 URZ, URZ, URZ, URZ ;  /* 0x0000003f3f3ff290 */ /* 0x000fe2000fffe03f */
[----:B------:R-:W-:Y:S01]  /*4cae0*/  STL.64 [R1+0x630], R12 ;  /* 0x0006300c01007387 */ /* 0x000fe20000100a00 */
[----:B------:R0:W-:Y:S03]  /*4caf0*/  STL.64 [R1+0x638], R14 ;  /* 0x0006380e01007387 */ /* 0x0001e60000100a00 */
[----:B0-----:R-:W2:Y:S01]  /*4cb00*/  LDL.LU.64 R14, [R1+0x4b98] ;  /* 0x004b9800010e7983 */ /* 0x001ea20000300a00 */
[----:B------:R-:W3:Y:S02]  /*4cb10*/  LDL.LU.64 R12, [R1+0x4b90] ;  /* 0x004b9000010c7983 */ /* 0x000ee40000300a00 */
[----:B------:R-:W4:Y:S02]  /*4cb20*/  LDL.LU.64 R6, [R1+0x4b88] ;  /* 0x004b880001067983 */ /* 0x000f240000300a00 */
[----:B----4-:R-:W-:Y:S01]  /*4cb30*/  HMMA.16816.F32 R24, R24, R6, R16 ;  /* 0x000000061818723c */ /* 0x010fe20000001810 */
[----:B------:R-:W4:Y:S01]  /*4cb40*/  LDL.LU.64 R18, [R1+0x4b80] ;  /* 0x004b800001127983 */ /* 0x000f220000300a00 */
[----:B------:R-:W2:Y:S02]  /*4cb50*/  LDL.LU.64 R16, [R1+0x4b78] ;  /* 0x004b780001107983 */ /* 0x000ea40000300a00 */
[----:B------:R-:W-:-:S02]  /*4cb60*/  IMAD.MOV.U32 R2, RZ, RZ, R6 ;  /* 0x000000ffff027224 */ /* 0x000fc400078e0006 */
[----:B------:R-:W-:Y:S11]  /*4cb70*/  IMAD.MOV.U32 R3, RZ, RZ, R7 ;  /* 0x000000ffff037224 */ /* 0x000ff600078e0007 */
[----:B------:R-:W-:Y:S06]  /*4cb80*/  @!UPT UIADD3 URZ, URZ, URZ, URZ ;  /* 0x0000003f3f3ff290 */ /* 0x000fec000fffe03f */
[----:B------:R-:W-:Y:S01]  /*4cb90*/  STL.64 [R1+0x620], R24 ;  /* 0x0006201801007387 */ /* 0x000fe20000100a00 */
[----:B------:R0:W-:Y:S02]  /*4cba0*/  STL.64 [R1+0x628], R26 ;  /* 0x0006281a01007387 */ /* 0x0001e40000100a00 */
[----:B------:R-:W4:Y:S02]  /*4cbb0*/  LDL.LU.64 R6, [R1+0x4b70] ;  /* 0x004b700001067983 */ /* 0x000f240000300a00 */
[----:B------:R-:W4:Y:S01]  /*4cbc0*/  LDL.LU.64 R4, [R1+0x4b68] ;  /* 0x004b680001047983 */ /* 0x000f220000300a00 */
[----:B0-----:R-:W2:Y:S01]  /*4cbd0*/  LDL R27, [R1+0x172c] ;  /* 0x00172c00011b7983 */ /* 0x001ea20000100800 */
[C---:B----4-:R-:W-:Y:S11]  /*4cbe0*/  HMMA.16816.F32 R8, R4.reuse, R18, R8 ;  /* 0x000000120408723c */ /* 0x050ff60000001808 */
[----:B------:R-:W-:Y:S11]  /*4cbf0*/  @!UPT UIADD3 URZ, URZ, URZ, URZ ;  /* 0x0000003f3f3ff290 */ /* 0x000ff6000fffe03f */
[----:B------:R-:W-:Y:S01]  /*4cc00*/  @!UPT UIADD3 URZ, URZ, URZ, URZ ;  /* 0x0000003f3f3ff290 */ /* 0x000fe2000fffe03f */
[----:B------:R-:W-:Y:S01]  /*4cc10*/  STL.64 [R1+0x610], R8 ;  /* 0x0006100801007387 */ /* 0x000fe20000100a00 */
[----:B------:R0:W-:Y:S03]  /*4cc20*/  STL.64 [R1+0x618], R10 ;  /* 0x0006180a01007387 */ /* 0x0001e60000100a00 */
[----:B0-----:R-:W4:Y:S01]  /*4cc30*/  LDL.LU.64 R10, [R1+0x4b60] ;  /* 0x004b6000010a7983 */ /* 0x001f220000300a00 */
[----:B------:R-:W3:Y:S02]  /*4cc40*/  LDL.LU.64 R8, [R1+0x4b58] ;  /* 0x004b580001087983 */ /* 0x000ee40000300a00 */
[----:B--2---:R0:W-:Y:S02]  /*4cc50*/  STL.64 [R1+0x4b28], R16 ;  /* 0x004b281001007387 */ /* 0x0041e40000100a00 */
        /* <DEDUP_REMOVED lines=13> */
[----:B0-----:R-:W4:Y:S01]  /*4cd30*/  LDL.LU R16, [R1+0xef0] ;  /* 0x000ef00001107983 */ /* 0x001f220000300800 */
[----:B------:R-:W4:Y:S02]  /*4cd40*/  LDL.LU R17, [R1+0xef4] ;  /* 0x000ef40001117983 */ /* 0x000f240000300800 */
[----:B------:R-:W4:Y:S02]  /*4cd50*/  LDL.LU R18, [R1+0xef8] ;  /* 0x000ef80001127983 */ /* 0x000f240000300800 */
[----:B------:R-:W4:Y:S11]  /*4cd60*/  LDL.LU R19, [R1+0xefc] ;  /* 0x000efc0001137983 */ /* 0x000f360000300800 */
[----:B------:R-:W-:Y:S02]  /*4cd70*/  @!UPT UIADD3 URZ, URZ, URZ, URZ ;  /* 0x0000003f3f3ff290 */ /* 0x000fe4000fffe03f */
[----:B------:R0:W-:Y:S01]  /*4cd80*/  STL.64 [R1+0x600], R20 ;  /* 0x0006001401007387 */ /* 0x0001e20000100a00 */
[----:B------:R-:W-:Y:S03]  /*4cd90*/  STL.64 [R1+0x608], R22 ;  /* 0x0006081601007387 */ /* 0x000fe60000100a00 */
[----:B0-----:R-:W2:Y:S01]  /*4cda0*/  LDL.LU.64 R20, [R1+0x4b50] ;  /* 0x004b500001147983 */ /* 0x001ea20000300a00 */
[----:B----4-:R-:W-:Y:S07]  /*4cdb0*/  HMMA.16816.F32 R16, R4, R10, R16 ;  /* 0x0000000a0410723c */ /* 0x010fee0000001810 */
[----:B--2---:R-:W-:-:S02]  /*4cdc0*/  IMAD.MOV.U32 R10, RZ, RZ, R21 ;  /* 0x000000ffff0a7224 */ /* 0x004fc400078e0015 */
[----:B------:R-:W-:Y:S02]  /*4cdd0*/  IMAD.MOV.U32 R11, RZ, RZ, R20 ;  /* 0x000000ffff0b7224 */ /* 0x000fe400078e0014 */
[----:B------:R-:W0:Y:S11]  /*4cde0*/  LDSM.16.MT88.4 R20, [R29+0x14000] ;  /* 0x014000001d14783b */ /* 0x000e360000004200 */
[----:B------:R-:W-:Y:S01]  /*4cdf0*/  @!UPT UIADD3 URZ, URZ, URZ, URZ ;  /* 0x0000003f3f3ff290 */ /* 0x000fe2000fffe03f */
[----:B------:R-:W-:Y:S01]  /*4ce00*/  STL.64 [R1+0x5f0], R16 ;  /* 0x0005f01001007387 */ /* 0x000fe20000100a00 */
[----:B------:R-:W-:Y:S02]  /*4ce10*/  STL.64 [R1+0x5f8], R18 ;  /* 0x0005f81201007387 */ /* 0x000fe40000100a00 */
[----:B------:R-:W1:Y:S01]  /*4ce20*/  LDSM.16.M88.4 R16, [R27] ;  /* 0x000000001b10783b */ /* 0x000e620000000200 */
[----:B0-----:R-:W-:Y:S03]  /*4ce30*/  STL.64 [R1+0x49d8], R22 ;  /* 0x0049d81601007387 */ /* 0x001fe60000100a00 */
[----:B------:R0:W-:Y:S01]  /*4ce40*/  STL.64 [R1+0x49d0], R20 ;  /* 0x0049d01401007387 */ /* 0x0001e20000100a00 */
[----:B-1----:R-:W-:Y:S01]  /*4ce50*/  STL.64 [R1+0x100], R16 ;  /* 0x0001001001007387 */ /* 0x002fe20000100a00 */
[----:B------:R-:W-:Y:S02]  /*4ce60*/  STL.64 [R1+0x108], R18 ;  /* 0x0001081201007387 */ /* 0x000fe40000100a00 */
[----:B0-----:R-:W-:-:S02]  /*4ce70*/  IMAD.MOV.U32 R21, RZ, RZ, R16 ;  /* 0x000000ffff157224 */ /* 0x001fc400078e0010 */
[----:B------:R-:W-:Y:S02]  /*4ce80*/  IMAD.MOV.U32 R20, RZ, RZ, R17 ;  /* 0x000000ffff147224 */ /* 0x000fe400078e0011 */
[----:B------:R-:W0:Y:S04]  /*4ce90*/  LDSM.16.M88.4 R16, [R27+0x1000] ;  /* 0x001000001b10783b */ /* 0x000e280000000200 */
[----:B0-----:R-:W-:Y:S01]  /*4cea0*/  STL.64 [R1+0xf0], R16 ;  /* 0x0000f01001007387 */ /* 0x001fe20000100a00 */
[----:B------:R-:W-:Y:S02]  /*4ceb0*/  IMAD.MOV.U32 R15, RZ, RZ, R16 ;  /* 0x000000ffff0f7224 */ /* 0x000fe400078e0010 */
[----:B------:R-:W-:Y:S02]  /*4cec0*/  STL.64 [R1+0xf8], R18 ;  /* 0x0000f81201007387 */ /* 0x000fe40000100a00 */
[----:B------:R-:W-:-:S02]  /*4ced0*/  IMAD.MOV.U32 R14, RZ, RZ, R17 ;  /* 0x000000ffff0e7224 */ /* 0x000fc400078e0011 */
[----:B------:R-:W0:Y:S04]  /*4cee0*/  LDSM.16.M88.4 R16, [R27+0x2000] ;  /* 0x002000001b10783b */ /* 0x000e280000000200 */
[----:B------:R-:W-:Y:S01]  /*4cef0*/  STL.64 [R1+0x4b20], R14 ;  /* 0x004b200e01007387 */ /* 0x000fe20000100a00 */
[----:B---3--:R-:W-:Y:S03]  /*4cf00*/  STL.64 [R1+0x4b18], R12 ;  /* 0x004b180c01007387 */ /* 0x008fe60000100a00 */
[----:B0-----:R-:W-:Y:S01]  /*4cf10*/  STL.64 [R1+0xe0], R16 ;  /* 0x0000e01001007387 */ /* 0x001fe20000100a00 */
[----:B------:R-:W-:Y:S02]  /*4cf20*/  IMAD.MOV.U32 R23, RZ, RZ, R16 ;  /* 0x000000ffff177224 */ /* 0x000fe400078e0010 */
[----:B------:R-:W-:Y:S02]  /*4cf30*/  STL.64 [R1+0xe8], R18 ;  /* 0x0000e81201007387 */ /* 0x000fe40000100a00 */
[----:B------:R-:W-:-:S02]  /*4cf40*/  IMAD.MOV.U32 R22, RZ, RZ, R17 ;  /* 0x000000ffff167224 */ /* 0x000fc400078e0011 */
[----:B------:R-:W0:Y:S04]  /*4cf50*/  LDSM.16.M88.4 R16, [R27+0x3000] ;  /* 0x003000001b10783b */ /* 0x000e280000000200 */
[----:B0-----:R-:W-:Y:S01]  /*4cf60*/  STL.64 [R1+0xd0], R16 ;  /* 0x0000d01001007387 */ /* 0x001fe20000100a00 */
[----:B------:R0:W-:Y:S03]  /*4cf70*/  STL.64 [R1+0xd8], R18 ;  /* 0x0000d81201007387 */ /* 0x0001e60000100a00 */
[----:B0-----:R-:W2:Y:S01]  /*4cf80*/  LDL.LU.64 R18, [R1+0x4b48] ;  /* 0x004b480001127983 */ /* 0x001ea20000300a00 */
[----:B------:R-:W2:Y:S02]  /*4cf90*/  LDL.LU.64 R16, [R1+0x4b40] ;  /* 0x004b400001107983 */ /* 0x000ea40000300a00 */
[----:B------:R-:W-:-:S02]  /*4cfa0*/  IMAD.MOV.U32 R14, RZ, RZ, R9 ;  /* 0x000000ffff0e7224 */ /* 0x000fc400078e0009 */
[----:B------:R-:W-:Y:S02]  /*4cfb0*/  IMAD.MOV.U32 R15, RZ, RZ, R8 ;  /* 0x000000ffff0f7224 */ /* 0x000fe400078e0008 */
[C---:B--2---:R-:W-:Y:S01]  /*4cfc0*/  HMMA.16816.F32 R8, R4.reuse, R10, R16 ;  /* 0x0000000a0408723c */ /* 0x044fe20000001810 */
[----:B------:R-:W2:Y:S01]  /*4cfd0*/  LDL.LU.64 R18, [R1+0x4b38] ;  /* 0x004b380001127983 */ /* 0x000ea20000300a00 */
[----:B------:R-:W2:Y:S11]  /*4cfe0*/  LDL.LU.64 R16, [R1+0x4b30] ;  /* 0x004b300001107983 */ /* 0x000eb60000300a00 */
[----:B------:R-:W-:Y:S10]  /*4cff0*/  @!UPT UIADD3 URZ, URZ, URZ, URZ ;  /* 0x0000003f3f3ff290 */ /* 0x000ff4000fffe03f */
[----:B------:R-:W-:Y:S01]  /*4d000*/  STL.64 [R1+0x5e0], R8 ;  /* 0x0005e00801007387 */ /* 0x000fe20000100a00 */
[----:B------:R-:W-:Y:S02]  /*4d010*/  STL.64 [R1+0x5e8], R10 ;  /* 0x0005e80a01007387 */ /* 0x000fe40000100a00 */
[----:B------:R-:W-:Y:S01]  /*4d020*/  LDSM.16.M88.4 R8, [R27+0x4000] ;  /* 0x004000001b08783b */ /* 0x000fe20000000200 */
[----:B--2---:R-:W-:Y:S01]  /*4d030*/  HMMA.16816.F32 R12, R4, R14, R16 ;  /* 0x0000000e040c723c */ /* 0x004fe20000001810 */
[----:B------:R-:W2:Y:S11]  /*4d040*/  LDL.LU.64 R16, [R1+0x4b28] ;  /* 0x004b280001107983 */ /* 0x000eb60000300a00 */
[----:B------:R-:W-:Y:S11]  /*4d050*/  @!UPT UIADD3 URZ, URZ, URZ, URZ ;  /* 0x0000003f3f3ff290 */ /* 0x000ff6000fffe03f */
[----:B------:R-:W-:Y:S01]  /*4d060*/  STL.64 [R1+0x5d0], R12 ;  /* 0x0005d00c01007387 */ /* 0x000fe20000100a00 */
[----:B------:R-:W-:Y:S02]  /*4d070*/  STL.64 [R1+0x5d8], R14 ;  /* 0x0005d80e01007387 */ /* 0x000fe40000100a00 */
[----:B------:R-:W0:Y:S02]  /*4d080*/  LDSM.16.M88.4 R12, [R27+0x5000] ;  /* 0x005000001b0c783b */ /* 0x000e240000000200 */
[----:B0-----:R-:W-:Y:S02]  /*4d090*/  STL.64 [R1+0x90], R12 ;  /* 0x0000900c01007387 */ /* 0x001fe40000100a00 */
[----:B------:R0:W-:Y:S02]  /*4d0a0*/  STL.64 [R1+0x98], R14 ;  /* 0x0000980e01007387 */ /* 0x0001e40000100a00 */
[----:B------:R-:W-:Y:S02]  /*4d0b0*/  IMAD.MOV.U32 R19, RZ, RZ, R12 ;  /* 0x000000ffff137224 */ /* 0x000fe400078e000c */
[----:B------:R-:W-:Y:S01]  /*4d0c0*/  IMAD.MOV.U32 R18, RZ, RZ, R13 ;  /* 0x000000ffff127224 */ /* 0x000fe200078e000d */
[----:B0-----:R-:W3:Y:S01]  /*4d0d0*/  LDL.LU.64 R14, [R1+0x4b20] ;  /* 0x004b2000010e7983 */ /* 0x001ee20000300a00 */
[----:B------:R-:W4:Y:S02]  /*4d0e0*/  LDL.LU.64 R12, [R1+0x4b18] ;  /* 0x004b1800010c7983 */ /* 0x000f240000300a00 */
[----:B------:R0:W-:Y:S02]  /*4d0f0*/  STL [R1+0x4a08], R27 ;  /* 0x004a081b01007387 */ /* 0x0001e40000100800 */
[----:B----4-:R-:W-:-:S02]  /*4d100*/  IMAD.MOV.U32 R26, RZ, RZ, R13 ;  /* 0x000000ffff1a7224 */ /* 0x010fc400078e000d */
[----:B0-----:R-:W-:Y:S01]  /*4d110*/  IMAD.MOV.U32 R27, RZ, RZ, R12 ;  /* 0x000000ffff1b7224 */ /* 0x001fe200078e000c */
[----:B------:R-:W4:Y:S01]  /*4d120*/  LDL.LU R13, [R1+0x4b10] ;  /* 0x004b1000010d7983 */ /* 0x000f220000300800 */
[----:B------:R-:W4:Y:S02]  /*4d130*/  LDL.LU R12, [R1+0x4b0c] ;  /* 0x004b0c00010c7983 */ /* 0x000f240000300800 */
[----:B------:R-:W-:Y:S02]  /*4d140*/  STL.64 [R1+0x4990], R18 ;  /* 0x0049901201007387 */ /* 0x000fe40000100a00 */
[----:B--2---:R0:W-:Y:S02]  /*4d150*/  STL.64 [R1+0x4988], R16 ;  /* 0x0049881001007387 */ /* 0x0041e40000100a00 */
[----:B0-----:R-:W-:Y:S02]  /*4d160*/  IMAD.MOV.U32 R16, RZ, RZ, R23 ;  /* 0x000000ffff107224 */ /* 0x001fe400078e0017 */
[----:B------:R-:W-:-:S05]  /*4d170*/  IMAD.MOV.U32 R17, RZ, RZ, R22 ;  /* 0x000000ffff117224 */ /* 0x000fca00078e0016 */
[----:B------:R0:W-:Y:S04]  /*4d180*/  STL.64 [R1+0x49a0], R16 ;  /* 0x0049a01001007387 */ /* 0x0001e80000100a00 */
[----:B0-----:R-:W2:Y:S01]  /*4d190*/  LDL.LU R16, [R1+0xfc0] ;  /* 0x000fc00001107983 */ /* 0x001ea20000300800 */
[----:B------:R-:W2:Y:S02]  /*4d1a0*/  LDL.LU R17, [R1+0xfc4] ;  /* 0x000fc40001117983 */ /* 0x000ea40000300800 */
[----:B------:R-:W2:Y:S02]  /*4d1b0*/  LDL.LU R18, [R1+0xfc8] ;  /* 0x000fc80001127983 */ /* 0x000ea40000300800 */
[----:B------:R-:W2:Y:S02]  /*4d1c0*/  LDL.LU R19, [R1+0xfcc] ;  /* 0x000fcc0001137983 */ /* 0x000ea40000300800 */
[----:B------:R-:W-:-:S02]  /*4d1d0*/  IMAD.MOV.U32 R22, RZ, RZ, R2 ;  /* 0x000000ffff167224 */ /* 0x000fc400078e0002 */
[----:B------:R-:W-:Y:S01]  /*4d1e0*/  IMAD.MOV.U32 R23, RZ, RZ, R3 ;  /* 0x000000ffff177224 */ /* 0x000fe200078e0003 */
[----:B--2---:R-:W-:Y:S07]  /*4d1f0*/  HMMA.16816.F32 R24, R4, R26, R16 ;  /* 0x0000001a0418723c */ /* 0x004fee0000001810 */
[----:B---3--:R-:W-:Y:S02]  /*4d200*/  IMAD.MOV.U32 R16, RZ, RZ, R15 ;  /* 0x000000ffff107224 */ /* 0x008fe400078e000f */
[----:B------:R-:W-:Y:S11]  /*4d210*/  IMAD.MOV.U32 R17, RZ, RZ, R14 ;  /* 0x000000ffff117224 */ /* 0x000ff600078e000e */
[----:B------:R-:W-:Y:S03]  /*4d220*/  @!UPT UIADD3 URZ, URZ, URZ, URZ ;  /* 0x0000003f3f3ff290 */ /* 0x000fe6000fffe03f */
[----:B------:R-:W-:Y:S01]  /*4d230*/  STL.64 [R1+0x5c0], R24 ;  /* 0x0005c01801007387 */ /* 0x000fe20000100a00 */
[----:B------:R-:W-:Y:S02]  /*4d240*/  STL.64 [R1+0x5c8], R26 ;  /* 0x0005c81a01007387 */ /* 0x000fe40000100a00 */
[----:B------:R0:W-:Y:S02]  /*4d250*/  STL.64 [R1+0x49b8], R16 ;  /* 0x0049b81001007387 */ /* 0x0001e40000100a00 */
[----:B------:R-:W2:Y:S01]  /*4d260*/  LDL.LU R14, [R1+0x1078] ;  /* 0x00107800010e7983 */ /* 0x000ea20000300800 */
[----:B------:R-:W2:Y:S01]  /*4d270*/  LDL.LU R15, [R1+0x107c] ;  /* 0x00107c00010f7983 */ /* 0x000ea20000300800 */
[----:B0-----:R-:W-:Y:S02]  /*4d280*/  IMAD.MOV.U32 R16, RZ, RZ, R21 ;  /* 0x000000ffff107224 */ /* 0x001fe400078e0015 */
[----:B------:R-:W-:-:S05]  /*4d290*/  IMAD.MOV.U32 R17, RZ, RZ, R20 ;  /* 0x000000ffff117224 */ /* 0x000fca00078e0014 */
[----:B------:R0:W-:Y:S01]  /*4d2a0*/  STL.64 [R1+0x49e0], R16 ;  /* 0x0049e01001007387 */ /* 0x0001e20000100a00 */
[----:B------:R-:W3:Y:S02]  /*4d2b0*/  LDL.LU R2, [R1+0x4b08] ;  /* 0x004b080001027983 */ /* 0x000ee40000300800 */
[----:B------:R-:W2:Y:S02]  /*4d2c0*/  LDL.LU R3, [R1+0x4b04] ;  /* 0x004b040001037983 */ /* 0x000ea40000300800 */
[----:B------:R1:W-:Y:S01]  /*4d2d0*/  STL.64 [R1+0x49e8], R22 ;  /* 0x0049e81601007387 */ /* 0x0003e20000100a00 */
[----:B0-----:R-:W2:Y:S01]  /*4d2e0*/  LDL.LU R16, [R1+0xf10] ;  /* 0x000f100001107983 */ /* 0x001ea20000300800 */
[----:B------:R-:W2:Y:S02]  /*4d2f0*/  LDL.LU R17, [R1+0xf14] ;  /* 0x000f140001117983 */ /* 0x000ea40000300800 */
[----:B------:R-:W2:Y:S02]  /*4d300*/  LDL.LU R18, [R1+0xf18] ;  /* 0x000f180001127983 */ /* 0x000ea40000300800 */
[----:B------:R-:W2:Y:S02]  /*4d310*/  LDL.LU R19, [R1+0xf1c] ;  /* 0x000f1c0001137983 */ /* 0x000ea40000300800 */
[----:B-1----:R-:W-:-:S02]  /*4d320*/  IMAD.MOV.U32 R22, RZ, RZ, R28 ;  /* 0x000000ffff167224 */ /* 0x002fc400078e001c */
[----:B------:R-:W-:Y:S01]  /*4d330*/  IMAD.MOV.U32 R23, RZ, RZ, R0 ;  /* 0x000000ffff177224 */ /* 0x000fe200078e0000 */
[----:B--2---:R-:W-:Y:S01]  /*4d340*/  STL.64 [R1+0x49f8], R18 ;  /* 0x0049f81201007387 */ /* 0x004fe20000100a00 */
[----:B------:R-:W-:Y:S02]  /*4d350*/  STL.64 [R1+0x49f0], R16 ;  /* 0x0049f01001007387 */ /* 0x000fe40000100a00 */
[----:B------:R-:W2:Y:S02]  /*4d360*/  LDL.LU R28, [R1+0x4b00] ;  /* 0x004b0000011c7983 */ /* 0x000ea40000300800 */
[----:B------:R-:W4:Y:S01]  /*4d370*/  LDL.LU R0, [R1+0x4afc] ;  /* 0x004afc0001007983 */ /* 0x000f220000300800 */
[----:B------:R0:W-:Y:S02]  /*4d380*/  STL.64 [R1+0x4a00], R22 ;  /* 0x004a001601007387 */ /* 0x0001e40000100a00 */
[----:B0-----:R-:W-:Y:S02]  /*4d390*/  IMAD.MOV.U32 R22, RZ, RZ, R3 ;  /* 0x000000ffff167224 */ /* 0x001fe400078e0003 */
[----:B---3--:R-:W-:Y:S01]  /*4d3a0*/  IMAD.MOV.U32 R23, RZ, RZ, R2 ;  /* 0x000000ffff177224 */ /* 0x008fe200078e0002 */
[----:B------:R-:W3:Y:S01]  /*4d3b0*/  LDL.LU R3, [R1+0x4af8] ;  /* 0x004af80001037983 */ /* 0x000ee20000300800 */
[----:B------:R-:W3:Y:S03]  /*4d3c0*/  LDL.LU R2, [R1+0x4af4] ;  /* 0x004af40001027983 */ /* 0x000ee60000300800 */
[----:B------:R2:W-:Y:S01]  /*4d3d0*/  STL.64 [R1+0x4a10], R22 ;  /* 0x004a101601007387 */ /* 0x0005e20000100a00 */
[----:B------:R-:W3:Y:S02]  /*4d3e0*/  LDL.LU R24, [R1+0xf20] ;  /* 0x000f200001187983 */ /* 0x000ee40000300800 */
[----:B------:R-:W3:Y:S02]  /*4d3f0*/  LDL.LU R25, [R1+0xf24] ;  /* 0x000f240001197983 */ /* 0x000ee40000300800 */
[----:B------:R-:W3:Y:S01]  /*4d400*/  LDL.LU R26, [R1+0xf28] ;  /* 0x000f2800011a7983 */ /* 0x000ee20000300800 */
[----:B------:R-:W3:Y:S01]  /*4d410*/  LDL.LU R27, [R1+0xf2c] ;  /* 0x000f2c00011b7983 */ /* 0x000ee20000300800 */
[----:B--2---:R-:W-:-:S02]  /*4d420*/  IMAD.MOV.U32 R23, RZ, RZ, R28 ;  /* 0x000000ffff177224 */ /* 0x004fc400078e001c */
[----:B----4-:R-:W-:Y:S01]  /*4d430*/  IMAD.MOV.U32 R22, RZ, RZ, R0 ;  /* 0x000000ffff167224 */ /* 0x010fe200078e0000 */
[----:B---3--:R-:W-:Y:S01]  /*4d440*/  STL.64 [R1+0x4a20], R26 ;  /* 0x004a201a01007387 */ /* 0x008fe20000100a00 */
[----:B------:R0:W-:Y:S02]  /*4d450*/  STL.64 [R1+0x4a18], R24 ;  /* 0x004a181801007387 */ /* 0x0001e40000100a00 */
[----:B------:R-:W2:Y:S02]  /*4d460*/  LDL.LU R0, [R1+0x4af0] ;  /* 0x004af00001007983 */ /* 0x000ea40000300800 */
[----:B------:R-:W3:Y:S01]  /*4d470*/  LDL.LU R28, [R1+0x4aec] ;  /* 0x004aec00011c7983 */ /* 0x000ee20000300800 */
[----:B------:R1:W-:Y:S04]  /*4d480*/  STL.64 [R1+0x4a28], R22 ;  /* 0x004a281601007387 */ /* 0x0003e80000100a00 */
[----:B0-----:R-:W4:Y:S01]  /*4d490*/  LDL.LU R24, [R1+0xf30] ;  /* 0x000f300001187983 */ /* 0x001f220000300800 */
[----:B------:R-:W4:Y:S02]  /*4d4a0*/  LDL.LU R25, [R1+0xf34] ;  /* 0x000f340001197983 */ /* 0x000f240000300800 */
[----:B------:R-:W2:Y:S02]  /*4d4b0*/  LDL.LU R26, [R1+0xf38] ;  /* 0x000f3800011a7983 */ /* 0x000ea40000300800 */
[----:B------:R-:W2:Y:S02]  /*4d4c0*/  LDL.LU R27, [R1+0xf3c] ;  /* 0x000f3c00011b7983 */ /* 0x000ea40000300800 */
[----:B-1----:R-:W-:-:S02]  /*4d4d0*/  IMAD.MOV.U32 R22, RZ, RZ, R2 ;  /* 0x000000ffff167224 */ /* 0x002fc400078e0002 */
[----:B------:R-:W-:Y:S01]  /*4d4e0*/  IMAD.MOV.U32 R23, RZ, RZ, R3 ;  /* 0x000000ffff177224 */ /* 0x000fe200078e0003 */
[----:B--2---:R-:W-:Y:S01]  /*4d4f0*/  STL.64 [R1+0x4a38], R26 ;  /* 0x004a381a01007387 */ /* 0x004fe20000100a00 */
[----:B----4-:R0:W-:Y:S02]  /*4d500*/  STL.64 [R1+0x4a30], R24 ;  /* 0x004a301801007387 */ /* 0x0101e40000100a00 */
[----:B------:R-:W2:Y:S02]  /*4d510*/  LDL.LU R2, [R1+0x4ae8] ;  /* 0x004ae80001027983 */ /* 0x000ea40000300800 */
[----:B------:R-:W4:Y:S01]  /*4d520*/  LDL.LU R3, [R1+0x4ae4] ;  /* 0x004ae40001037983 */ /* 0x000f220000300800 */
[----:B------:R3:W-:Y:S04]  /*4d530*/  STL.64 [R1+0x4a40], R22 ;  /* 0x004a401601007387 */ /* 0x0007e80000100a00 */
[----:B0-----:R-:W2:Y:S01]  /*4d540*/  LDL.LU R24, [R1+0xf40] ;  /* 0x000f400001187983 */ /* 0x001ea20000300800 */
[----:B------:R-:W2:Y:S02]  /*4d550*/  LDL.LU R25, [R1+0xf44] ;  /* 0x000f440001197983 */ /* 0x000ea40000300800 */
[----:B------:R-:W2:Y:S02]  /*4d560*/  LDL.LU R26, [R1+0xf48] ;  /* 0x000f4800011a7983 */ /* 0x000ea40000300800 */
[----:B------:R-:W2:Y:S02]  /*4d570*/  LDL.LU R27, [R1+0xf4c] ;  /* 0x000f4c00011b7983 */ /* 0x000ea40000300800 */
[----:B---3--:R-:W-:-:S02]  /*4d580*/  IMAD.MOV.U32 R22, RZ, RZ, R28 ;  /* 0x000000ffff167224 */ /* 0x008fc400078e001c */
[----:B------:R-:W-:Y:S01]  /*4d590*/  IMAD.MOV.U32 R23, RZ, RZ, R0 ;  /* 0x000000ffff177224 */ /* 0x000fe200078e0000 */
[----:B--2---:R-:W-:Y:S01]  /*4d5a0*/  STL.64 [R1+0x4a50], R26 ;  /* 0x004a501a01007387 */ /* 0x004fe20000100a00 */
[----:B------:R-:W-:Y:S02]  /*4d5b0*/  STL.64 [R1+0x4a48], R24 ;  /* 0x004a481801007387 */ /* 0x000fe40000100a00 */
[----:B------:R-:W2:Y:S02]  /*4d5c0*/  LDL.LU R28, [R1+0x4ae0] ;  /* 0x004ae000011c7983 */ /* 0x000ea40000300800 */
[----:B------:R-:W3:Y:S01]  /*4d5d0*/  LDL.LU R0, [R1+0x4adc] ;  /* 0x004adc0001007983 */ /* 0x000ee20000300800 */
[----:B------:R4:W-:Y:S02]  /*4d5e0*/  STL.64 [R1+0x4a58], R22 ;  /* 0x004a581601007387 */ /* 0x0009e40000100a00 */
[----:B----4-:R-:W-:Y:S02]  /*4d5f0*/  IMAD.MOV.U32 R22, RZ, RZ, R3 ;  /* 0x000000ffff167224 */ /* 0x010fe400078e0003 */
[----:B------:R-:W-:Y:S01]  /*4d600*/  IMAD.MOV.U32 R23, RZ, RZ, R2 ;  /* 0x000000ffff177224 */ /* 0x000fe200078e0002 */
[----:B------:R-:W4:Y:S01]  /*4d610*/  LDL.LU R3, [R1+0x4ad8] ;  /* 0x004ad80001037983 */ /* 0x000f220000300800 */
[----:B------:R-:W4:Y:S03]  /*4d620*/  LDL.LU R2, [R1+0x4ad4] ;  /* 0x004ad40001027983 */ /* 0x000f260000300800 */
[----:B------:R2:W-:Y:S01]  /*4d630*/  STL.64 [R1+0x4a70], R22 ;  /* 0x004a701601007387 */ /* 0x0005e20000100a00 */
[----:B------:R-:W4:Y:S02]  /*4d640*/  LDL.LU R24, [R1+0xf50] ;  /* 0x000f500001187983 */ /* 0x000f240000300800 */
[----:B------:R-:W4:Y:S02]  /*4d650*/  LDL.LU R25, [R1+0xf54] ;  /* 0x000f540001197983 */ /* 0x000f240000300800 */
[----:B------:R-:W4:Y:S01]  /*4d660*/  LDL.LU R26, [R1+0xf58] ;  /* 0x000f5800011a7983 */ /* 0x000f220000300800 */
[----:B------:R-:W4:Y:S01]  /*4d670*/  LDL.LU R27, [R1+0xf5c] ;  /* 0x000f5c00011b7983 */ /* 0x000f220000300800 */
[----:B--2---:R-:W-:-:S02]  /*4d680*/  IMAD.MOV.U32 R23, RZ, RZ, R28 ;  /* 0x000000ffff177224 */ /* 0x004fc400078e001c */
[----:B---3--:R-:W-:Y:S02]  /*4d690*/  IMAD.MOV.U32 R22, RZ, RZ, R0 ;  /* 0x000000ffff167224 */ /* 0x008fe400078e0000 */
[----:B------:R-:W2:Y:S01]  /*4d6a0*/  LDL.LU R0, [R1+0x4ad0] ;  /* 0x004ad00001007983 */ /* 0x000ea20000300800 */
[----:B------:R-:W3:Y:S02]  /*4d6b0*/  LDL.LU R28, [R1+0x4acc] ;  /* 0x004acc00011c7983 */ /* 0x000ee40000300800 */
[----:B------:R-:W-:Y:S01]  /*4d6c0*/  STL.64 [R1+0x4a88], R22 ;  /* 0x004a881601007387 */ /* 0x000fe20000100a00 */
[----:B----4-:R-:W-:Y:S01]  /*4d6d0*/  STL.64 [R1+0x4a68], R26 ;  /* 0x004a681a01007387 */ /* 0x010fe20000100a00 */
[----:B------:R0:W-:Y:S03]  /*4d6e0*/  STL.64 [R1+0x4a60], R24 ;  /* 0x004a601801007387 */ /* 0x0001e60000100a00 */
[----:B0-----:R-:W4:Y:S01]  /*4d6f0*/  LDL.LU R24, [R1+0xf80] ;  /* 0x000f800001187983 */ /* 0x001f220000300800 */
[----:B------:R-:W4:Y:S02]  /*4d700*/  LDL.LU R25, [R1+0xf84] ;  /* 0x000f840001197983 */ /* 0x000f240000300800 */
[----:B------:R-:W2:Y:S02]  /*4d710*/  LDL.LU R26, [R1+0xf88] ;  /* 0x000f8800011a7983 */ /* 0x000ea40000300800 */
[----:B------:R-:W2:Y:S02]  /*4d720*/  LDL.LU R27, [R1+0xf8c] ;  /* 0x000f8c00011b7983 */ /* 0x000ea40000300800 */
[----:B------:R-:W-:-:S02]  /*4d730*/  IMAD.MOV.U32 R22, RZ, RZ, R2 ;  /* 0x000000ffff167224 */ /* 0x000fc400078e0002 */
[----:B------:R-:W-:Y:S01]  /*4d740*/  IMAD.MOV.U32 R23, RZ, RZ, R3 ;  /* 0x000000ffff177224 */ /* 0x000fe200078e0003 */
[----:B------:R-:W3:Y:S01]  /*4d750*/  LDL.LU R2, [R1+0x4ac8] ;  /* 0x004ac80001027983 */ /* 0x000ee20000300800 */
[----:B------:R-:W3:Y:S03]  /*4d760*/  LDL.LU R3, [R1+0x4ac4] ;  /* 0x004ac40001037983 */ /* 0x000ee60000300800 */
[----:B------:R-:W-:Y:S04]  /*4d770*/  STL.64 [R1+0x4aa0], R22 ;  /* 0x004aa01601007387 */ /* 0x000fe80000100a00 */
[----:B--2---:R-:W-:Y:S01]  /*4d780*/  STL.64 [R1+0x4a80], R26 ;  /* 0x004a801a01007387 */ /* 0x004fe20000100a00 */
[----:B----4-:R0:W-:Y:S03]  /*4d790*/  STL.64 [R1+0x4a78], R24 ;  /* 0x004a781801007387 */ /* 0x0101e60000100a00 */
[----:B0-----:R-:W2:Y:S01]  /*4d7a0*/  LDL.LU R24, [R1+0xf90] ;  /* 0x000f900001187983 */ /* 0x001ea20000300800 */
[----:B------:R-:W2:Y:S02]  /*4d7b0*/  LDL.LU R25, [R1+0xf94] ;  /* 0x000f940001197983 */ /* 0x000ea40000300800 */
[----:B------:R-:W4:Y:S02]  /*4d7c0*/  LDL.LU R26, [R1+0xf98] ;  /* 0x000f9800011a7983 */ /* 0x000f240000300800 */
[----:B------:R-:W4:Y:S02]  /*4d7d0*/  LDL.LU R27, [R1+0xf9c] ;  /* 0x000f9c00011b7983 */ /* 0x000f240000300800 */
[----:B---3--:R-:W-:-:S02]  /*4d7e0*/  IMAD.MOV.U32 R22, RZ, RZ, R28 ;  /* 0x000000ffff167224 */ /* 0x008fc400078e001c */
[----:B------:R-:W-:Y:S01]  /*4d7f0*/  IMAD.MOV.U32 R23, RZ, RZ, R0 ;  /* 0x000000ffff177224 */ /* 0x000fe200078e0000 */
[----:B------:R-:W3:Y:S01]  /*4d800*/  LDL.LU R28, [R1+0x4ac0] ;  /* 0x004ac000011c7983 */ /* 0x000ee20000300800 */
[----:B------:R-:W3:Y:S03]  /*4d810*/  LDL.LU R0, [R1+0x4abc] ;  /* 0x004abc0001007983 */ /* 0x000ee60000300800 */
[----:B----4-:R-:W-:Y:S01]  /*4d820*/  STL.64 [R1+0x4a98], R26 ;  /* 0x004a981a01007387 */ /* 0x010fe20000100a00 */
[----:B--2---:R0:W-:Y:S03]  /*4d830*/  STL.64 [R1+0x4a90], R24 ;  /* 0x004a901801007387 */ /* 0x0041e60000100a00 */
[----:B0-----:R-:W2:Y:S01]  /*4d840*/  LDL.LU R24, [R1+0xfa0] ;  /* 0x000fa00001187983 */ /* 0x001ea20000300800 */
[----:B------:R-:W2:Y:S02]  /*4d850*/  LDL.LU R25, [R1+0xfa4] ;  /* 0x000fa40001197983 */ /* 0x000ea40000300800 */
[----:B------:R-:W4:Y:S02]  /*4d860*/  LDL.LU R26, [R1+0xfa8] ;  /* 0x000fa800011a7983 */ /* 0x000f240000300800 */
[----:B------:R-:W4:Y:S02]  /*4d870*/  LDL.LU R27, [R1+0xfac] ;  /* 0x000fac00011b7983 */ /* 0x000f240000300800 */
[----:B----4-:R-:W-:Y:S01]  /*4d880*/  STL.64 [R1+0x4ab0], R26 ;  /* 0x004ab01a01007387 */ /* 0x010fe20000100a00 */
[----:B--2---:R0:W-:Y:S03]  /*4d890*/  STL.64 [R1+0x4aa8], R24 ;  /* 0x004aa81801007387 */ /* 0x0041e60000100a00 */
[----:B0-----:R-:W2:Y:S01]  /*4d8a0*/  LDL.LU R24, [R1+0xfb0] ;  /* 0x000fb00001187983 */ /* 0x001ea20000300800 */
[----:B------:R-:W2:Y:S02]  /*4d8b0*/  LDL.LU R25, [R1+0xfb4] ;  /* 0x000fb40001197983 */ /* 0x000ea40000300800 */
[----:B------:R-:W2:Y:S02]  /*4d8c0*/  LDL.LU R26, [R1+0xfb8] ;  /* 0x000fb800011a7983 */ /* 0x000ea40000300800 */
[----:B------:R-:W2:Y:S01]  /*4d8d0*/  LDL.LU R27, [R1+0xfbc] ;  /* 0x000fbc00011b7983 */ /* 0x000ea20000300800 */
[----:B------:R-:W4:Y:S01]  /*4d8e0*/  LDL.LU R16, [R1+0xff0] ;  /* 0x000ff00001107983 */ /* 0x000f220000300800 */
[----:B------:R-:W4:Y:S02]  /*4d8f0*/  LDL.LU R17, [R1+0xff4] ;  /* 0x000ff40001117983 */ /* 0x000f240000300800 */
[----:B------:R-:W4:Y:S02]  /*4d900*/  LDL.LU R18, [R1+0xff8] ;  /* 0x000ff80001127983 */ /* 0x000f240000300800 */
[----:B------:R-:W4:Y:S01]  /*4d910*/  LDL.LU R19, [R1+0xffc] ;  /* 0x000ffc0001137983 */ /* 0x000f220000300800 */
[----:B------:R-:W-:Y:S01]  /*4d920*/  STL.64 [R1+0x4980], R14 ;  /* 0x0049800e01007387 */ /* 0x000fe20000100a00 */
[----:B------:R0:W-:Y:S03]  /*4d930*/  STL.64 [R1+0x4978], R12 ;  /* 0x0049780c01007387 */ /* 0x0001e60000100a00 */
[----:B0-----:R-:W2:Y:S01]  /*4d940*/  LDL.64 R12, [R1+0xd0] ;  /* 0x0000d000010c7983 */ /* 0x001ea20000100a00 */
[----:B---3--:R-:W-:-:S03]  /*4d950*/  IMAD.MOV.U32 R15, RZ, RZ, R0 ;  /* 0x000000ffff0f7224 */ /* 0x008fc600078e0000 */
[----:B--2---:R0:W-:Y:S04]  /*4d960*/  STL.64 [R1+0x4998], R12 ;  /* 0x0049980c01007387 */ /* 0x0041e80000100a00 */
[----:B0-----:R-:W2:Y:S01]  /*4d970*/  LDL.LU R12, [R1+0x1030] ;  /* 0x00103000010c7983 */ /* 0x001ea20000300800 */
[----:B------:R-:W2:Y:S02]  /*4d980*/  LDL.LU R13, [R1+0x1034] ;  /* 0x00103400010d7983 */ /* 0x000ea40000300800 */
[----:B------:R-:W3:Y:S02]  /*4d990*/  LDL.LU R14, [R1+0x1038] ;  /* 0x00103800010e7983 */ /* 0x000ee40000300800 */
[----:B------:R-:W2:Y:S01]  /*4d9a0*/  LDL.LU R0, [R1+0x4ab8] ;  /* 0x004ab80001007983 */ /* 0x000ea20000300800 */
[C---:B------:R-:W-:Y:S01]  /*4d9b0*/  HMMA.16816.F32 R20, R4.reuse, R22, R24 ;  /* 0x000000160414723c */ /* 0x040fe20000001818 */
        /* <DEDUP_REMOVED lines=11> */
[----:B------:R-:W-:Y:S01]  /*4da70*/  STL.64 [R1+0xa0], R8 ;  /* 0x0000a00801007387 */ /* 0x000fe20000100a00 */
[----:B------:R-:W-:Y:S01]  /*4da80*/  STL.64 [R1+0xa8], R10 ;  /* 0x0000a80a01007387 */ /* 0x000fe20000100a00 */
[----:B------:R-:W3:Y:S02]  /*4da90*/  LDL.LU.64 R26, [R1+0x4ab0] ;  /* 0x004ab000011a7983 */ /* 0x000ee40000300a00 */
[----:B------:R-:W3:Y:S02]  /*4daa0*/  LDL.LU.64 R24, [R1+0x4aa8] ;  /* 0x004aa80001187983 */ /* 0x000ee40000300a00 */
[----:B------:R-:W-:Y:S01]  /*4dab0*/  STL.64 [R1+0x5b0], R20 ;  /* 0x0005b01401007387 */ /* 0x000fe20000100a00 */
        /* <DEDUP_REMOVED lines=45> */
[----:B------:R-:W3:Y:S11]  /*4dd90*/  LDL.LU R27, [R1+0x4a08] ;  /* 0x004a0800011b7983 */ /* 0x000ef60000300800 */
[----:B------:R-:W-:Y:S10]  /*4dda0*/  @!UPT UIADD3 URZ, URZ, URZ, URZ ;  /* 0x0000003f3f3ff290 */ /* 0x000ff4000fffe03f */
[----:B------:R-:W-:Y:S01]  /*4ddb0*/  STL.64 [R1+0x540], R20 ;  /* 0x0005401401007387 */ /* 0x000fe20000100a00 */
[----:B------:R-:W-:Y:S03]  /*4ddc0*/  STL.64 [R1+0x548], R22 ;  /* 0x0005481601007387 */ /* 0x000fe60000100a00 */
[----:B---3--:R-:W0:Y:S04]  /*4ddd0*/  LDSM.16.M88.4 R20, [R27+0x6000] ;  /* 0x006000001b14783b */ /* 0x008e280000000200 */
[----:B0-----:R-:W-:Y:S01]  /*4dde0*/  STL.64 [R1+0x60], R20 ;  /* 0x0000601401007387 */ /* 0x001fe20000100a00 */
[----:B------:R0:W-:Y:S03]  /*4ddf0*/  STL.64 [R1+0x68], R22 ;  /* 0x0000681601007387 */ /* 0x0001e60000100a00 */
[----:B0-----:R-:W4:Y:S02]  /*4de00*/  LDL.LU.64 R22, [R1+0x4a00] ;  /* 0x004a000001167983 */ /* 0x001f240000300a00 */
[C---:B----4-:R-:W-:Y:S02]  /*4de10*/  HMMA.16816.F32 R20, R4.reuse, R22, R16 ;  /* 0x000000160414723c */ /* 0x050fe40000001810 */
[----:B------:R-:W3:Y:S01]  /*4de20*/  LDL.LU.64 R18, [R1+0x49f8] ;  /* 0x0049f80001127983 */ /* 0x000ee20000300a00 */
[----:B------:R-:W3:Y:S11]  /*4de30*/  LDL.LU.64 R16, [R1+0x49f0] ;  /* 0x0049f00001107983 */ /* 0x000ef60000300a00 */
[----:B------:R-:W-:Y:S09]  /*4de40*/  @!UPT UIADD3 URZ, URZ, URZ, URZ ;  /* 0x0000003f3f3ff290 */ /* 0x000ff2000fffe03f */
[----:B------:R-:W-:Y:S01]  /*4de50*/  STL.64 [R1+0x530], R20 ;  /* 0x0005301401007387 */ /* 0x000fe20000100a00 */
[----:B------:R0:W-:Y:S03]  /*4de60*/  STL.64 [R1+0x538], R22 ;  /* 0x0005381601007387 */ /* 0x0001e60000100a00 */
[----:B0-----:R-:W3:Y:S01]  /*4de70*/  LDL.LU.64 R22, [R1+0x49e8] ;  /* 0x0049e80001167983 */ /* 0x001ee20000300a00 */
[----:B------:R-:W-:Y:S01]  /*4de80*/  IMAD.MOV.U32 R15, RZ, RZ, R0 ;  /* 0x000000ffff0f7224 */ /* 0x000fe200078e0000 */
[----:B---3--:R-:W-:Y:S02]  /*4de90*/  HMMA.16816.F32 R4, R4, R22, R16 ;  /* 0x000000160404723c */ /* 0x008fe40000001810 */
[----:B------:R-:W2:Y:S01]  /*4dea0*/  LDL.LU.64 R16, [R1+0x49e0] ;  /* 0x0049e00001107983 */ /* 0x000ea20000300a00 */
[----:B------:R-:W2:Y:S02]  /*4deb0*/  LDL.LU.64 R22, [R1+0x49d8] ;  /* 0x0049d80001167983 */ /* 0x000ea40000300a00 */
[----:B------:R-:W2:Y:S11]  /*4dec0*/  LDL.LU.64 R20, [R1+0x49d0] ;  /* 0x0049d00001147983 */ /* 0x000eb60000300a00 */
[----:B------:R-:W-:Y:S07]  /*4ded0*/  @!UPT UIADD3 URZ, URZ, URZ, URZ ;  /* 0x0000003f3f3ff290 */ /* 0x000fee000fffe03f */
[----:B------:R0:W-:Y:S01]  /*4dee0*/  STL.64 [R1+0x2e0], R4 ;  /* 0x0002e00401007387 */ /* 0x0001e20000100a00 */
[----:B------:R1:W-:Y:S02]  /*4def0*/  STL [R1+0x2e8], R6 ;  /* 0x0002e80601007387 */ /* 0x0003e40000100800 */
[----:B------:R-:W-:Y:S01]  /*4df00*/  IMAD.MOV.U32 R0, RZ, RZ, R7 ;  /* 0x000000ffff007224 */ /* 0x000fe200078e0007 */
[----:B0-----:R-:W3:Y:S01]  /*4df10*/  LDL.LU R4, [R1+0x1050] ;  /* 0x0010500001047983 */ /* 0x001ee20000300800 */
[----:B------:R-:W3:Y:S02]  /*4df20*/  LDL.LU R5, [R1+0x1054] ;  /* 0x0010540001057983 */ /* 0x000ee40000300800 */
[----:B-1----:R-:W3:Y:S02]  /*4df30*/  LDL.LU R6, [R1+0x1058] ;  /* 0x0010580001067983 */ /* 0x002ee40000300800 */
[----:B------:R-:W3:Y:S01]  /*4df40*/  LDL.LU R7, [R1+0x105c] ;  /* 0x00105c0001077983 */ /* 0x000ee20000300800 */
[----:B------:R-:W-:Y:S01]  /*4df50*/  STL [R1+0x38a0], R0 ;  /* 0x0038a00001007387 */ /* 0x000fe20000100800 */
[C---:B--2---:R-:W-:Y:S03]  /*4df60*/  HMMA.16816.F32 R16, R20.reuse, R16, R12 ;  /* 0x000000101410723c */ /* 0x044fe6000000180c */
[----:B------:R-:W2:Y:S01]  /*4df70*/  LDL.LU.64 R14, [R1+0x49c8] ;  /* 0x0049c800010e7983 */ /* 0x000ea20000300a00 */
[----:B------:R-:W2:Y:S11]  /*4df80*/  LDL.LU.64 R12, [R1+0x49c0] ;  /* 0x0049c000010c7983 */ /* 0x000eb60000300a00 */
[----:B------:R-:W-:Y:S08]  /*4df90*/  @!UPT UIADD3 URZ, URZ, URZ, URZ ;  /* 0x0000003f3f3ff290 */ /* 0x000ff0000fffe03f */
        /* <DEDUP_REMOVED lines=13> */
[----:B------:R-:W-:Y:S01]  /*4e070*/  STL.64 [R1+0x2b0], R16 ;  /* 0x0002b01001007387 */ /* 0x000fe20000100a00 */
[----:B------:R0:W-:Y:S03]  /*4e080*/  STL.64 [R1+0x2b8], R18 ;  /* 0x0002b81201007387 */ /* 0x0001e60000100a00 */
[----:B0-----:R-:W2:Y:S01]  /*4e090*/  LDL.LU.64 R18, [R1+0x4990] ;  /* 0x0049900001127983 */ /* 0x001ea20000300a00 */
[----:B------:R-:W4:Y:S01]  /*4e0a0*/  LDL.LU.64 R16, [R1+0x4988] ;  /* 0x0049880001107983 */ /* 0x000f220000300a00 */
[----:B---3--:R-:W-:Y:S01]  /*4e0b0*/  HMMA.16816.F32 R4, R20, R12, R4 ;  /* 0x0000000c1404723c */ /* 0x008fe20000001804 */
[----:B------:R-:W-:Y:S02]  /*4e0c0*/  IMAD.MOV.U32 R0, RZ, RZ, R13 ;  /* 0x000000ffff007224 */ /* 0x000fe400078e000d */
[----:B------:R-:W0:Y:S11]  /*4e0d0*/  LDSM.16.M88.4 R12, [R27+0x7000] ;  /* 0x007000001b0c783b */ /* 0x000e360000000200 */
[----:B------:R-:W-:Y:S09]  /*4e0e0*/  @!UPT UIADD3 URZ, URZ, URZ, URZ ;  /* 0x0000003f3f3ff290 */ /* 0x000ff2000fffe03f */
[----:B------:R2:W-:Y:S01]  /*4e0f0*/  STL.64 [R1+0x2a0], R4 ;  /* 0x0002a00401007387 */ /* 0x0005e20000100a00 */
[----:B------:R-:W-:Y:S02]  /*4e100*/  STL.64 [R1+0x2a8], R6 ;  /* 0x0002a80601007387 */ /* 0x000fe40000100a00 */
[----:B------:R-:W-:Y:S02]  /*4e110*/  STL [R1+0x48a0], R0 ;  /* 0x0048a00001007387 */ /* 0x000fe40000100800 */
[----:B--2---:R-:W-:Y:S02]  /*4e120*/  IMAD.MOV.U32 R4, RZ, RZ, R19 ;  /* 0x000000ffff047224 */ /* 0x004fe400078e0013 */
[----:B------:R-:W-:Y:S01]  /*4e130*/  IMAD.MOV.U32 R5, RZ, RZ, R18 ;  /* 0x000000ffff057224 */ /* 0x000fe200078e0012 */
[----:B0-----:R-:W-:Y:S01]  /*4e140*/  STL.64 [R1+0x50], R12 ;  /* 0x0000500c01007387 */ /* 0x001fe20000100a00 */
[----:B------:R0:W-:Y:S02]  /*4e150*/  STL.64 [R1+0x58], R14 ;  /* 0x0000580e01007387 */ /* 0x0001e40000100a00 */
[----:B------:R-:W-:-:S02]  /*4e160*/  IMAD.MOV.U32 R19, RZ, RZ, R12 ;  /* 0x000000ffff137224 */ /* 0x000fc400078e000c */
[----:B------:R-:W-:Y:S01]  /*4e170*/  IMAD.MOV.U32 R18, RZ, RZ, R13 ;  /* 0x000000ffff127224 */ /* 0x000fe200078e000d */
[----:B0-----:R-:W2:Y:S01]  /*4e180*/  LDL.LU.64 R14, [R1+0x4980] ;  /* 0x00498000010e7983 */ /* 0x001ea20000300a00 */
[----:B------:R-:W2:Y:S03]  /*4e190*/  LDL.LU.64 R12, [R1+0x4978] ;  /* 0x00497800010c7983 */ /* 0x000ea60000300a00 */
[----:B------:R0:W-:Y:S02]  /*4e1a0*/  STL.64 [R1+0x4970], R18 ;  /* 0x0049701201007387 */ /* 0x0001e40000100a00 */
[----:B----4-:R1:W-:Y:S02]  /*4e1b0*/  STL.64 [R1+0x4968], R16 ;  /* 0x0049681001007387 */ /* 0x0103e40000100a00 */
[----:B0-----:R-:W-:Y:S01]  /*4e1c0*/  IMAD.MOV.U32 R18, RZ, RZ, R3 ;  /* 0x000000ffff127224 */ /* 0x001fe200078e0003 */
[----:B-1----:R-:W3:Y:S01]  /*4e1d0*/  LDL.LU R16, [R1+0x1100] ;  /* 0x0011000001107983 */ /* 0x002ee20000300800 */
[----:B------:R-:W-:-:S02]  /*4e1e0*/  IMAD.MOV.U32 R17, RZ, RZ, R28 ;  /* 0x000000ffff117224 */ /* 0x000fc400078e001c */
[----:B------:R-:W-:Y:S01]  /*4e1f0*/  IMAD.MOV.U32 R19, RZ, RZ, R2 ;  /* 0x000000ffff137224 */ /* 0x000fe200078e0002 */
[----:B--2---:R-:W-:Y:S01]  /*4e200*/  HMMA.16816.F32 R8, R20, R8, R12 ;  /* 0x000000081408723c */ /* 0x004fe2000000180c */
[----:B------:R-:W-:Y:S11]  /*4e210*/  LDSM.16.M88.4 R12, [R27+0x9000] ;  /* 0x009000001b0c783b */ /* 0x000ff60000000200 */
[----:B------:R-:W-:Y:S11]  /*4e220*/  @!UPT UIADD3 URZ, URZ, URZ, URZ ;  /* 0x0000003f3f3ff290 */ /* 0x000ff6000fffe03f */
[----:B------:R-:W-:Y:S01]  /*4e230*/  STL [R1+0x290], R8 ;  /* 0x0002900801007387 */ /* 0x000fe20000100800 */
[----:B------:R-:W-:Y:S02]  /*4e240*/  IMAD.MOV.U32 R28, RZ, RZ, R9 ;  /* 0x000000ffff1c7224 */ /* 0x000fe400078e0009 */
[----:B------:R-:W-:Y:S02]  /*4e250*/  IMAD.MOV.U32 R3, RZ, RZ, R10 ;  /* 0x000000ffff037224 */ /* 0x000fe400078e000a */
[----:B------:R-:W-:Y:S02]  /*4e260*/  IMAD.MOV.U32 R2, RZ, RZ, R11 ;  /* 0x000000ffff027224 */ /* 0x000fe400078e000b */
[----:B------:R-:W0:Y:S04]  /*4e270*/  LDSM.16.M88.4 R8, [R27+0x8000] ;  /* 0x008000001b08783b */ /* 0x000e280000000200 */
[----:B------:R-:W-:Y:S01]  /*4e280*/  STL [R1+0x38ac], R2 ;  /* 0x0038ac0201007387 */ /* 0x000fe20000100800 */
[----:B------:R-:W-:Y:S02]  /*4e290*/  STL [R1+0x38a8], R3 ;  /* 0x0038a80301007387 */ /* 0x000fe40000100800 */
[----:B------:R-:W-:Y:S01]  /*4e2a0*/  STL [R1+0x38a4], R28 ;  /* 0x0038a41c01007387 */ /* 0x000fe20000100800 */
        /* <DEDUP_REMOVED lines=8> */
[----:B------:R-:W0:Y:S04]  /*4e330*/  LDSM.16.M88.4 R8, [R27+0xc000] ;  /* 0x00c000001b08783b */ /* 0x000e280000000200 */
[----:B-1----:R-:W-:Y:S01]  /*4e340*/  STL.64 [R1+0x10], R12 ;  /* 0x0000100c01007387 */ /* 0x002fe20000100a00 */
[----:B------:R-:W-:Y:S02]  /*4e350*/  STL.64 [R1+0x18], R14 ;  /* 0x0000180e01007387 */ /* 0x000fe40000100a00 */
[----:B------:R-:W1:Y:S02]  /*4e360*/  LDSM.16.M88.4 R12, [R27+0xd000] ;  /* 0x00d000001b0c783b */ /* 0x000e640000000200 */
[----:B0-----:R-:W-:Y:S02]  /*4e370*/  STL.64 [R1], R8 ;  /* 0x0000000801007387 */ /* 0x001fe40000100a00 */
[----:B------:R-:W-:-:S02]  /*4e380*/  IMAD.MOV.U32 R28, RZ, RZ, R8 ;  /* 0x000000ffff1c7224 */ /* 0x000fc400078e0008 */
[----:B------:R-:W-:Y:S02]  /*4e390*/  STL.64 [R1+0x8], R10 ;  /* 0x0000080a01007387 */ /* 0x000fe40000100a00 */
[----:B------:R-:W-:Y:S02]  /*4e3a0*/  IMAD.MOV.U32 R3, RZ, RZ, R9 ;  /* 0x000000ffff037224 */ /* 0x000fe400078e0009 */
[----:B------:R-:W0:Y:S04]  /*4e3b0*/  LDSM.16.M88.4 R8, [R27+0xe000] ;  /* 0x00e000001b08783b */ /* 0x000e280000000200 */
[----:B-1----:R-:W-:Y:S01]  /*4e3c0*/  STL.64 [R1+0x48e0], R14 ;  /* 0x0048e00e01007387 */ /* 0x002fe20000100a00 */
[----:B------:R1:W-:Y:S03]  /*4e3d0*/  STL.64 [R1+0x48d8], R12 ;  /* 0x0048d80c01007387 */ /* 0x0003e60000100a00 */
[----:B-1----:R-:W2:Y:S04]  /*4e3e0*/  LDL.64 R12, [R1+0x60] ;  /* 0x00006000010c7983 */ /* 0x002ea80000100a00 */
[----:B0-----:R-:W-:Y:S01]  /*4e3f0*/  STL [R1+0x3664], R10 ;  /* 0x0036640a01007387 */ /* 0x001fe20000100800 */
[----:B------:R-:W-:Y:S02]  /*4e400*/  STL [R1+0x3660], R11 ;  /* 0x0036600b01007387 */ /* 0x000fe40000100800 */
[----:B------:R0:W-:Y:S02]  /*4e410*/  STL.64 [R1+0x48d0], R8 ;  /* 0x0048d00801007387 */ /* 0x0001e40000100a00 */
[----:B0-----:R-:W2:Y:S01]  /*4e420*/  LDL.LU R8, [R1+0x1590] ;  /* 0x0015900001087983 */ /* 0x001ea20000300800 */
[----:B------:R-:W2:Y:S02]  /*4e430*/  LDL.LU R9, [R1+0x1594] ;  /* 0x0015940001097983 */ /* 0x000ea40000300800 */
[----:B------:R-:W2:Y:S02]  /*4e440*/  LDL.LU R10, [R1+0x1598] ;  /* 0x00159800010a7983 */ /* 0x000ea40000300800 */
[----:B------:R-:W2:Y:S01]  /*4e450*/  LDL.LU R11, [R1+0x159c] ;  /* 0x00159c00010b7983 */ /* 0x000ea20000300800 */
[C---:B---3--:R-:W-:Y:S01]  /*4e460*/  HMMA.16816.F32 R4, R20.reuse, R4, R16 ;  /* 0x000000041404723c */ /* 0x048fe20000001810 */
[----:B------:R-:W3:Y:S01]  /*4e470*/  LDL.LU.64 R18, [R1+0x4970] ;  /* 0x0049700001127983 */ /* 0x000ee20000300a00 */
[----:B------:R-:W4:Y:S11]  /*4e480*/  LDL.LU.64 R16, [R1+0x4968] ;  /* 0x0049680001107983 */ /* 0x000f360000300a00 */
[----:B------:R-:W-:Y:S10]  /*4e490*/  @!UPT UIADD3 URZ, URZ, URZ, URZ ;  /* 0x0000003f3f3ff290 */ /* 0x000ff4000fffe03f */
[----:B------:R-:W-:Y:S01]  /*4e4a0*/  STL.64 [R1+0x280], R4 ;  /* 0x0002800401007387 */ /* 0x000fe20000100a00 */
[----:B------:R-:W-:Y:S02]  /*4e4b0*/  STL.64 [R1+0x288], R6 ;  /* 0x0002880601007387 */ /* 0x000fe40000100a00 */
[----:B------:R-:W0:Y:S02]  /*4e4c0*/  LDSM.16.M88.4 R4, [R27+0xf000] ;  /* 0x00f000001b04783b */ /* 0x000e240000000200 */
[----:B------:R-:W1:Y:S04]  /*4e4d0*/  LDSM.16.MT88.4 R24, [R29+0x14080] ;  /* 0x014080001d18783b */ /* 0x000e680000004200 */
[----:B0-----:R-:W-:Y:S01]  /*4e4e0*/  STL [R1+0x38b4], R6 ;  /* 0x0038b40601007387 */ /* 0x001fe20000100800 */
[----:B------:R-:W-:Y:S02]  /*4e4f0*/  STL [R1+0x38b0], R7 ;  /* 0x0038b00701007387 */ /* 0x000fe40000100800 */
[----:B------:R2:W-:Y:S02]  /*4e500*/  STL.64 [R1+0x48c8], R4 ;  /* 0x0048c80401007387 */ /* 0x0005e40000100a00 */
[----:B-1----:R-:W-:Y:S01]  /*4e510*/  STL.64 [R1+0x48c0], R26 ;  /* 0x0048c01a01007387 */ /* 0x002fe20000100a00 */
[----:B------:R0:W-:Y:S01]  /*4e520*/  STL.64 [R1+0x48b8], R24 ;  /* 0x0048b81801007387 */ /* 0x0001e20000100a00 */
[----:B--2---:R-:W-:Y:S11]  /*4e530*/  HMMA.16816.F32 R4, R20, R12, R8 ;  /* 0x0000000c1404723c */ /* 0x004ff60000001808 */
[----:B------:R-:W-:Y:S11]  /*4e540*/  @!UPT UIADD3 URZ, URZ, URZ, URZ ;  /* 0x0000003f3f3ff290 */ /* 0x000ff6000fffe03f */
[----:B------:R-:W-:Y:S01]  /*4e550*/  @!UPT UIADD3 URZ, URZ, URZ, URZ ;  /* 0x0000003f3f3ff290 */ /* 0x000fe2000fffe03f */
[----:B------:R-:W-:Y:S01]  /*4e560*/  STL.64 [R1+0x520], R4 ;  /* 0x0005200401007387 */ /* 0x000fe20000100a00 */
[----:B------:R-:W-:Y:S02]  /*4e570*/  STL.64 [R1+0x528], R6 ;  /* 0x0005280601007387 */ /* 0x000fe40000100a00 */
[----:B0-----:R-:W2:Y:S02]  /*4e580*/  LDL.LU R24, [R1+0x1580] ;  /* 0x0015800001187983 */ /* 0x001ea40000300800 */
[----:B------:R-:W2:Y:S01]  /*4e590*/  LDL.LU R25, [R1+0x1584] ;  /* 0x0015840001197983 */ /* 0x000ea20000300800 */
[----:B------:R-:W2:Y:S01]  /*4e5a0*/  LDL.LU R26, [R1+0x1588] ;  /* 0x00158800011a7983 */ /* 0x000ea20000300800 */
[----:B------:R-:W2:Y:S03]  /*4e5b0*/  LDL.LU R27, [R1+0x158c] ;  /* 0x00158c00011b7983 */ /* 0x000ea60000300800 */
[----:B--2---:R-:W-:Y:S01]  /*4e5c0*/  STL.64 [R1+0x48f0], R26 ;  /* 0x0048f01a01007387 */ /* 0x004fe20000100a00 */
[----:B------:R0:W-:Y:S03]  /*4e5d0*/  STL.64 [R1+0x48e8], R24 ;  /* 0x0048e81801007387 */ /* 0x0001e60000100a00 */
[----:B0-----:R-:W2:Y:S01]  /*4e5e0*/  LDL.64 R24, [R1+0x10] ;  /* 0x0000100001187983 */ /* 0x001ea20000100a00 */
[----:B------:R-:W-:-:S02]  /*4e5f0*/  IMAD.MOV.U32 R0, RZ, RZ, R12 ;  /* 0x000000ffff007224 */ /* 0x000fc400078e000c */
[----:B------:R-:W-:Y:S01]  /*4e600*/  IMAD.MOV.U32 R2, RZ, RZ, R13 ;  /* 0x000000ffff027224 */ /* 0x000fe200078e000d */
[----:B--2---:R0:W-:Y:S01]  /*4e610*/  STL.64 [R1+0x4908], R24 ;  /* 0x0049081801007387 */ /* 0x0041e20000100a00 */
[----:B------:R-:W2:Y:S02]  /*4e620*/  LDL.LU R12, [R1+0x15c0] ;  /* 0x0015c000010c7983 */ /* 0x000ea40000300800 */
[----:B------:R-:W2:Y:S02]  /*4e630*/  LDL.LU R13, [R1+0x15c4] ;  /* 0x0015c400010d7983 */ /* 0x000ea40000300800 */
[----:B------:R-:W2:Y:S01]  /*4e640*/  LDL.LU R14, [R1+0x15c8] ;  /* 0x0015c800010e7983 */ /* 0x000ea20000300800 */
[----:B------:R-:W2:Y:S04]  /*4e650*/  LDL.LU R15, [R1+0x15cc] ;  /* 0x0015cc00010f7983 */ /* 0x000ea80000300800 */
[----:B0-----:R-:W2:Y:S04]  /*4e660*/  LDL.64 R24, [R1+0x20] ;  /* 0x0000200001187983 */ /* 0x001ea80000100a00 */
[----:B--2---:R0:W-:Y:S04]  /*4e670*/  STL.64 [R1+0x4920], R24 ;  /* 0x0049201801007387 */ /* 0x0041e80000100a00 */
[----:B0-----:R-:W2:Y:S04]  /*4e680*/  LDL.64 R24, [R1+0x30] ;  /* 0x0000300001187983 */ /* 0x001ea80000100a00 */
[----:B--2---:R0:W-:Y:S04]  /*4e690*/  STL.64 [R1+0x4938], R24 ;  /* 0x0049381801007387 */ /* 0x0041e80000100a00 */
[----:B0-----:R-:W2:Y:S04]  /*4e6a0*/  LDL.64 R24, [R1+0x40] ;  /* 0x0000400001187983 */ /* 0x001ea80000100a00 */
[----:B--2---:R-:W-:Y:S01]  /*4e6b0*/  STL.64 [R1+0x4950], R24 ;  /* 0x0049501801007387 */ /* 0x004fe20000100a00 */
[----:B------:R-:W-:Y:S02]  /*4e6c0*/  STL.64 [R1+0x4900], R14 ;  /* 0x0049000e01007387 */ /* 0x000fe40000100a00 */
[----:B------:R0:W-:Y:S02]  /*4e6d0*/  STL.64 [R1+0x48f8], R12 ;  /* 0x0048f80c01007387 */ /* 0x0001e40000100a00 */
        /* <DEDUP_REMOVED lines=22> */
[----:B---3--:R-:W-:-:S02]  /*4e840*/  IMAD.MOV.U32 R24, RZ, RZ, R19 ;  /* 0x000000ffff187224 */ /* 0x008fc400078e0013 */
[----:B------:R-:W-:Y:S02]  /*4e850*/  IMAD.MOV.U32 R25, RZ, RZ, R18 ;  /* 0x000000ffff197224 */ /* 0x000fe400078e0012 */
[----:B----4-:R-:W-:Y:S02]  /*4e860*/  IMAD.MOV.U32 R6, RZ, RZ, R17 ;  /* 0x000000ffff067224 */ /* 0x010fe400078e0011 */
[----:B------:R-:W-:Y:S02]  /*4e870*/  IMAD.MOV.U32 R7, RZ, RZ, R16 ;  /* 0x000000ffff077224 */ /* 0x000fe400078e0010 */
[----:B------:R-:W0:Y:S04]  /*4e880*/  LDSM.16.MT88.4 R16, [R29+0x14100] ;  /* 0x014100001d10783b */ /* 0x000e280000004200 */
[----:B--2---:R-:W-:Y:S01]  /*4e890*/  STL.64 [R1+0x4960], R14 ;  /* 0x0049600e01007387 */ /* 0x004fe20000100a00 */
[----:B------:R1:W-:Y:S03]  /*4e8a0*/  STL.64 [R1+0x4958], R12 ;  /* 0x0049580c01007387 */ /* 0x0003e60000100a00 */
[----:B-1----:R-:W2:Y:S01]  /*4e8b0*/  LDL.LU R12, [R1+0x1660] ;  /* 0x00166000010c7983 */ /* 0x002ea20000300800 */
        /* <DEDUP_REMOVED lines=9> */
[----:B------:R-:W-:Y:S02]  /*4e950*/  STL [R1+0x48ac], R2 ;  /* 0x0048ac0201007387 */ /* 0x000fe40000100800 */
[----:B------:R-:W-:Y:S01]  /*4e960*/  STL [R1+0x48a8], R0 ;  /* 0x0048a80001007387 */ /* 0x000fe20000100800 */
[----:B------:R-:W-:Y:S01]  /*4e970*/  STL [R1+0x48a4], R29 ;  /* 0x0048a41d01007387 */ /* 0x000fe20000100800 */
[----:B0-----:R-:W-:Y:S02]  /*4e980*/  STL.64 [R1+0x47b0], R18 ;  /* 0x0047b01201007387 */ /* 0x001fe40000100a00 */
[----:B------:R-:W-:Y:S01]  /*4e990*/  STL.64 [R1+0x47a8], R16 ;  /* 0x0047a81001007387 */ /* 0x000fe20000100a00 */
[C---:B--2---:R-:W-:Y:S01]  /*4e9a0*/  HMMA.16816.F32 R24, R20.reuse, R24, R12 ;  /* 0x000000181418723c */ /* 0x044fe2000000180c */
[----:B------:R-:W2:Y:S01]  /*4e9b0*/  LDL.LU.64 R14, [R1+0x4960] ;  /* 0x00496000010e7983 */ /* 0x000ea20000300a00 */
[----:B------:R-:W2:Y:S11]  /*4e9c0*/  LDL.LU.64 R12, [R1+0x4958] ;  /* 0x00495800010c7983 */ /* 0x000eb60000300a00 */
[----:B------:R-:W-:Y:S10]  /*4e9d0*/  @!UPT UIADD3 URZ, URZ, URZ, URZ ;  /* 0x0000003f3f3ff290 */ /* 0x000ff4000fffe03f */
        /* <DEDUP_REMOVED lines=14> */
[C---:B--2---:R-:W-:Y:S01]  /*4eac0*/  HMMA.16816.F32 R12, R20.reuse, R24, R12 ;  /* 0x00000018140c723c */ /* 0x044fe2000000180c */
[----:B------:R-:W-:Y:S11]  /*4ead0*/  IMAD.MOV.U32 R29, RZ, RZ, R25 ;  /* 0x000000ffff1d7224 */ /* 0x000ff600078e0019 */
[----:B------:R-:W-:Y:S11]  /*4eae0*/  @!UPT UIADD3 URZ, URZ, URZ, URZ ;  /* 0x0000003f3f3ff290 */ /* 0x000ff6000fffe03f */
        /* <DEDUP_REMOVED lines=23> */
[----:B------:R-:W-:-:S02]  /*4ec60*/  IMAD.MOV.U32 R28, RZ, RZ, R24 ;  /* 0x000000ffff1c7224 */ /* 0x000fc400078e0018 */
[----:B------:R-:W-:Y:S01]  /*4ec70*/  IMAD.MOV.U32 R3, RZ, RZ, R25 ;  /* 0x000000ffff037224 */ /* 0x000fe200078e0019 */
[----:B------:R-:W3:Y:S01]  /*4ec80*/  LDL.LU.64 R26, [R1+0x48f0] ;  /* 0x0048f000011a7983 */ /* 0x000ee20000300a00 */
[----:B------:R-:W3:Y:S01]  /*4ec90*/  LDL.LU.64 R24, [R1+0x48e8] ;  /* 0x0048e80001187983 */ /* 0x000ee20000300a00 */
[C---:B--2---:R-:W-:Y:S11]  /*4eca0*/  HMMA.16816.F32 R12, R20.reuse, R16, R12 ;  /* 0x00000010140c723c */ /* 0x044ff6000000180c */
[----:B------:R-:W-:Y:S11]  /*4ecb0*/  @!UPT UIADD3 URZ, URZ, URZ, URZ ;  /* 0x0000003f3f3ff290 */ /* 0x000ff6000fffe03f */
[----:B------:R-:W-:Y:S01]  /*4ecc0*/  @!UPT UIADD3 URZ, URZ, URZ, URZ ;  /* 0x0000003f3f3ff290 */ /* 0x000fe2000fffe03f */
[----:B------:R-:W-:Y:S01]  /*4ecd0*/  STL.64 [R1+0x4c0], R12 ;  /* 0x0004c00c01007387 */ /* 0x000fe20000100a00 */
[----:B------:R0:W-:Y:S03]  /*4ece0*/  STL.64 [R1+0x4c8], R14 ;  /* 0x0004c80e01007387 */ /* 0x0001e60000100a00 */
[----:B0-----:R-:W2:Y:S01]  /*4ecf0*/  LDL.LU.64 R14, [R1+0x48e0] ;  /* 0x0048e000010e7983 */ /* 0x001ea20000300a00 */
[----:B------:R-:W3:Y:S02]  /*4ed00*/  LDL.LU.64 R12, [R1+0x48d8] ;  /* 0x0048d800010c7983 */ /* 0x000ee40000300a00 */
[----:B------:R0:W-:Y:S02]  /*4ed10*/  STL.64 [R1+0x47c8], R16 ;  /* 0x0047c81001007387 */ /* 0x0001e40000100a00 */
[----:B0-----:R-:W2:Y:S04]  /*4ed20*/  LDL R16, [R1+0xf0] ;  /* 0x0000f00001107983 */ /* 0x001ea80000100800 */
[----:B------:R-:W2:Y:S01]  /*4ed30*/  LDL R17, [R1+0xf4] ;  /* 0x0000f40001117983 */ /* 0x000ea20000100800 */
[C---:B---3--:R-:W-:Y:S11]  /*4ed40*/  HMMA.16816.F32 R8, R20.reuse, R12, R8 ;  /* 0x0000000c1408723c */ /* 0x048ff60000001808 */
[----:B------:R-:W-:Y:S11]  /*4ed50*/  @!UPT UIADD3 URZ, URZ, URZ, URZ ;  /* 0x0000003f3f3ff290 */ /* 0x000ff6000fffe03f */
[----:B------:R-:W-:Y:S01]  /*4ed60*/  @!UPT UIADD3 URZ, URZ, URZ, URZ ;  /* 0x0000003f3f3ff290 */ /* 0x000fe2000fffe03f */
[----:B------:R0:W-:Y:S01]  /*4ed70*/  STL.64 [R1+0x4b0], R8 ;  /* 0x0004b00801007387 */ /* 0x0001e20000100a00 */
[----:B------:R-:W-:Y:S03]  /*4ed80*/  STL.64 [R1+0x4b8], R10 ;  /* 0x0004b80a01007387 */ /* 0x000fe60000100a00 */
[----:B0-----:R-:W4:Y:S01]  /*4ed90*/  LDL.LU.64 R8, [R1+0x48d0] ;  /* 0x0048d00001087983 */ /* 0x001f220000300a00 */
[----:B--2---:R-:W-:Y:S02]  /*4eda0*/  STL.64 [R1+0x47d8], R14 ;  /* 0x0047d80e01007387 */ /* 0x004fe40000100a00 */
[----:B------:R0:W-:Y:S02]  /*4edb0*/  STL.64 [R1+0x47d0], R12 ;  /* 0x0047d00c01007387 */ /* 0x0001e40000100a00 */
[----:B0-----:R-:W2:Y:S01]  /*4edc0*/  LDL.LU R12, [R1+0x1560] ;  /* 0x00156000010c7983 */ /* 0x001ea20000300800 */
[----:B------:R-:W2:Y:S02]  /*4edd0*/  LDL.LU R13, [R1+0x1564] ;  /* 0x00156400010d7983 */ /* 0x000ea40000300800 */
[----:B------:R-:W2:Y:S02]  /*4ede0*/  LDL.LU R14, [R1+0x1568] ;  /* 0x00156800010e7983 */ /* 0x000ea40000300800 */
[----:B------:R-:W2:Y:S01]  /*4edf0*/  LDL.LU R15, [R1+0x156c] ;  /* 0x00156c00010f7983 */ /* 0x000ea20000300800 */
[C---:B----4-:R-:W-:Y:S11]  /*4ee00*/  HMMA.16816.F32 R4, R20.reuse, R8, R4 ;  /* 0x000000081404723c */ /* 0x050ff60000001804 */
[----:B------:R-:W-:Y:S11]  /*4ee10*/  @!UPT UIADD3 URZ, URZ, URZ, URZ ;  /* 0x0000003f3f3ff290 */ /* 0x000ff6000fffe03f */
[----:B------:R-:W-:Y:S01]  /*4ee20*/  @!UPT UIADD3 URZ, URZ, URZ, URZ ;  /* 0x0000003f3f3ff290 */ /* 0x000fe2000fffe03f */
[----:B------:R0:W-:Y:S01]  /*4ee30*/  STL.64 [R1+0x4a0], R4 ;  /* 0x0004a00401007387 */ /* 0x0001e20000100a00 */
[----:B------:R-:W-:Y:S03]  /*4ee40*/  STL.64 [R1+0x4a8], R6 ;  /* 0x0004a80601007387 */ /* 0x000fe60000100a00 */
[----:B0-----:R-:W3:Y:S02]  /*4ee50*/  LDL.LU.64 R4, [R1+0x48c8] ;  /* 0x0048c80001047983 */ /* 0x001ee40000300a00 */
[----:B---3--:R-:W-:Y:S02]  /*4ee60*/  HMMA.16816.F32 R20, R20, R4, R24 ;  /* 0x000000041414723c */ /* 0x008fe40000001818 */
[----:B------:R-:W3:Y:S01]  /*4ee70*/  LDL.LU.64 R26, [R1+0x48c0] ;  /* 0x0048c000011a7983 */ /* 0x000ee20000300a00 */
[----:B------:R-:W3:Y:S02]  /*4ee80*/  LDL.LU.64 R24, [R1+0x48b8] ;  /* 0x0048b80001187983 */ /* 0x000ee40000300a00 */
[----:B------:R0:W-:Y:S02]  /*4ee90*/  STL.64 [R1+0x47b8], R4 ;  /* 0x0047b80401007387 */ /* 0x0001e40000100a00 */
[----:B0-----:R-:W3:Y:S11]  /*4eea0*/  LDL R4, [R1+0x100] ;  /* 0x0001000001047983 */ /* 0x001ef60000100800 */
[----:B------:R-:W-:Y:S05]  /*4eeb0*/  @!UPT UIADD3 URZ, URZ, URZ, URZ ;  /* 0x0000003f3f3ff290 */ /* 0x000fea000fffe03f */
[----:B------:R0:W-:Y:S01]  /*4eec0*/  STL.64 [R1+0x270], R20 ;  /* 0x0002701401007387 */ /* 0x0001e20000100a00 */
[----:B------:R-:W-:Y:S02]  /*4eed0*/  STL.64 [R1+0x278], R22 ;  /* 0x0002781601007387 */ /* 0x000fe40000100a00 */
[----:B------:R-:W3:Y:S01]  /*4eee0*/  LDL R5, [R1+0x104] ;  /* 0x0001040001057983 */ /* 0x000ee20000100800 */
[----:B0-----:R-:W4:Y:S04]  /*4eef0*/  LDL.64 R20, [R1+0x90] ;  /* 0x0000900001147983 */ /* 0x001f280000100a00 */
[----:B----4-:R0:W-:Y:S04]  /*4ef00*/  STL.64 [R1+0x4858], R20 ;  /* 0x0048581401007387 */ /* 0x0101e80000100a00 */
[----:B0-----:R-:W3:Y:S01]  /*4ef10*/  LDL.LU R20, [R1+0x1570] ;  /* 0x0015700001147983 */ /* 0x001ee20000300800 */
[----:B------:R-:W3:Y:S02]  /*4ef20*/  LDL.LU R21, [R1+0x1574] ;  /* 0x0015740001157983 */ /* 0x000ee40000300800 */
[----:B------:R-:W3:Y:S02]  /*4ef30*/  LDL.LU R22, [R1+0x1578] ;  /* 0x0015780001167983 */ /* 0x000ee40000300800 */
[----:B------:R-:W3:Y:S02]  /*4ef40*/  LDL.LU R23, [R1+0x157c] ;  /* 0x00157c0001177983 */ /* 0x000ee40000300800 */
[C---:B---3--:R-:W-:Y:S08]  /*4ef50*/  HMMA.16816.F32 R20, R24.reuse, R4, R20 ;  /* 0x000000041814723c */ /* 0x048ff00000001814 */
[----:B--2---:R-:W-:Y:S11]  /*4ef60*/  HMMA.16816.F32 R4, R24, R16, R12 ;  /* 0x000000101804723c */ /* 0x004ff6000000180c */
[----:B------:R-:W-:Y:S04]  /*4ef70*/  @!UPT UIADD3 URZ, URZ, URZ, URZ ;  /* 0x0000003f3f3ff290 */ /* 0x000fe8000fffe03f */
[----:B------:R-:W-:Y:S01]  /*4ef80*/  STL.64 [R1+0x210], R20 ;  /* 0x0002101401007387 */ /* 0x000fe20000100a00 */
[----:B------:R-:W-:Y:S07]  /*4ef90*/  STL.64 [R1+0x218], R22 ;  /* 0x0002181601007387 */ /* 0x000fee0000100a00 */
[----:B------:R0:W-:Y:S02]  /*4efa0*/  STL.64 [R1+0x200], R4 ;  /* 0x0002000401007387 */ /* 0x0001e40000100a00 */
[----:B------:R-:W-:-:S02]  /*4efb0*/  IMAD.MOV.U32 R10, RZ, RZ, R6 ;  /* 0x000000ffff0a7224 */ /* 0x000fc400078e0006 */
[----:B------:R-:W-:Y:S01]  /*4efc0*/  IMAD.MOV.U32 R11, RZ, RZ, R7 ;  /* 0x000000ffff0b7224 */ /* 0x000fe200078e0007 */
[----:B0-----:R-:W2:Y:S01]  /*4efd0*/  LDL.LU R4, [R1+0x14b0] ;  /* 0x0014b00001047983 */ /* 0x001ea20000300800 */
[----:B------:R-:W2:Y:S02]  /*4efe0*/  LDL.LU R5, [R1+0x14b4] ;  /* 0x0014b40001057983 */ /* 0x000ea40000300800 */
[----:B------:R-:W3:Y:S02]  /*4eff0*/  LDL.LU R6, [R1+0x14b8] ;  /* 0x0014b80001067983 */ /* 0x000ee40000300800 */
[----:B------:R-:W3:Y:S02]  /*4f000*/  LDL.LU R7, [R1+0x14bc] ;  /* 0x0014bc0001077983 */ /* 0x000ee40000300800 */
[----:B---3--:R-:W-:Y:S01]  /*4f010*/  STL.64 [R1+0x47e8], R6 ;  /* 0x0047e80601007387 */ /* 0x008fe20000100a00 */
[----:B--2---:R0:W-:Y:S02]  /*4f020*/  STL.64 [R1+0x47e0], R4 ;  /* 0x0047e00401007387 */ /* 0x0041e40000100a00 */
[----:B------:R-:W2:Y:S02]  /*4f030*/  LDL.LU R16, [R1+0x14c0] ;  /* 0x0014c00001107983 */ /* 0x000ea40000300800 */
[----:B------:R-:W2:Y:S01]  /*4f040*/  LDL.LU R17, [R1+0x14c4] ;  /* 0x0014c40001117983 */ /* 0x000ea20000300800 */
[----:B------:R-:W3:Y:S01]  /*4f050*/  LDL.LU R18, [R1+0x14c8] ;  /* 0x0014c80001127983 */ /* 0x000ee20000300800 */
[----:B------:R-:W3:Y:S02]  /*4f060*/  LDL.LU R19, [R1+0x14cc] ;  /* 0x0014cc0001137983 */ /* 0x000ee40000300800 */
[----:B------:R-:W-:-:S02]  /*4f070*/  IMAD.MOV.U32 R12, RZ, RZ, R0 ;  /* 0x000000ffff0c7224 */ /* 0x000fc400078e0000 */
[----:B------:R-:W-:Y:S01]  /*4f080*/  IMAD.MOV.U32 R13, RZ, RZ, R2 ;  /* 0x000000ffff0d7224 */ /* 0x000fe200078e0002 */
[----:B---3--:R-:W-:Y:S01]  /*4f090*/  STL.64 [R1+0x47f8], R18 ;  /* 0x0047f81201007387 */ /* 0x008fe20000100a00 */
[----:B--2---:R-:W-:Y:S02]  /*4f0a0*/  STL.64 [R1+0x47f0], R16 ;  /* 0x0047f01001007387 */ /* 0x004fe40000100a00 */
[----:B------:R-:W2:Y:S02]  /*4f0b0*/  LDL.LU R0, [R1+0x48b4] ;  /* 0x0048b40001007983 */ /* 0x000ea40000300800 */
[----:B------:R-:W3:Y:S01]  /*4f0c0*/  LDL.LU R2, [R1+0x48b0] ;  /* 0x0048b00001027983 */ /* 0x000ee20000300800 */
[----:B------:R-:W-:Y:S01]  /*4f0d0*/  STL.64 [R1+0x4800], R12 ;  /* 0x0048000c01007387 */ /* 0x000fe20000100a00 */
[----:B0-----:R-:W4:Y:S02]  /*4f0e0*/  LDL.LU R4, [R1+0x14d0] ;  /* 0x0014d00001047983 */ /* 0x001f240000300800 */
[----:B------:R-:W4:Y:S02]  /*4f0f0*/  LDL.LU R5, [R1+0x14d4] ;  /* 0x0014d40001057983 */ /* 0x000f240000300800 */
[----:B------:R-:W2:Y:S01]  /*4f100*/  LDL.LU R6, [R1+0x14d8] ;  /* 0x0014d80001067983 */ /* 0x000ea20000300800 */
[----:B------:R-:W2:Y:S04]  /*4f110*/  LDL.LU R7, [R1+0x14dc] ;  /* 0x0014dc0001077983 */ /* 0x000ea80000300800 */
[----:B--2---:R-:W-:Y:S01]  /*4f120*/  STL.64 [R1+0x4810], R6 ;  /* 0x0048100601007387 */ /* 0x004fe20000100a00 */
[----:B----4-:R3:W-:Y:S02]  /*4f130*/  STL.64 [R1+0x4808], R4 ;  /* 0x0048080401007387 */ /* 0x0107e40000100a00 */
[----:B---3--:R-:W-:-:S02]  /*4f140*/  IMAD.MOV.U32 R4, RZ, RZ, R2 ;  /* 0x000000ffff047224 */ /* 0x008fc400078e0002 */
[----:B------:R-:W-:Y:S01]  /*4f150*/  IMAD.MOV.U32 R5, RZ, RZ, R0 ;  /* 0x000000ffff057224 */ /* 0x000fe200078e0000 */
[----:B------:R-:W2:Y:S01]  /*4f160*/  LDL.LU R2, [R1+0x48ac] ;  /* 0x0048ac0001027983 */ /* 0x000ea20000300800 */
[----:B------:R-:W3:Y:S03]  /*4f170*/  LDL.LU R0, [R1+0x48a8] ;  /* 0x0048a80001007983 */ /* 0x000ee60000300800 */
[----:B------:R0:W-:Y:S04]  /*4f180*/  STL.64 [R1+0x4820], R4 ;  /* 0x0048200401007387 */ /* 0x0001e80000100a00 */
[----:B0-----:R-:W4:Y:S04]  /*4f190*/  LDL R4, [R1+0x50] ;  /* 0x0000500001047983 */ /* 0x001f280000100800 */
[----:B------:R-:W4:Y:S01]  /*4f1a0*/  LDL R5, [R1+0x54] ;  /* 0x0000540001057983 */ /* 0x000f220000100800 */
[----:B------:R-:W-:-:S03]  /*4f1b0*/  IMAD.MOV.U32 R17, RZ, RZ, R29 ;  /* 0x000000ffff117224 */ /* 0x000fc600078e001d */
[----:B----4-:R3:W-:Y:S01]  /*4f1c0*/  STL.64 [R1+0x4838], R4 ;  /* 0x0048380401007387 */ /* 0x0107e20000100a00 */
[----:B------:R-:W4:Y:S02]  /*4f1d0*/  LDL R16, [R1+0x30] ;  /* 0x0000300001107983 */ /* 0x000f240000100800 */
[----:B------:R-:W4:Y:S02]  /*4f1e0*/  LDL.LU R29, [R1+0x48a4] ;  /* 0x0048a400011d7983 */ /* 0x000f240000300800 */
[----:B---3--:R-:W-:Y:S02]  /*4f1f0*/  IMAD.MOV.U32 R4, RZ, RZ, R0 ;  /* 0x000000ffff047224 */ /* 0x008fe400078e0000 */
[----:B--2---:R-:W-:Y:S01]  /*4f200*/  IMAD.MOV.U32 R5, RZ, RZ, R2 ;  /* 0x000000ffff057224 */ /* 0x004fe200078e0002 */
[----:B------:R-:W2:Y:S04]  /*4f210*/  LDL.LU R0, [R1+0x48a0] ;  /* 0x0048a00001007983 */ /* 0x000ea80000300800 */
[----:B------:R0:W-:Y:S04]  /*4f220*/  STL.64 [R1+0x4850], R4 ;  /* 0x0048500401007387 */ /* 0x0001e80000100a00 */
[----:B0-----:R-:W3:Y:S01]  /*4f230*/  LDL.LU R4, [R1+0x1520] ;  /* 0x0015200001047983 */ /* 0x001ee20000300800 */
[----:B------:R-:W3:Y:S02]  /*4f240*/  LDL.LU R5, [R1+0x1524] ;  /* 0x0015240001057983 */ /* 0x000ee40000300800 */
[----:B------:R-:W2:Y:S02]  /*4f250*/  LDL.LU R6, [R1+0x1528] ;  /* 0x0015280001067983 */ /* 0x000ea40000300800 */
[----:B------:R-:W2:Y:S02]  /*4f260*/  LDL.LU R7, [R1+0x152c] ;  /* 0x00152c0001077983 */ /* 0x000ea40000300800 */
[----:B--2---:R-:W-:Y:S01]  /*4f270*/  STL.64 [R1+0x4868], R6 ;  /* 0x0048680601007387 */ /* 0x004fe20000100a00 */
[----:B---3--:R-:W-:Y:S02]  /*4f280*/  STL.64 [R1+0x4860], R4 ;  /* 0x0048600401007387 */ /* 0x008fe40000100a00 */
[----:B------:R-:W2:Y:S02]  /*4f290*/  LDL R20, [R1+0xa0] ;  /* 0x0000a00001147983 */ /* 0x000ea40000100800 */
[----:B------:R-:W2:Y:S02]  /*4f2a0*/  LDL R21, [R1+0xa4] ;  /* 0x0000a40001157983 */ /* 0x000ea40000100800 */
[----:B--2---:R0:W-:Y:S04]  /*4f2b0*/  STL.64 [R1+0x4870], R20 ;  /* 0x0048701401007387 */ /* 0x0041e80000100a00 */
[----:B0-----:R-:W2:Y:S01]  /*4f2c0*/  LDL R20, [R1+0xd0] ;  /* 0x0000d00001147983 */ /* 0x001ea20000100800 */
[----:B------:R-:W-:-:S05]  /*4f2d0*/  IMAD.MOV.U32 R21, RZ, RZ, R0 ;  /* 0x000000ffff157224 */ /* 0x000fca00078e0000 */
[----:B--2---:R0:W-:Y:S04]  /*4f2e0*/  STL.64 [R1+0x4888], R20 ;  /* 0x0048881401007387 */ /* 0x0041e80000100a00 */
[----:B0-----:R-:W2:Y:S01]  /*4f2f0*/  LDL.64 R20, [R1+0xe0] ;  /* 0x0000e00001147983 */ /* 0x001ea20000100a00 */
[----:B------:R-:W3:Y:S02]  /*4f300*/  LDL.LU R4, [R1+0x1530] ;  /* 0x0015300001047983 */ /* 0x000ee40000300800 */
[----:B------:R-:W3:Y:S02]  /*4f310*/  LDL.LU R5, [R1+0x1534] ;  /* 0x0015340001057983 */ /* 0x000ee40000300800 */
[----:B------:R-:W2:Y:S01]  /*4f320*/  LDL.LU R6, [R1+0x1538] ;  /* 0x0015380001067983 */ /* 0x000ea20000300800 */
[----:B------:R-:W2:Y:S04]  /*4f330*/  LDL.LU R7, [R1+0x153c] ;  /* 0x00153c0001077983 */ /* 0x000ea80000300800 */
        /* <DEDUP_REMOVED lines=12> */
[----:B----4-:R0:W-:Y:S04]  /*4f400*/  STL.64 [R1+0x4818], R16 ;  /* 0x0048181001007387 */ /* 0x0101e80000100a00 */
        /* <DEDUP_REMOVED lines=23> */
[----:B------:R-:W-:Y:S01]  /*4f580*/  STL [R1+0x366c], R11 ;  /* 0x00366c0b01007387 */ /* 0x000fe20000100800 */
[----:B------:R-:W-:Y:S02]  /*4f590*/  STL [R1+0x3668], R10 ;  /* 0x0036680a01007387 */ /* 0x000fe40000100800 */
[----:B------:R-:W-:Y:S02]  /*4f5a0*/  STL.64 [R1+0x1f0], R4 ;  /* 0x0001f00401007387 */ /* 0x000fe40000100a00 */
[----:B------:R0:W-:Y:S02]  /*4f5b0*/  STL.64 [R1+0x1f8], R6 ;  /* 0x0001f80601007387 */ /* 0x0001e40000100a00 */
[----:B0-----:R-:W4:Y:S01]  /*4f5c0*/  LDL.LU.64 R6, [R1+0x4898] ;  /* 0x0048980001067983 */ /* 0x001f220000300a00 */
[----:B------:R-:W4:Y:S02]  /*4f5d0*/  LDL.LU.64 R4, [R1+0x4890] ;  /* 0x0048900001047983 */ /* 0x000f240000300a00 */
[----:B------:R-:W4:Y:S02]  /*4f5e0*/  LDL.LU.64 R20, [R1+0x4888] ;  /* 0x0048880001147983 */ /* 0x000f240000300a00 */
[----:B----4-:R-:W-:Y:S01]  /*4f5f0*/  HMMA.16816.F32 R20, R24, R20, R4 ;  /* 0x000000141814723c */ /* 0x010fe20000001804 */
[----:B------:R-:W4:Y:S01]  /*4f600*/  LDL.LU.64 R6, [R1+0x4880] ;  /* 0x0048800001067983 */ /* 0x000f220000300a00 */
[----:B------:R-:W4:Y:S11]  /*4f610*/  LDL.LU.64 R4, [R1+0x4878] ;  /* 0x0048780001047983 */ /* 0x000f360000300a00 */
[----:B------:R-:W-:Y:S10]  /*4f620*/  @!UPT UIADD3 URZ, URZ, URZ, URZ ;  /* 0x0000003f3f3ff290 */ /* 0x000ff4000fffe03f */
[----:B------:R0:W-:Y:S04]  /*4f630*/  STL.64 [R1+0x1e0], R20 ;  /* 0x0001e01401007387 */ /* 0x0001e80000100a00 */
[----:B0-----:R-:W4:Y:S01]  /*4f640*/  LDL.LU.64 R20, [R1+0x4870] ;  /* 0x0048700001147983 */ /* 0x001f220000300a00 */
[----:B------:R-:W-:Y:S02]  /*4f650*/  IMAD.MOV.U32 R11, RZ, RZ, R22 ;  /* 0x000000ffff0b7224 */ /* 0x000fe400078e0016 */
[----:B------:R-:W-:-:S05]  /*4f660*/  IMAD.MOV.U32 R10, RZ, RZ, R23 ;  /* 0x000000ffff0a7224 */ /* 0x000fca00078e0017 */
[----:B------:R-:W-:Y:S01]  /*4f670*/  STL [R1+0x3674], R10 ;  /* 0x0036740a01007387 */ /* 0x000fe20000100800 */
[----:B------:R-:W-:Y:S01]  /*4f680*/  STL [R1+0x3670], R11 ;  /* 0x0036700b01007387 */ /* 0x000fe20000100800 */
[C---:B----4-:R-:W-:Y:S02]  /*4f690*/  HMMA.16816.F32 R20, R24.reuse, R20, R4 ;  /* 0x000000141814723c */ /* 0x050fe40000001804 */
[----:B------:R-:W4:Y:S01]  /*4f6a0*/  LDL.LU.64 R6, [R1+0x4868] ;  /* 0x0048680001067983 */ /* 0x000f220000300a00 */
[----:B------:R-:W4:Y:S11]  /*4f6b0*/  LDL.LU.64 R4, [R1+0x4860] ;  /* 0x0048600001047983 */ /* 0x000f360000300a00 */
[----:B------:R-:W-:Y:S09]  /*4f6c0*/  @!UPT UIADD3 URZ, URZ, URZ, URZ ;  /* 0x0000003f3f3ff290 */ /* 0x000ff2000fffe03f */
[----:B------:R0:W-:Y:S01]  /*4f6d0*/  STL.64 [R1+0x1d0], R20 ;  /* 0x0001d01401007387 */ /* 0x0001e20000100a00 */
[----:B------:R-:W-:Y:S03]  /*4f6e0*/  STL.64 [R1+0x1d8], R22 ;  /* 0x0001d81601007387 */ /* 0x000fe60000100a00 */
[----:B0-----:R-:W4:Y:S02]  /*4f6f0*/  LDL.LU.64 R20, [R1+0x4858] ;  /* 0x0048580001147983 */ /* 0x001f240000300a00 */
[C---:B----4-:R-:W-:Y:S11]  /*4f700*/  HMMA.16816.F32 R4, R24.reuse, R20, R4 ;  /* 0x000000141804723c */ /* 0x050ff60000001804 */
[----:B------:R-:W-:Y:S11]  /*4f710*/  @!UPT UIADD3 URZ, URZ, URZ, URZ ;  /* 0x0000003f3f3ff290 */ /* 0x000ff6000fffe03f */
[----:B------:R-:W-:Y:S01]  /*4f720*/  @!UPT UIADD3 URZ, URZ, URZ, URZ ;  /* 0x0000003f3f3ff290 */ /* 0x000fe2000fffe03f */
[----:B------:R0:W-:Y:S01]  /*4f730*/  STL.64 [R1+0x1c0], R4 ;  /* 0x0001c00401007387 */ /* 0x0001e20000100a00 */
[----:B------:R2:W-:Y:S03]  /*4f740*/  STL.64 [R1+0x1c8], R6 ;  /* 0x0001c80601007387 */ /* 0x0005e60000100a00 */
[----:B0-----:R-:W2:Y:S01]  /*4f750*/  LDL.LU.64 R4, [R1+0x4850] ;  /* 0x0048500001047983 */ /* 0x001ea20000300a00 */
[----:B------:R-:W-:Y:S01]  /*4f760*/  STL.64 [R1+0x4760], R20 ;  /* 0x0047601401007387 */ /* 0x000fe20000100a00 */
[----:B--2---:R-:W-:Y:S02]  /*4f770*/  HMMA.16816.F32 R4, R24, R4, R16 ;  /* 0x000000041804723c */ /* 0x004fe40000001810 */
[----:B------:R-:W2:Y:S01]  /*4f780*/  LDL.LU.64 R18, [R1+0x4848] ;  /* 0x0048480001127983 */ /* 0x000ea20000300a00 */
[----:B------:R-:W2:Y:S11]  /*4f790*/  LDL.LU.64 R16, [R1+0x4840] ;  /* 0x0048400001107983 */ /* 0x000eb60000300a00 */
[----:B------:R-:W-:Y:S09]  /*4f7a0*/  @!UPT UIADD3 URZ, URZ, URZ, URZ ;  /* 0x0000003f3f3ff290 */ /* 0x000ff2000fffe03f */
[----:B------:R0:W-:Y:S04]  /*4f7b0*/  STL.64 [R1+0x490], R4 ;  /* 0x0004900401007387 */ /* 0x0001e80000100a00 */
[----:B0-----:R-:W2:Y:S01]  /*4f7c0*/  LDL.LU.64 R4, [R1+0x4838] ;  /* 0x0048380001047983 */ /* 0x001ea20000300a00 */
[----:B------:R-:W-:Y:S02]  /*4f7d0*/  IMAD.MOV.U32 R10, RZ, RZ, R6 ;  /* 0x000000ffff0a7224 */ /* 0x000fe400078e0006 */
[----:B------:R-:W-:-:S05]  /*4f7e0*/  IMAD.MOV.U32 R11, RZ, RZ, R7 ;  /* 0x000000ffff0b7224 */ /* 0x000fca00078e0007 */
[----:B------:R-:W-:Y:S01]  /*4f7f0*/  STL [R1+0x367c], R11 ;  /* 0x00367c0b01007387 */ /* 0x000fe20000100800 */
[----:B------:R-:W-:Y:S01]  /*4f800*/  STL [R1+0x3678], R10 ;  /* 0x0036780a01007387 */ /* 0x000fe20000100800 */
        /* <DEDUP_REMOVED lines=9> */
[----:B------:R-:W-:Y:S11]  /*4f8a0*/  @!UPT UIADD3 URZ, URZ, URZ, URZ ;  /* 0x0000003f3f3ff290 */ /* 0x000ff6000fffe03f */
[----:B------:R-:W-:Y:S02]  /*4f8b0*/  IMAD.MOV.U32 R11, RZ, RZ, R6 ;  /* 0x000000ffff0b7224 */ /* 0x000fe400078e0006 */
[----:B------:R-:W-:Y:S01]  /*4f8c0*/  IMAD.MOV.U32 R10, RZ, RZ, R7 ;  /* 0x000000ffff0a7224 */ /* 0x000fe200078e0007 */
[----:B------:R0:W-:Y:S01]  /*4f8d0*/  STL.64 [R1+0x470], R4 ;  /* 0x0004700401007387 */ /* 0x0001e20000100a00 */
[----:B------:R-:W2:Y:S03]  /*4f8e0*/  LDL.LU.64 R6, [R1+0x4810] ;  /* 0x0048100001067983 */ /* 0x000ea60000300a00 */
[----:B0-----:R-:W2:Y:S01]  /*4f8f0*/  LDL.LU.64 R4, [R1+0x4808] ;  /* 0x0048080001047983 */ /* 0x001ea20000300a00 */
[----:B------:R-:W-:Y:S02]  /*4f900*/  STL [R1+0x3684], R11 ;  /* 0x0036840b01007387 */ /* 0x000fe40000100800 */
[----:B------:R-:W-:Y:S02]  /*4f910*/  STL [R1+0x3680], R10 ;  /* 0x0036800a01007387 */ /* 0x000fe40000100800 */
[----:B------:R0:W-:Y:S02]  /*4f920*/  STL.64 [R1+0x47c0], R8 ;  /* 0x0047c00801007387 */ /* 0x0001e40000100a00 */
[----:B0-----:R-:W4:Y:S01]  /*4f930*/  LDL.LU R8, [R1+0x14a0] ;  /* 0x0014a00001087983 */ /* 0x001f220000300800 */
[----:B------:R-:W4:Y:S02]  /*4f940*/  LDL.LU R9, [R1+0x14a4] ;  /* 0x0014a40001097983 */ /* 0x000f240000300800 */
[----:B------:R-:W4:Y:S02]  /*4f950*/  LDL.LU R10, [R1+0x14a8] ;  /* 0x0014a800010a7983 */ /* 0x000f240000300800 */
[----:B------:R-:W4:Y:S01]  /*4f960*/  LDL.LU R11, [R1+0x14ac] ;  /* 0x0014ac00010b7983 */ /* 0x000f220000300800 */
[C---:B---3--:R-:W-:Y:S01]  /*4f970*/  HMMA.16816.F32 R16, R24.reuse, R16, R12 ;  /* 0x000000101810723c */ /* 0x048fe2000000180c */
[----:B------:R-:W2:Y:S11]  /*4f980*/  LDL.LU.64 R12, [R1+0x4800] ;  /* 0x00480000010c7983 */ /* 0x000eb60000300a00 */
[----:B------:R-:W-:Y:S11]  /*4f990*/  @!UPT UIADD3 URZ, URZ, URZ, URZ ;  /* 0x0000003f3f3ff290 */ /* 0x000ff6000fffe03f */
[----:B------:R-:W-:Y:S01]  /*4f9a0*/  STL.64 [R1+0x460], R16 ;  /* 0x0004601001007387 */ /* 0x000fe20000100a00 */
[----:B------:R0:W-:Y:S03]  /*4f9b0*/  STL.64 [R1+0x468], R18 ;  /* 0x0004681201007387 */ /* 0x0001e60000100a00 */
[----:B0-----:R-:W3:Y:S01]  /*4f9c0*/  LDL.LU.64 R18, [R1+0x47f8] ;  /* 0x0047f80001127983 */ /* 0x001ee20000300a00 */
[----:B------:R-:W3:Y:S02]  /*4f9d0*/  LDL.LU.64 R16, [R1+0x47f0] ;  /* 0x0047f00001107983 */ /* 0x000ee40000300a00 */
[----:B------:R-:W-:Y:S02]  /*4f9e0*/  IMAD.MOV.U32 R20, RZ, RZ, R28 ;  /* 0x000000ffff147224 */ /* 0x000fe400078e001c */
[----:B------:R-:W-:Y:S01]  /*4f9f0*/  IMAD.MOV.U32 R21, RZ, RZ, R3 ;  /* 0x000000ffff157224 */ /* 0x000fe200078e0003 */
[C---:B--2---:R-:W-:Y:S01]  /*4fa00*/  HMMA.16816.F32 R12, R24.reuse, R12, R4 ;  /* 0x0000000c180c723c */ /* 0x044fe20000001804 */
[----:B------:R-:W2:Y:S01]  /*4fa10*/  LDL.LU.64 R6, [R1+0x47e8] ;  /* 0x0047e80001067983 */ /* 0x000ea20000300a00 */
[----:B------:R-:W2:Y:S11]  /*4fa20*/  LDL.LU.64 R4, [R1+0x47e0] ;  /* 0x0047e00001047983 */ /* 0x000eb60000300a00 */
[----:B------:R-:W-:Y:S10]  /*4fa30*/  @!UPT UIADD3 URZ, URZ, URZ, URZ ;  /* 0x0000003f3f3ff290 */ /* 0x000ff4000fffe03f */
[----:B------:R-:W-:Y:S01]  /*4fa40*/  STL.64 [R1+0x450], R12 ;  /* 0x0004500c01007387 */ /* 0x000fe20000100a00 */
[----:B------:R0:W-:Y:S03]  /*4fa50*/  STL.64 [R1+0x458], R14 ;  /* 0x0004580e01007387 */ /* 0x0001e60000100a00 */
[----:B0-----:R-:W2:Y:S01]  /*4fa60*/  LDL.LU.64 R14, [R1+0x47d8] ;  /* 0x0047d800010e7983 */ /* 0x001ea20000300a00 */
[----:B------:R-:W4:Y:S01]  /*4fa70*/  LDL.LU.64 R12, [R1+0x47d0] ;  /* 0x0047d000010c7983 */ /* 0x000f220000300a00 */
[C---:B---3--:R-:W-:Y:S01]  /*4fa80*/  HMMA.16816.F32 R20, R24.reuse, R20, R16 ;  /* 0x000000141814723c */ /* 0x048fe20000001810 */
[----:B------:R-:W2:Y:S07]  /*4fa90*/  LDL.LU.64 R16, [R1+0x47c8] ;  /* 0x0047c80001107983 */ /* 0x000eae0000300a00 */
[C---:B--2---:R-:W-:Y:S01]  /*4faa0*/  HMMA.16816.F32 R4, R24.reuse, R16, R4 ;  /* 0x000000101804723c */ /* 0x044fe20000001804 */
[----:B------:R-:W2:Y:S11]  /*4fab0*/  LDL.LU R16, [R1+0x1320] ;  /* 0x0013200001107983 */ /* 0x000eb60000300800 */
[----:B------:R-:W-:Y:S03]  /*4fac0*/  @!UPT UIADD3 URZ, URZ, URZ, URZ ;  /* 0x0000003f3f3ff290 */ /* 0x000fe6000fffe03f */
[----:B------:R-:W-:Y:S02]  /*4fad0*/  STL.64 [R1+0x440], R20 ;  /* 0x0004401401007387 */ /* 0x000fe40000100a00 */
[----:B------:R-:W-:Y:S06]  /*4fae0*/  STL.64 [R1+0x448], R22 ;  /* 0x0004481601007387 */ /* 0x000fec0000100a00 */
        /* <DEDUP_REMOVED lines=9> */
[----:B------:R-:W2:Y:S04]  /*4fb80*/  LDL.64 R20, [R1+0xd0] ;  /* 0x0000d00001147983 */ /* 0x000ea80000100a00 */
[----:B--2---:R0:W-:Y:S04]  /*4fb90*/  STL.64 [R1+0x4768], R20 ;  /* 0x0047681401007387 */ /* 0x0041e80000100a00 */
[----:B0-----:R-:W2:Y:S01]  /*4fba0*/  LDL.LU R20, [R1+0x12f0] ;  /* 0x0012f00001147983 */ /* 0x001ea20000300800 */
[----:B------:R-:W2:Y:S02]  /*4fbb0*/  LDL.LU R21, [R1+0x12f4] ;  /* 0x0012f40001157983 */ /* 0x000ea40000300800 */
[----:B------:R-:W2:Y:S02]  /*4fbc0*/  LDL.LU R22, [R1+0x12f8] ;  /* 0x0012f80001167983 */ /* 0x000ea40000300800 */
[----:B------:R-:W2:Y:S01]  /*4fbd0*/  LDL.LU R23, [R1+0x12fc] ;  /* 0x0012fc0001177983 */ /* 0x000ea20000300800 */
[C---:B----4-:R-:W-:Y:S01]  /*4fbe0*/  HMMA.16816.F32 R8, R24.reuse, R12, R8 ;  /* 0x0000000c1808723c */ /* 0x050fe20000001808 */
[----:B--2---:R-:W-:Y:S01]  /*4fbf0*/  STL.64 [R1+0x4778], R22 ;  /* 0x0047781601007387 */ /* 0x004fe20000100a00 */
[----:B------:R0:W-:Y:S03]  /*4fc00*/  STL.64 [R1+0x4770], R20 ;  /* 0x0047701401007387 */ /* 0x0001e60000100a00 */
[----:B0-----:R-:W2:Y:S04]  /*4fc10*/  LDL.64 R20, [R1+0xf0] ;  /* 0x0000f00001147983 */ /* 0x001ea80000100a00 */
[----:B--2---:R0:W-:Y:S04]  /*4fc20*/  STL.64 [R1+0x4790], R20 ;  /* 0x0047901401007387 */ /* 0x0041e80000100a00 */
[----:B0-----:R-:W2:Y:S10]  /*4fc30*/  LDL.64 R20, [R1+0x100] ;  /* 0x0001000001147983 */ /* 0x001eb40000100a00 */
[----:B------:R0:W-:Y:S02]  /*4fc40*/  STL.64 [R1+0x420], R8 ;  /* 0x0004200801007387 */ /* 0x0001e40000100a00 */
[----:B------:R-:W-:Y:S01]  /*4fc50*/  STL.64 [R1+0x428], R10 ;  /* 0x0004280a01007387 */ /* 0x000fe20000100a00 */
[----:B0-----:R-:W3:Y:S01]  /*4fc60*/  LDL.LU.64 R8, [R1+0x47c0] ;  /* 0x0047c00001087983 */ /* 0x001ee20000300a00 */
        /* <DEDUP_REMOVED lines=12> */
[C---:B---3--:R-:W-:Y:S01]  /*4fd30*/  HMMA.16816.F32 R4, R24.reuse, R8, R4 ;  /* 0x000000081804723c */ /* 0x048fe20000001804 */
[----:B----4-:R-:W-:Y:S01]  /*4fd40*/  STL.64 [R1+0x47a0], R14 ;  /* 0x0047a00e01007387 */ /* 0x010fe20000100a00 */
[----:B--2---:R0:W-:Y:S03]  /*4fd50*/  STL.64 [R1+0x4798], R12 ;  /* 0x0047980c01007387 */ /* 0x0041e60000100a00 */
[----:B0-----:R-:W2:Y:S01]  /*4fd60*/  LDL.LU R12, [R1+0x1310] ;  /* 0x00131000010c7983 */ /* 0x001ea20000300800 */
[----:B------:R-:W2:Y:S02]  /*4fd70*/  LDL.LU R13, [R1+0x1314] ;  /* 0x00131400010d7983 */ /* 0x000ea40000300800 */
[----:B------:R-:W2:Y:S02]  /*4fd80*/  LDL.LU R14, [R1+0x1318] ;  /* 0x00131800010e7983 */ /* 0x000ea40000300800 */
[----:B------:R-:W2:Y:S11]  /*4fd90*/  LDL.LU R15, [R1+0x131c] ;  /* 0x00131c00010f7983 */ /* 0x000eb60000300800 */
[----:B------:R-:W-:Y:S02]  /*4fda0*/  @!UPT UIADD3 URZ, URZ, URZ, URZ ;  /* 0x0000003f3f3ff290 */ /* 0x000fe4000fffe03f */
[----:B------:R0:W-:Y:S01]  /*4fdb0*/  STL.64 [R1+0x410], R4 ;  /* 0x0004100401007387 */ /* 0x0001e20000100a00 */
[----:B------:R-:W-:Y:S03]  /*4fdc0*/  STL.64 [R1+0x418], R6 ;  /* 0x0004180601007387 */ /* 0x000fe60000100a00 */
[----:B0-----:R-:W3:Y:S01]  /*4fdd0*/  LDL.LU.64 R4, [R1+0x47b8] ;  /* 0x0047b80001047983 */ /* 0x001ee20000300a00 */
[----:B------:R0:W-:Y:S03]  /*4fde0*/  STL.64 [R1+0x46f0], R8 ;  /* 0x0046f00801007387 */ /* 0x0001e60000100a00 */
[----:B0-----:R-:W4:Y:S01]  /*4fdf0*/  LDL.64 R8, [R1+0xa0] ;  /* 0x0000a00001087983 */ /* 0x001f220000100a00 */
[----:B---3--:R-:W-:Y:S03]  /*4fe00*/  HMMA.16816.F32 R24, R24, R4, R16 ;  /* 0x000000041818723c */ /* 0x008fe60000001810 */
[----:B------:R-:W2:Y:S01]  /*4fe10*/  LDL.LU.64 R18, [R1+0x47b0] ;  /* 0x0047b00001127983 */ /* 0x000ea20000300a00 */
[----:B------:R-:W2:Y:S02]  /*4fe20*/  LDL.LU.64 R16, [R1+0x47a8] ;  /* 0x0047a80001107983 */ /* 0x000ea40000300a00 */
[----:B------:R0:W-:Y:S02]  /*4fe30*/  STL.64 [R1+0x4758], R4 ;  /* 0x0047580401007387 */ /* 0x0001e40000100a00 */
[----:B------:R-:W-:Y:S01]  /*4fe40*/  IMAD.MOV.U32 R3, RZ, RZ, R21 ;  /* 0x000000ffff037224 */ /* 0x000fe200078e0015 */
[----:B0-----:R-:W4:Y:S11]  /*4fe50*/  LDL.LU R4, [R1+0x12d0] ;  /* 0x0012d00001047983 */ /* 0x001f360000300800 */
[----:B------:R-:W-:Y:S03]  /*4fe60*/  @!UPT UIADD3 URZ, URZ, URZ, URZ ;  /* 0x0000003f3f3ff290 */ /* 0x000fe6000fffe03f */
[----:B------:R-:W-:Y:S01]  /*4fe70*/  STL.64 [R1+0x1b0], R24 ;  /* 0x0001b01801007387 */ /* 0x000fe20000100a00 */
[----:B------:R0:W-:Y:S02]  /*4fe80*/  STL.64 [R1+0x1b8], R26 ;  /* 0x0001b81a01007387 */ /* 0x0001e40000100a00 */
[----:B------:R-:W4:Y:S02]  /*4fe90*/  LDL.LU R5, [R1+0x12d4] ;  /* 0x0012d40001057983 */ /* 0x000f240000300800 */
[----:B------:R-:W4:Y:S01]  /*4fea0*/  LDL.LU R6, [R1+0x12d8] ;  /* 0x0012d80001067983 */ /* 0x000f220000300800 */
[----:B------:R-:W4:Y:S01]  /*4feb0*/  LDL.LU R7, [R1+0x12dc] ;  /* 0x0012dc0001077983 */ /* 0x000f220000300800 */
[----:B0-----:R-:W-:Y:S01]  /*4fec0*/  IMAD.MOV.U32 R26, RZ, RZ, R20 ;  /* 0x000000ffff1a7224 */ /* 0x001fe200078e0014 */
        /* <DEDUP_REMOVED lines=19> */
[----:B------:R-:W3:Y:S02]  /*50000*/  LDL.LU.64 R20, [R1+0x4770] ;  /* 0x0047700001147983 */ /* 0x000ee40000300a00 */
[----:B------:R-:W-:-:S02]  /*50010*/  IMAD.MOV.U32 R24, RZ, RZ, R2 ;  /* 0x000000ffff187224 */ /* 0x000fc400078e0002 */
[----:B------:R-:W-:Y:S01]  /*50020*/  IMAD.MOV.U32 R25, RZ, RZ, R0 ;  /* 0x000000ffff197224 */ /* 0x000fe200078e0000 */
[----:B------:R-:W-:Y:S01]  /*50030*/  STL [R1+0x46a4], R27 ;  /* 0x0046a41b01007387 */ /* 0x000fe20000100800 */
[----:B------:R-:W-:Y:S05]  /*50040*/  STL [R1+0x46a0], R28 ;  /* 0x0046a01c01007387 */ /* 0x000fea0000100800 */
[C---:B---3--:R-:W-:Y:S11]  /*50050*/  HMMA.16816.F32 R20, R16.reuse, R24, R20 ;  /* 0x000000181014723c */ /* 0x048ff60000001814 */
[----:B------:R-:W-:Y:S11]  /*50060*/  @!UPT UIADD3 URZ, URZ, URZ, URZ ;  /* 0x0000003f3f3ff290 */ /* 0x000ff6000fffe03f */
[----:B------:R-:W-:Y:S01]  /*50070*/  @!UPT UIADD3 URZ, URZ, URZ, URZ ;  /* 0x0000003f3f3ff290 */ /* 0x000fe2000fffe03f */
[----:B------:R0:W-:Y:S01]  /*50080*/  STL.64 [R1+0x180], R20 ;  /* 0x0001801401007387 */ /* 0x0001e20000100a00 */
[----:B------:R-:W-:Y:S03]  /*50090*/  STL.64 [R1+0x188], R22 ;  /* 0x0001881601007387 */ /* 0x000fe60000100a00 */
[----:B0-----:R-:W3:Y:S01]  /*500a0*/  LDL.LU.64 R20, [R1+0x4768] ;  /* 0x0047680001147983 */ /* 0x001ee20000300a00 */
[----:B------:R0:W-:Y:S03]  /*500b0*/  STL.64 [R1+0x4668], R24 ;  /* 0x0046681801007387 */ /* 0x0001e60000100a00 */
[----:B0-----:R-:W3:Y:S01]  /*500c0*/  LDL.LU R24, [R1+0x12e0] ;  /* 0x0012e00001187983 */ /* 0x001ee20000300800 */
[----:B------:R-:W3:Y:S02]  /*500d0*/  LDL.LU R25, [R1+0x12e4] ;  /* 0x0012e40001197983 */ /* 0x000ee40000300800 */
[----:B------:R-:W3:Y:S02]  /*500e0*/  LDL.LU R26, [R1+0x12e8] ;  /* 0x0012e800011a7983 */ /* 0x000ee40000300800 */
[----:B------:R-:W3:Y:S02]  /*500f0*/  LDL.LU R27, [R1+0x12ec] ;  /* 0x0012ec00011b7983 */ /* 0x000ee40000300800 */
[C---:B---3--:R-:W-:Y:S11]  /*50100*/  HMMA.16816.F32 R24, R16.reuse, R20, R24 ;  /* 0x000000141018723c */ /* 0x048ff60000001818 */
[----:B------:R-:W-:Y:S11]  /*50110*/  @!UPT UIADD3 URZ, URZ, URZ, URZ ;  /* 0x0000003f3f3ff290 */ /* 0x000ff6000fffe03f */
[----:B------:R-:W-:Y:S01]  /*50120*/  @!UPT UIADD3 URZ, URZ, URZ, URZ ;  /* 0x0000003f3f3ff290 */ /* 0x000fe2000fffe03f */
[----:B------:R0:W-:Y:S01]  /*50130*/  STL.64 [R1+0x170], R24 ;  /* 0x0001701801007387 */ /* 0x0001e20000100a00 */
[----:B------:R-:W-:Y:S02]  /*50140*/  STL.64 [R1+0x178], R26 ;  /* 0x0001781a01007387 */ /* 0x000fe40000100a00 */
[----:B0-----:R-:W-:Y:S02]  /*50150*/  IMAD.MOV.U32 R25, RZ, RZ, R20 ;  /* 0x000000ffff197224 */ /* 0x001fe400078e0014 */
[----:B------:R-:W-:Y:S02]  /*50160*/  IMAD.MOV.U32 R24, RZ, RZ, R21 ;  /* 0x000000ffff187224 */ /* 0x000fe400078e0015 */
[----:B------:R-:W2:Y:S01]  /*50170*/  LDL.LU.64 R20, [R1+0x4760] ;  /* 0x0047600001147983 */ /* 0x000ea20000300a00 */
[----:B----4-:R-:W-:Y:S02]  /*50180*/  HMMA.16816.F32 R4, R16, R8, R4 ;  /* 0x000000081004723c */ /* 0x010fe40000001804 */
[----:B------:R-:W-:Y:S02]  /*50190*/  STL [R1+0x46ac], R24 ;  /* 0x0046ac1801007387 */ /* 0x000fe40000100800 */
[----:B------:R-:W-:Y:S02]  /*501a0*/  STL [R1+0x46a8], R25 ;  /* 0x0046a81901007387 */ /* 0x000fe40000100800 */
[----:B------:R-:W-:-:S02]  /*501b0*/  IMAD.MOV.U32 R0, RZ, RZ, R9 ;  /* 0x000000ffff007224 */ /* 0x000fc400078e0009 */
[----:B------:R-:W-:Y:S11]  /*501c0*/  IMAD.MOV.U32 R2, RZ, RZ, R8 ;  /* 0x000000ffff027224 */ /* 0x000ff600078e0008 */
[----:B------:R-:W-:Y:S04]  /*501d0*/  @!UPT UIADD3 URZ, URZ, URZ, URZ ;  /* 0x0000003f3f3ff290 */ /* 0x000fe8000fffe03f */
[----:B------:R-:W-:Y:S01]  /*501e0*/  STL.64 [R1+0x160], R4 ;  /* 0x0001600401007387 */ /* 0x000fe20000100a00 */
[----:B------:R2:W-:Y:S02]  /*501f0*/  STL.64 [R1+0x168], R6 ;  /* 0x0001680601007387 */ /* 0x0005e40000100a00 */
[----:B------:R-:W-:Y:S02]  /*50200*/  STL [R1+0x46b4], R0 ;  /* 0x0046b40001007387 */ /* 0x000fe40000100800 */
[----:B------:R-:W-:Y:S01]  /*50210*/  STL [R1+0x46b0], R2 ;  /* 0x0046b00201007387 */ /* 0x000fe20000100800 */
[----:B--2---:R-:W-:Y:S11]  /*50220*/  HMMA.16816.F32 R4, R16, R20, R12 ;  /* 0x000000141004723c */ /* 0x004ff6000000180c */
[----:B------:R-:W-:Y:S11]  /*50230*/  @!UPT UIADD3 URZ, URZ, URZ, URZ ;  /* 0x0000003f3f3ff290 */ /* 0x000ff6000fffe03f */
[----:B------:R-:W-:Y:S01]  /*50240*/  @!UPT UIADD3 URZ, URZ, URZ, URZ ;  /* 0x0000003f3f3ff290 */ /* 0x000fe2000fffe03f */
[----:B------:R-:W-:Y:S01]  /*50250*/  STL.64 [R1+0x150], R4 ;  /* 0x0001500401007387 */ /* 0x000fe20000100a00 */
[----:B------:R-:W-:Y:S02]  /*50260*/  STL.64 [R1+0x158], R6 ;  /* 0x0001580601007387 */ /* 0x000fe40000100a00 */
[----:B------:R-:W2:Y:S02]  /*50270*/  LDL.LU R8, [R1+0x1250] ;  /* 0x0012500001087983 */ /* 0x000ea40000300800 */
[----:B------:R-:W2:Y:S01]  /*50280*/  LDL.LU R9, [R1+0x1254] ;  /* 0x0012540001097983 */ /* 0x000ea20000300800 */
[----:B------:R-:W3:Y:S01]  /*50290*/  LDL.LU R10, [R1+0x1258] ;  /* 0x00125800010a7983 */ /* 0x000ee20000300800 */
[----:B------:R-:W3:Y:S03]  /*502a0*/  LDL.LU R11, [R1+0x125c] ;  /* 0x00125c00010b7983 */ /* 0x000ee60000300800 */
[----:B---3--:R-:W-:Y:S01]  /*502b0*/  STL.64 [R1+0x4700], R10 ;  /* 0x0047000a01007387 */ /* 0x008fe20000100a00 */
[----:B--2---:R0:W-:Y:S03]  /*502c0*/  STL.64 [R1+0x46f8], R8 ;  /* 0x0046f80801007387 */ /* 0x0041e60000100a00 */
[----:B0-----:R-:W2:Y:S04]  /*502d0*/  LDL.64 R8, [R1+0x10] ;  /* 0x0000100001087983 */ /* 0x001ea80000100a00 */
[----:B--2---:R0:W-:Y:S04]  /*502e0*/  STL.64 [R1+0x4710], R8 ;  /* 0x0047100801007387 */ /* 0x0041e80000100a00 */
[----:B0-----:R-:W2:Y:S04]  /*502f0*/  LDL.64 R8, [R1+0x20] ;  /* 0x0000200001087983 */ /* 0x001ea80000100a00 */
[----:B--2---:R-:W-:Y:S01]  /*50300*/  STL.64 [R1+0x4728], R8 ;  /* 0x0047280801007387 */ /* 0x004fe20000100a00 */
[----:B------:R-:W2:Y:S03]  /*50310*/  LDL.64 R12, [R1] ;  /* 0x00000000010c7983 */ /* 0x000ea60000100a00 */
[----:B--2---:R0:W-:Y:S04]  /*50320*/  STL.64 [R1+0x4708], R12 ;  /* 0x0047080c01007387 */ /* 0x0041e80000100a00 */
        /* <DEDUP_REMOVED lines=8> */
[----:B------:R-:W2:Y:S04]  /*503b0*/  LDL.64 R8, [R1+0x30] ;  /* 0x0000300001087983 */ /* 0x000ea80000100a00 */
[----:B--2---:R0:W-:Y:S04]  /*503c0*/  STL.64 [R1+0x4740], R8 ;  /* 0x0047400801007387 */ /* 0x0041e80000100a00 */
[----:B0-----:R-:W2:Y:S04]  /*503d0*/  LDL.64 R8, [R1+0x40] ;  /* 0x0000400001087983 */ /* 0x001ea80000100a00 */
[----:B--2---:R0:W-:Y:S04]  /*503e0*/  STL.64 [R1+0x4748], R8 ;  /* 0x0047480801007387 */ /* 0x0041e80000100a00 */
[----:B0-----:R-:W2:Y:S04]  /*503f0*/  LDL.64 R8, [R1+0x50] ;  /* 0x0000500001087983 */ /* 0x001ea80000100a00 */
[----:B--2---:R0:W-:Y:S04]  /*50400*/  STL.64 [R1+0x4750], R8 ;  /* 0x0047500801007387 */ /* 0x0041e80000100a00 */
[----:B0-----:R-:W4:Y:S01]  /*50410*/  LDL.64 R8, [R1+0x60] ;  /* 0x0000600001087983 */ /* 0x001f220000100a00 */
[----:B---3--:R-:W-:Y:S02]  /*50420*/  STL.64 [R1+0x4720], R14 ;  /* 0x0047200e01007387 */ /* 0x008fe40000100a00 */
[----:B------:R0:W-:Y:S02]  /*50430*/  STL.64 [R1+0x4718], R12 ;  /* 0x0047180c01007387 */ /* 0x0001e40000100a00 */
        /* <DEDUP_REMOVED lines=15> */
[----:B------:R-:W2:Y:S01]  /*50530*/  LDL.LU R23, [R1+0x123c] ;  /* 0x00123c0001177983 */ /* 0x000ea20000300800 */
[----:B----4-:R-:W-:Y:S01]  /*50540*/  HMMA.16816.F32 R4, R16, R8, R4 ;  /* 0x000000081004723c */ /* 0x010fe20000001804 */
[----:B--2---:R-:W-:Y:S01]  /*50550*/  STL.64 [R1+0x46d8], R22 ;  /* 0x0046d81601007387 */ /* 0x004fe20000100a00 */
[----:B---3--:R0:W-:Y:S03]  /*50560*/  STL.64 [R1+0x46d0], R20 ;  /* 0x0046d01401007387 */ /* 0x0081e60000100a00 */
[----:B0-----:R-:W2:Y:S01]  /*50570*/  LDL.LU R20, [R1+0x1240] ;  /* 0x0012400001147983 */ /* 0x001ea20000300800 */
[----:B------:R-:W2:Y:S02]  /*50580*/  LDL.LU R21, [R1+0x1244] ;  /* 0x0012440001157983 */ /* 0x000ea40000300800 */
[----:B------:R-:W2:Y:S02]  /*50590*/  LDL.LU R22, [R1+0x1248] ;  /* 0x0012480001167983 */ /* 0x000ea40000300800 */
[----:B------:R-:W2:Y:S01]  /*505a0*/  LDL.LU R23, [R1+0x124c] ;  /* 0x00124c0001177983 */ /* 0x000ea20000300800 */
[----:B------:R0:W-:Y:S01]  /*505b0*/  STL [R1+0x46bc], R26 ;  /* 0x0046bc1a01007387 */ /* 0x0001e20000100800 */
[----:B------:R-:W3:Y:S02]  /*505c0*/  LDL.LU R24, [R1+0x12a0] ;  /* 0x0012a00001187983 */ /* 0x000ee40000300800 */
[----:B------:R-:W3:Y:S01]  /*505d0*/  LDL.LU R25, [R1+0x12a4] ;  /* 0x0012a40001197983 */ /* 0x000ee20000300800 */
[----:B0-----:R-:W3:Y:S01]  /*505e0*/  LDL.LU R26, [R1+0x12a8] ;  /* 0x0012a800011a7983 */ /* 0x001ee20000300800 */
[----:B------:R-:W3:Y:S02]  /*505f0*/  LDL.LU R27, [R1+0x12ac] ;  /* 0x0012ac00011b7983 */ /* 0x000ee40000300800 */
[----:B------:R-:W-:Y:S05]  /*50600*/  STL [R1+0x46b8], R3 ;  /* 0x0046b80301007387 */ /* 0x000fea0000100800 */
[----:B------:R0:W-:Y:S01]  /*50610*/  STL.64 [R1+0x400], R4 ;  /* 0x0004000401007387 */ /* 0x0001e20000100a00 */
[----:B------:R1:W-:Y:S04]  /*50620*/  STL.64 [R1+0x408], R6 ;  /* 0x0004080601007387 */ /* 0x0003e80000100a00 */
[----:B0-----:R-:W4:Y:S01]  /*50630*/  LDL.LU.64 R4, [R1+0x4758] ;  /* 0x0047580001047983 */ /* 0x001f220000300a00 */
[----:B-1----:R-:W-:-:S02]  /*50640*/  IMAD.MOV.U32 R7, RZ, RZ, R8 ;  /* 0x000000ffff077224 */ /* 0x002fc400078e0008 */
[----:B------:R-:W-:Y:S02]  /*50650*/  IMAD.MOV.U32 R6, RZ, RZ, R9 ;  /* 0x000000ffff067224 */ /* 0x000fe400078e0009 */
[----:B------:R-:W3:Y:S03]  /*50660*/  LDL.LU.64 R8, [R1+0x4750] ;  /* 0x0047500001087983 */ /* 0x000ee60000300a00 */
[----:B------:R-:W-:Y:S02]  /*50670*/  STL [R1+0x46c4], R6 ;  /* 0x0046c40601007387 */ /* 0x000fe40000100800 */
[----:B------:R-:W-:Y:S01]  /*50680*/  STL [R1+0x46c0], R7 ;  /* 0x0046c00701007387 */ /* 0x000fe20000100800 */
[C---:B---3--:R-:W-:Y:S01]  /*50690*/  HMMA.16816.F32 R24, R16.reuse, R8, R24 ;  /* 0x000000081018723c */ /* 0x048fe20000001818 */
[----:B------:R-:W-:Y:S11]  /*506a0*/  IMAD.MOV.U32 R28, RZ, RZ, R9 ;  /* 0x000000ffff1c7224 */ /* 0x000ff600078e0009 */
[----:B------:R-:W-:Y:S11]  /*506b0*/  @!UPT UIADD3 URZ, URZ, URZ, URZ ;  /* 0x0000003f3f3ff290 */ /* 0x000ff6000fffe03f */
[----:B------:R-:W-:Y:S01]  /*506c0*/  STL.64 [R1+0x3f0], R24 ;  /* 0x0003f01801007387 */ /* 0x000fe20000100a00 */
[----:B------:R0:W-:Y:S02]  /*506d0*/  STL.64 [R1+0x3f8], R26 ;  /* 0x0003f81a01007387 */ /* 0x0001e40000100a00 */
[----:B0-----:R-:W-:Y:S02]  /*506e0*/  IMAD.MOV.U32 R27, RZ, RZ, R8 ;  /* 0x000000ffff1b7224 */ /* 0x001fe400078e0008 */
[----:B------:R-:W3:Y:S03]  /*506f0*/  LDL.LU.64 R8, [R1+0x4748] ;  /* 0x0047480001087983 */ /* 0x000ee60000300a00 */
[----:B------:R0:W-:Y:S02]  /*50700*/  STL [R1+0x46c8], R27 ;  /* 0x0046c81b01007387 */ /* 0x0001e40000100800 */
[----:B------:R-:W3:Y:S02]  /*50710*/  LDL.LU R24, [R1+0x1290] ;  /* 0x0012900001187983 */ /* 0x000ee40000300800 */
[----:B------:R-:W3:Y:S01]  /*50720*/  LDL.LU R25, [R1+0x1294] ;  /* 0x0012940001197983 */ /* 0x000ee20000300800 */
[----:B------:R-:W3:Y:S04]  /*50730*/  LDL.LU R26, [R1+0x1298] ;  /* 0x00129800011a7983 */ /* 0x000ee80000300800 */
[----:B0-----:R-:W3:Y:S02]  /*50740*/  LDL.LU R27, [R1+0x129c] ;  /* 0x00129c00011b7983 */ /* 0x001ee40000300800 */
[C---:B---3--:R-:W-:Y:S11]  /*50750*/  HMMA.16816.F32 R24, R16.reuse, R8, R24 ;  /* 0x000000081018723c */ /* 0x048ff60000001818 */
[----:B------:R-:W-:Y:S11]  /*50760*/  @!UPT UIADD3 URZ, URZ, URZ, URZ ;  /* 0x0000003f3f3ff290 */ /* 0x000ff6000fffe03f */
[----:B------:R-:W-:Y:S01]  /*50770*/  @!UPT UIADD3 URZ, URZ, URZ, URZ ;  /* 0x0000003f3f3ff290 */ /* 0x000fe2000fffe03f */
[----:B------:R0:W-:Y:S01]  /*50780*/  STL.64 [R1+0x3e0], R24 ;  /* 0x0003e01801007387 */ /* 0x0001e20000100a00 */
[----:B------:R-:W-:Y:S02]  /*50790*/  STL.64 [R1+0x3e8], R26 ;  /* 0x0003e81a01007387 */ /* 0x000fe40000100a00 */
[----:B0-----:R-:W-:Y:S02]  /*507a0*/  IMAD.MOV.U32 R24, RZ, RZ, R8 ;  /* 0x000000ffff187224 */ /* 0x001fe400078e0008 */
[----:B------:R-:W-:Y:S02]  /*507b0*/  IMAD.MOV.U32 R25, RZ, RZ, R9 ;  /* 0x000000ffff197224 */ /* 0x000fe400078e0009 */
[----:B------:R-:W3:Y:S02]  /*507c0*/  LDL.LU.64 R8, [R1+0x4740] ;  /* 0x0047400001087983 */ /* 0x000ee40000300a00 */
[----:B---3--:R-:W-:Y:S01]  /*507d0*/  HMMA.16816.F32 R12, R16, R8, R12 ;  /* 0x00000008100c723c */ /* 0x008fe2000000180c */
[----:B------:R-:W-:-:S02]  /*507e0*/  IMAD.MOV.U32 R0, RZ, RZ, R8 ;  /* 0x000000ffff007224 */ /* 0x000fc400078e0008 */
        /* <DEDUP_REMOVED lines=21> */
[----:B------:R-:W-:Y:S03]  /*50940*/  STL.64 [R1+0x3b8], R14 ;  /* 0x0003b80e01007387 */ /* 0x000fe60000100a00 */
[----:B0-----:R-:W3:Y:S01]  /*50950*/  LDL.LU.64 R12, [R1+0x4708] ;  /* 0x00470800010c7983 */ /* 0x001ee20000300a00 */
[----:B------:R-:W3:Y:S02]  /*50960*/  LDL.LU.64 R10, [R1+0x4700] ;  /* 0x00470000010a7983 */ /* 0x000ee40000300a00 */
[----:B------:R-:W3:Y:S02]  /*50970*/  LDL.LU.64 R8, [R1+0x46f8] ;  /* 0x0046f80001087983 */ /* 0x000ee40000300a00 */
[C---:B---3--:R-:W-:Y:S01]  /*50980*/  HMMA.16816.F32 R8, R16.reuse, R12, R8 ;  /* 0x0000000c1008723c */ /* 0x048fe20000001808 */
[----:B------:R-:W-:Y:S11]  /*50990*/  IMAD.MOV.U32 R27, RZ, RZ, R12 ;  /* 0x000000ffff1b7224 */ /* 0x000ff600078e000c */
[----:B------:R-:W-:Y:S11]  /*509a0*/  @!UPT UIADD3 URZ, URZ, URZ, URZ ;  /* 0x0000003f3f3ff290 */ /* 0x000ff6000fffe03f */
[----:B------:R0:W-:Y:S01]  /*509b0*/  STL.64 [R1+0x3a0], R8 ;  /* 0x0003a00801007387 */ /* 0x0001e20000100a00 */
[----:B------:R1:W-:Y:S03]  /*509c0*/  STL.64 [R1+0x3a8], R10 ;  /* 0x0003a80a01007387 */ /* 0x0003e60000100a00 */
[----:B0-----:R-:W3:Y:S01]  /*509d0*/  LDL.LU.64 R8, [R1+0x46f0] ;  /* 0x0046f00001087983 */ /* 0x001ee20000300a00 */
[----:B-1----:R-:W-:Y:S02]  /*509e0*/  IMAD.MOV.U32 R11, RZ, RZ, R13 ;  /* 0x000000ffff0b7224 */ /* 0x002fe400078e000d */
[----:B------:R-:W2:Y:S02]  /*509f0*/  LDL.LU.64 R14, [R1+0x46e8] ;  /* 0x0046e800010e7983 */ /* 0x000ea40000300a00 */
[----:B------:R-:W2:Y:S02]  /*50a00*/  LDL.LU.64 R12, [R1+0x46e0] ;  /* 0x0046e000010c7983 */ /* 0x000ea40000300a00 */
[C---:B--2---:R-:W-:Y:S11]  /*50a10*/  HMMA.16816.F32 R20, R16.reuse, R12, R20 ;  /* 0x0000000c1014723c */ /* 0x044ff60000001814 */
[----:B------:R-:W-:Y:S11]  /*50a20*/  @!UPT UIADD3 URZ, URZ, URZ, URZ ;  /* 0x0000003f3f3ff290 */ /* 0x000ff6000fffe03f */
[----:B------:R-:W-:Y:S01]  /*50a30*/  @!UPT UIADD3 URZ, URZ, URZ, URZ ;  /* 0x0000003f3f3ff290 */ /* 0x000fe2000fffe03f */
[----:B------:R-:W-:Y:S01]  /*50a40*/  STL.64 [R1+0x390], R20 ;  /* 0x0003901401007387 */ /* 0x000fe20000100a00 */
[----:B------:R0:W-:Y:S03]  /*50a50*/  STL.64 [R1+0x398], R22 ;  /* 0x0003981601007387 */ /* 0x0001e60000100a00 */
[----:B0-----:R-:W3:Y:S01]  /*50a60*/  LDL.LU.64 R22, [R1+0x46d8] ;  /* 0x0046d80001167983 */ /* 0x001ee20000300a00 */
[----:B------:R-:W3:Y:S02]  /*50a70*/  LDL.LU.64 R20, [R1+0x46d0] ;  /* 0x0046d00001147983 */ /* 0x000ee40000300a00 */
[----:B------:R-:W-:Y:S02]  /*50a80*/  STL.64 [R1+0x4598], R14 ;  /* 0x0045980e01007387 */ /* 0x000fe40000100a00 */
[----:B------:R0:W-:Y:S02]  /*50a90*/  STL.64 [R1+0x4590], R12 ;  /* 0x0045900c01007387 */ /* 0x0001e40000100a00 */
[----:B0-----:R-:W4:Y:S01]  /*50aa0*/  LDL.LU R12, [R1+0x1220] ;  /* 0x00122000010c7983 */ /* 0x001f220000300800 */
[----:B------:R-:W4:Y:S02]  /*50ab0*/  LDL.LU R13, [R1+0x1224] ;  /* 0x00122400010d7983 */ /* 0x000f240000300800 */
[----:B------:R-:W4:Y:S02]  /*50ac0*/  LDL.LU R14, [R1+0x1228] ;  /* 0x00122800010e7983 */ /* 0x000f240000300800 */
[----:B------:R-:W4:Y:S01]  /*50ad0*/  LDL.LU R15, [R1+0x122c] ;  /* 0x00122c00010f7983 */ /* 0x000f220000300800 */
[----:B------:R-:W-:Y:S01]  /*50ae0*/  LOP3.LUT R10, R29, 0x20, RZ, 0x3c, !PT ;  /* 0x000000201d0a7812 */ /* 0x000fe200078e3cff */
[C---:B---3--:R-:W-:Y:S08]  /*50af0*/  HMMA.16816.F32 R20, R16.reuse, R8, R20 ;  /* 0x000000081014723c */ /* 0x048ff00000001814 */
[----:B----4-:R-:W-:Y:S11]  /*50b00*/  HMMA.16816.F32 R16, R16, R4, R12 ;  /* 0x000000041010723c */ /* 0x010ff6000000180c */
[----:B------:R-:W-:Y:S04]  /*50b10*/  @!UPT UIADD3 URZ, URZ, URZ, URZ ;  /* 0x0000003f3f3ff290 */ /* 0x000fe8000fffe03f */
[----:B------:R-:W-:Y:S01]  /*50b20*/  STL.64 [R1+0x380], R20 ;  /* 0x0003801401007387 */ /* 0x000fe20000100a00 */
[----:B------:R-:W-:Y:S02]  /*50b30*/  STL.64 [R1+0x388], R22 ;  /* 0x0003881601007387 */ /* 0x000fe40000100a00 */
[----:B------:R-:W-:Y:S02]  /*50b40*/  IMAD.MOV.U32 R12, RZ, RZ, R27 ;  /* 0x000000ffff0c7224 */ /* 0x000fe400078e001b */
[----:B------:R-:W-:Y:S01]  /*50b50*/  IMAD.MOV.U32 R13, RZ, RZ, R11 ;  /* 0x000000ffff0d7224 */ /* 0x000fe200078e000b */
[----:B------:R-:W-:Y:S01]  /*50b60*/  STL [R1+0x38b8], R29 ;  /* 0x0038b81d01007387 */ /* 0x000fe20000100800 */
[----:B------:R-:W2:Y:S03]  /*50b70*/  LDL.LU R27, [R1+0x46c8] ;  /* 0x0046c800011b7983 */ /* 0x000ea60000300800 */
[----:B------:R-:W0:Y:S04]  /*50b80*/  LDSM.16.MT88.4 R20, [R29+0x14180] ;  /* 0x014180001d14783b */ /* 0x000e280000004200 */
[----:B------:R-:W-:Y:S01]  /*50b90*/  STL.64 [R1+0x140], R16 ;  /* 0x0001401001007387 */ /* 0x000fe20000100a00 */
[----:B------:R-:W-:Y:S02]  /*50ba0*/  STL.64 [R1+0x148], R18 ;  /* 0x0001481201007387 */ /* 0x000fe40000100a00 */
[----:B------:R-:W-:Y:S02]  /*50bb0*/  STL.64 [R1+0x45b0], R12 ;  /* 0x0045b00c01007387 */ /* 0x000fe40000100a00 */
[----:B------:R-:W-:Y:S01]  /*50bc0*/  STL.64 [R1+0x4578], R4 ;  /* 0x0045780401007387 */ /* 0x000fe20000100a00 */
[----:B------:R-:W-:Y:S01]  /*50bd0*/  STL [R1+0x4588], R10 ;  /* 0x0045880a01007387 */ /* 0x000fe20000100800 */
[----:B------:R1:W-:Y:S03]  /*50be0*/  STL.64 [R1+0x4580], R8 ;  /* 0x0045800801007387 */ /* 0x0003e60000100a00 */
[----:B------:R3:W4:Y:S04]  /*50bf0*/  LDSM.16.MT88.4 R16, [R10+0x14000] ;  /* 0x014000000a10783b */ /* 0x0007280000004200 */
[----:B-1----:R-:W2:Y:S01]  /*50c00*/  LDL.LU R8, [R1+0x13b0] ;  /* 0x0013b00001087983 */ /* 0x002ea20000300800 */
[----:B------:R-:W2:Y:S02]  /*50c10*/  LDL.LU R9, [R1+0x13b4] ;  /* 0x0013b40001097983 */ /* 0x000ea40000300800 */
[----:B---3--:R-:W3:Y:S02]  /*50c20*/  LDL.LU R10, [R1+0x13b8] ;  /* 0x0013b800010a7983 */ /* 0x008ee40000300800 */
        /* <DEDUP_REMOVED lines=8> */
[----:B-1----:R-:W2:Y:S01]  /*50cb0*/  LDL.LU R8, [R1+0x13c0] ;  /* 0x0013c00001087983 */ /* 0x002ea20000300800 */
[----:B------:R-:W2:Y:S02]  /*50cc0*/  LDL.LU R9, [R1+0x13c4] ;  /* 0x0013c40001097983 */ /* 0x000ea40000300800 */
[----:B------:R-:W3:Y:S02]  /*50cd0*/  LDL.LU R10, [R1+0x13c8] ;  /* 0x0013c800010a7983 */ /* 0x000ee40000300800 */
[----:B------:R-:W3:Y:S02]  /*50ce0*/  LDL.LU R11, [R1+0x13cc] ;  /* 0x0013cc00010b7983 */ /* 0x000ee40000300800 */
[----:B------:R-:W-:-:S02]  /*50cf0*/  IMAD.MOV.U32 R12, RZ, RZ, R26 ;  /* 0x000000ffff0c7224 */ /* 0x000fc400078e001a */
[----:B------:R-:W-:Y:S01]  /*50d00*/  IMAD.MOV.U32 R13, RZ, RZ, R3 ;  /* 0x000000ffff0d7224 */ /* 0x000fe200078e0003 */
[----:B------:R-:W4:Y:S01]  /*50d10*/  LDL.LU R26, [R1+0x46bc] ;  /* 0x0046bc00011a7983 */ /* 0x000f220000300800 */
[----:B------:R-:W4:Y:S03]  /*50d20*/  LDL.LU R3, [R1+0x46b8] ;  /* 0x0046b80001037983 */ /* 0x000f260000300800 */
[----:B------:R1:W-:Y:S02]  /*50d30*/  STL.64 [R1+0x45e0], R12 ;  /* 0x0045e00c01007387 */ /* 0x0003e40000100a00 */
[----:B-1----:R-:W-:Y:S02]  /*50d40*/  IMAD.MOV.U32 R12, RZ, RZ, R0 ;  /* 0x000000ffff0c7224 */ /* 0x002fe400078e0000 */
        /* <DEDUP_REMOVED lines=22> */
[----:B----4-:R-:W-:Y:S02]  /*50eb0*/  IMAD.MOV.U32 R4, RZ, RZ, R3 ;  /* 0x000000ffff047224 */ /* 0x010fe400078e0003 */
[----:B------:R-:W-:Y:S01]  /*50ec0*/  IMAD.MOV.U32 R5, RZ, RZ, R26 ;  /* 0x000000ffff057224 */ /* 0x000fe200078e001a */
[----:B------:R-:W4:Y:S01]  /*50ed0*/  LDL.LU R27, [R1+0x46a4] ;  /* 0x0046a400011b7983 */ /* 0x000f220000300800 */
[----:B------:R-:W-:Y:S02]  /*50ee0*/  IMAD.MOV.U32 R13, RZ, RZ, R28 ;  /* 0x000000ffff0d7224 */ /* 0x000fe400078e001c */
[----:B------:R-:W4:Y:S02]  /*50ef0*/  LDL.LU R28, [R1+0x46a0] ;  /* 0x0046a000011c7983 */ /* 0x000f240000300800 */
[----:B------:R-:W4:Y:S01]  /*50f00*/  LDL.LU R3, [R1+0x469c] ;  /* 0x00469c0001037983 */ /* 0x000f220000300800 */
[----:B------:R-:W4:Y:S01]  /*50f10*/  LDL.LU R26, [R1+0x4698] ;  /* 0x00469800011a7983 */ /* 0x000f220000300800 */
[----:B------:R-:W-:Y:S02]  /*50f20*/  STL.64 [R1+0x4640], R4 ;  /* 0x0046400401007387 */ /* 0x000fe40000100a00 */
[----:B------:R1:W-:Y:S02]  /*50f30*/  STL.64 [R1+0x4628], R12 ;  /* 0x0046280c01007387 */ /* 0x0003e40000100a00 */
[----:B-1----:R-:W-:-:S02]  /*50f40*/  IMAD.MOV.U32 R12, RZ, RZ, R7 ;  /* 0x000000ffff0c7224 */ /* 0x002fc400078e0007 */
[----:B------:R-:W-:Y:S01]  /*50f50*/  IMAD.MOV.U32 R13, RZ, RZ, R6 ;  /* 0x000000ffff0d7224 */ /* 0x000fe200078e0006 */
[----:B---3--:R-:W-:Y:S01]  /*50f60*/  STL.64 [R1+0x45f0], R10 ;  /* 0x0045f00a01007387 */ /* 0x008fe20000100a00 */
[----:B--2---:R1:W-:Y:S03]  /*50f70*/  STL.64 [R1+0x45e8], R8 ;  /* 0x0045e80801007387 */ /* 0x0043e60000100a00 */
[----:B-1----:R-:W2:Y:S01]  /*50f80*/  LDL.LU R8, [R1+0x13f0] ;  /* 0x0013f00001087983 */ /* 0x002ea20000300800 */
[----:B------:R-:W2:Y:S02]  /*50f90*/  LDL.LU R9, [R1+0x13f4] ;  /* 0x0013f40001097983 */ /* 0x000ea40000300800 */
[----:B------:R-:W3:Y:S02]  /*50fa0*/  LDL.LU R10, [R1+0x13f8] ;  /* 0x0013f800010a7983 */ /* 0x000ee40000300800 */
[----:B------:R-:W3:Y:S01]  /*50fb0*/  LDL.LU R11, [R1+0x13fc] ;  /* 0x0013fc00010b7983 */ /* 0x000ee20000300800 */
[----:B------:R1:W-:Y:S01]  /*50fc0*/  STL.64 [R1+0x4648], R12 ;  /* 0x0046480c01007387 */ /* 0x0003e20000100a00 */
[----:B------:R-:W2:Y:S02]  /*50fd0*/  LDL.LU R4, [R1+0x1440] ;  /* 0x0014400001047983 */ /* 0x000ea40000300800 */
[----:B------:R-:W2:Y:S02]  /*50fe0*/  LDL.LU R5, [R1+0x1444] ;  /* 0x0014440001057983 */ /* 0x000ea40000300800 */
[----:B------:R-:W2:Y:S01]  /*50ff0*/  LDL.LU R6, [R1+0x1448] ;  /* 0x0014480001067983 */ /* 0x000ea20000300800 */
[----:B------:R-:W2:Y:S01]  /*51000*/  LDL.LU R7, [R1+0x144c] ;  /* 0x00144c0001077983 */ /* 0x000ea20000300800 */
[----:B-1----:R-:W-:-:S02]  /*51010*/  IMAD.MOV.U32 R12, RZ, RZ, R25 ;  /* 0x000000ffff0c7224 */ /* 0x002fc400078e0019 */
[----:B------:R-:W-:Y:S02]  /*51020*/  IMAD.MOV.U32 R13, RZ, RZ, R24 ;  /* 0x000000ffff0d7224 */ /* 0x000fe400078e0018 */
[----:B----4-:R-:W-:Y:S02]  /*51030*/  IMAD.MOV.U32 R24, RZ, RZ, R28 ;  /* 0x000000ffff187224 */ /* 0x010fe400078e001c */
[----:B------:R-:W-:Y:S01]  /*51040*/  IMAD.MOV.U32 R25, RZ, RZ, R27 ;  /* 0x000000ffff197224 */ /* 0x000fe200078e001b */
[----:B--2---:R-:W-:Y:S01]  /*51050*/  STL.64 [R1+0x4658], R6 ;  /* 0x0046580601007387 */ /* 0x004fe20000100a00 */
[----:B------:R-:W-:Y:S03]  /*51060*/  STL.64 [R1+0x4650], R4 ;  /* 0x0046500401007387 */ /* 0x000fe60000100a00 */
[----:B------:R-:W-:Y:S02]  /*51070*/  STL.64 [R1+0x4680], R24 ;  /* 0x0046801801007387 */ /* 0x000fe40000100a00 */
[----:B------:R1:W-:Y:S02]  /*51080*/  STL.64 [R1+0x4660], R12 ;  /* 0x0046600c01007387 */ /* 0x0003e40000100a00 */
[----:B-1----:R-:W2:Y:S01]  /*51090*/  LDL.LU R12, [R1+0x1460] ;  /* 0x00146000010c7983 */ /* 0x002ea20000300800 */
[----:B------:R-:W2:Y:S02]  /*510a0*/  LDL.LU R13, [R1+0x1464] ;  /* 0x00146400010d7983 */ /* 0x000ea40000300800 */
[----:B------:R-:W4:Y:S02]  /*510b0*/  LDL.LU R14, [R1+0x1468] ;  /* 0x00146800010e7983 */ /* 0x000f240000300800 */
[----:B------:R-:W4:Y:S02]  /*510c0*/  LDL.LU R15, [R1+0x146c] ;  /* 0x00146c00010f7983 */ /* 0x000f240000300800 */
[----:B----4-:R-:W-:Y:S01]  /*510d0*/  STL.64 [R1+0x4678], R14 ;  /* 0x0046780e01007387 */ /* 0x010fe20000100a00 */
[----:B--2---:R1:W-:Y:S03]  /*510e0*/  STL.64 [R1+0x4670], R12 ;  /* 0x0046700c01007387 */ /* 0x0043e60000100a00 */
[----:B-1----:R-:W2:Y:S01]  /*510f0*/  LDL.LU R12, [R1+0x1470] ;  /* 0x00147000010c7983 */ /* 0x002ea20000300800 */
[----:B------:R-:W2:Y:S02]  /*51100*/  LDL.LU R13, [R1+0x1474] ;  /* 0x00147400010d7983 */ /* 0x000ea40000300800 */
[----:B------:R-:W4:Y:S02]  /*51110*/  LDL.LU R14, [R1+0x1478] ;  /* 0x00147800010e7983 */ /* 0x000f240000300800 */
[----:B------:R-:W4:Y:S02]  /*51120*/  LDL.LU R15, [R1+0x147c] ;  /* 0x00147c00010f7983 */ /* 0x000f240000300800 */
[----:B----4-:R-:W-:Y:S01]  /*51130*/  STL.64 [R1+0x4690], R14 ;  /* 0x0046900e01007387 */ /* 0x010fe20000100a00 */
[----:B--2---:R1:W-:Y:S03]  /*51140*/  STL.64 [R1+0x4688], R12 ;  /* 0x0046880c01007387 */ /* 0x0043e60000100a00 */
[----:B-1----:R-:W0:Y:S01]  /*51150*/  LDL.LU R12, [R1+0x1480] ;  /* 0x00148000010c7983 */ /* 0x002e220000300800 */
[----:B------:R-:W0:Y:S02]  /*51160*/  LDL.LU R13, [R1+0x1484] ;  /* 0x00148400010d7983 */ /* 0x000e240000300800 */
[----:B------:R-:W0:Y:S02]  /*51170*/  LDL.LU R14, [R1+0x1488] ;  /* 0x00148800010e7983 */ /* 0x000e240000300800 */
[----:B------:R-:W0:Y:S01]  /*51180*/  LDL.LU R15, [R1+0x148c] ;  /* 0x00148c00010f7983 */ /* 0x000e220000300800 */
[----:B------:R-:W2:Y:S01]  /*51190*/  LDL.LU R4, [R1+0x1450] ;  /* 0x0014500001047983 */ /* 0x000ea20000300800 */
[----:B------:R-:W2:Y:S02]  /*511a0*/  LDL.LU R5, [R1+0x1454] ;  /* 0x0014540001057983 */ /* 0x000ea40000300800 */
[----:B------:R-:W2:Y:S02]  /*511b0*/  LDL.LU R6, [R1+0x1458] ;  /* 0x0014580001067983 */ /* 0x000ea40000300800 */
[----:B------:R-:W2:Y:S01]  /*511c0*/  LDL.LU R7, [R1+0x145c] ;  /* 0x00145c0001077983 */ /* 0x000ea20000300800 */
[----:B---3--:R-:W-:Y:S01]  /*511d0*/  STL.64 [R1+0x4608], R10 ;  /* 0x0046080a01007387 */ /* 0x008fe20000100a00 */
[----:B------:R1:W-:Y:S03]  /*511e0*/  STL.64 [R1+0x4600], R8 ;  /* 0x0046000801007387 */ /* 0x0003e60000100a00 */
[----:B-1----:R-:W3:Y:S01]  /*511f0*/  LDL.LU R8, [R1+0x1400] ;  /* 0x0014000001087983 */ /* 0x002ee20000300800 */
[----:B------:R-:W3:Y:S02]  /*51200*/  LDL.LU R9, [R1+0x1404] ;  /* 0x0014040001097983 */ /* 0x000ee40000300800 */
[----:B------:R-:W4:Y:S02]  /*51210*/  LDL.LU R10, [R1+0x1408] ;  /* 0x00140800010a7983 */ /* 0x000f240000300800 */
[----:B------:R-:W4:Y:S02]  /*51220*/  LDL.LU R11, [R1+0x140c] ;  /* 0x00140c00010b7983 */ /* 0x000f240000300800 */
[----:B------:R-:W-:-:S02]  /*51230*/  IMAD.MOV.U32 R24, RZ, RZ, R26 ;  /* 0x000000ffff187224 */ /* 0x000fc400078e001a */
[----:B------:R-:W-:Y:S01]  /*51240*/  IMAD.MOV.U32 R25, RZ, RZ, R3 ;  /* 0x000000ffff197224 */ /* 0x000fe200078e0003 */
[----:B----4-:R-:W-:Y:S01]  /*51250*/  STL.64 [R1+0x4620], R10 ;  /* 0x0046200a01007387 */ /* 0x010fe20000100a00 */
[----:B---3--:R1:W-:Y:S03]  /*51260*/  STL.64 [R1+0x4618], R8 ;  /* 0x0046180801007387 */ /* 0x0083e60000100a00 */
[----:B-1----:R-:W3:Y:S01]  /*51270*/  LDL.LU R8, [R1+0x1410] ;  /* 0x0014100001087983 */ /* 0x002ee20000300800 */
[----:B------:R-:W3:Y:S02]  /*51280*/  LDL.LU R9, [R1+0x1414] ;  /* 0x0014140001097983 */ /* 0x000ee40000300800 */
[----:B------:R-:W4:Y:S02]  /*51290*/  LDL.LU R10, [R1+0x1418] ;  /* 0x00141800010a7983 */ /* 0x000f240000300800 */
[----:B------:R-:W4:Y:S01]  /*512a0*/  LDL.LU R11, [R1+0x141c] ;  /* 0x00141c00010b7983 */ /* 0x000f220000300800 */
[C---:B0-----:R-:W-:Y:S01]  /*512b0*/  HMMA.16816.F32 R24, R20.reuse, R24, R12 ;  /* 0x000000181418723c */ /* 0x041fe2000000180c */
[----:B----4-:R-:W-:Y:S01]  /*512c0*/  STL.64 [R1+0x4638], R10 ;  /* 0x0046380a01007387 */ /* 0x010fe20000100a00 */
[----:B---3--:R0:W-:Y:S03]  /*512d0*/  STL.64 [R1+0x4630], R8 ;  /* 0x0046300801007387 */ /* 0x0081e60000100a00 */
[----:B0-----:R-:W3:Y:S01]  /*512e0*/  LDL.LU R8, [R1+0x1420] ;  /* 0x0014200001087983 */ /* 0x001ee20000300800 */
[----:B------:R-:W3:Y:S02]  /*512f0*/  LDL.LU R9, [R1+0x1424] ;  /* 0x0014240001097983 */ /* 0x000ee40000300800 */
[----:B------:R-:W3:Y:S02]  /*51300*/  LDL.LU R10, [R1+0x1428] ;  /* 0x00142800010a7983 */ /* 0x000ee40000300800 */
[----:B------:R-:W3:Y:S01]  /*51310*/  LDL.LU R11, [R1+0x142c] ;  /* 0x00142c00010b7983 */ /* 0x000ee20000300800 */
[----:B------:R-:W-:Y:S01]  /*51320*/  STL.64 [R1+0x4570], R18 ;  /* 0x0045701201007387 */ /* 0x000fe20000100a00 */
[----:B------:R0:W-:Y:S03]  /*51330*/  STL.64 [R1+0x4568], R16 ;  /* 0x0045681001007387 */ /* 0x0001e60000100a00 */
[----:B0-----:R-:W4:Y:S01]  /*51340*/  LDL.LU R16, [R1+0x1430] ;  /* 0x0014300001107983 */ /* 0x001f220000300800 */
[----:B------:R-:W4:Y:S02]  /*51350*/  LDL.LU R17, [R1+0x1434] ;  /* 0x0014340001117983 */ /* 0x000f240000300800 */
[----:B------:R-:W4:Y:S02]  /*51360*/  LDL.LU R18, [R1+0x1438] ;  /* 0x0014380001127983 */ /* 0x000f240000300800 */
[----:B------:R-:W4:Y:S01]  /*51370*/  LDL.LU R19, [R1+0x143c] ;  /* 0x00143c0001137983 */ /* 0x000f220000300800 */
[----:B------:R-:W2:Y:S01]  /*51380*/  LDL.LU.64 R14, [R1+0x4690] ;  /* 0x00469000010e7983 */ /* 0x000ea20000300a00 */
[----:B------:R-:W2:Y:S02]  /*51390*/  LDL.LU.64 R12, [R1+0x4688] ;  /* 0x00468800010c7983 */ /* 0x000ea40000300a00 */
[----:B------:R0:W-:Y:S02]  /*513a0*/  STL.64 [R1+0x130], R24 ;  /* 0x0001301801007387 */ /* 0x0001e40000100a00 */
[----:B------:R2:W-:Y:S01]  /*513b0*/  STL.64 [R1+0x138], R26 ;  /* 0x0001381a01007387 */ /* 0x0005e20000100a00 */
        /* <DEDUP_REMOVED lines=8> */
[C---:B--2---:R-:W-:Y:S11]  /*51440*/  HMMA.16816.F32 R12, R20.reuse, R24, R12 ;  /* 0x00000018140c723c */ /* 0x044ff6000000180c */
[----:B------:R-:W-:Y:S11]  /*51450*/  @!UPT UIADD3 URZ, URZ, URZ, URZ ;  /* 0x0000003f3f3ff290 */ /* 0x000ff6000fffe03f */
[----:B------:R-:W-:Y:S01]  /*51460*/  @!UPT UIADD3 URZ, URZ, URZ, URZ ;  /* 0x0000003f3f3ff290 */ /* 0x000fe2000fffe03f */
[----:B------:R0:W-:Y:S01]  /*51470*/  STL.64 [R1+0x110], R12 ;  /* 0x0001100c01007387 */ /* 0x0001e20000100a00 */
[----:B------:R1:W-:Y:S03]  /*51480*/  STL.64 [R1+0x118], R14 ;  /* 0x0001180e01007387 */ /* 0x0003e60000100a00 */
[----:B0-----:R-:W1:Y:S01]  /*51490*/  LDL.LU.64 R12, [R1+0x4660] ;  /* 0x00466000010c7983 */ /* 0x001e620000300a00 */
[----:B------:R0:W-:Y:S01]  /*514a0*/  STL.64 [R1+0x4538], R24 ;  /* 0x0045381801007387 */ /* 0x0001e20000100a00 */
[----:B-1----:R-:W-:Y:S02]  /*514b0*/  HMMA.16816.F32 R12, R20, R12, R4 ;  /* 0x0000000c140c723c */ /* 0x002fe40000001804 */
[----:B------:R-:W2:Y:S01]  /*514c0*/  LDL.LU.64 R6, [R1+0x4658] ;  /* 0x0046580001067983 */ /* 0x000ea20000300a00 */
[----:B------:R-:W2:Y:S02]  /*514d0*/  LDL.LU.64 R4, [R1+0x4650] ;  /* 0x0046500001047983 */ /* 0x000ea40000300a00 */
[----:B0-----:R-:W-:-:S02]  /*514e0*/  IMAD.MOV.U32 R24, RZ, RZ, R2 ;  /* 0x000000ffff187224 */ /* 0x001fc400078e0002 */
[----:B------:R-:W-:Y:S11]  /*514f0*/  IMAD.MOV.U32 R25, RZ, RZ, R0 ;  /* 0x000000ffff197224 */ /* 0x000ff600078e0000 */
[----:B------:R-:W-:Y:S05]  /*51500*/  @!UPT UIADD3 URZ, URZ, URZ, URZ ;  /* 0x0000003f3f3ff290 */ /* 0x000fea000fffe03f */
[----:B------:R0:W-:Y:S01]  /*51510*/  STL.64 [R1+0xc0], R12 ;  /* 0x0000c00c01007387 */ /* 0x0001e20000100a00 */
[----:B------:R-:W-:Y:S03]  /*51520*/  STL.64 [R1+0xc8], R14 ;  /* 0x0000c80e01007387 */ /* 0x000fe60000100a00 */
[----:B0-----:R-:W3:Y:S01]  /*51530*/  LDL.LU.64 R12, [R1+0x4648] ;  /* 0x00464800010c7983 */ /* 0x001ee20000300a00 */
[C---:B--2---:R-:W-:Y:S03]  /*51540*/  HMMA.16816.F32 R24, R20.reuse, R24, R4 ;  /* 0x000000181418723c */ /* 0x044fe60000001804 */
[----:B------:R-:W4:Y:S05]  /*51550*/  LDL.LU.64 R4, [R1+0x4640] ;  /* 0x0046400001047983 */ /* 0x000f2a0000300a00 */
[C---:B----4-:R-:W-:Y:S01]  /*51560*/  HMMA.16816.F32 R4, R20.reuse, R4, R16 ;  /* 0x000000041404723c */ /* 0x050fe20000001810 */
        /* <DEDUP_REMOVED lines=9> */
[----:B0-----:R-:W4:Y:S01]  /*51600*/  LDL.LU R4, [R1+0x13a0] ;  /* 0x0013a00001047983 */ /* 0x001f220000300800 */
[----:B------:R-:W4:Y:S02]  /*51610*/  LDL.LU R5, [R1+0x13a4] ;  /* 0x0013a40001057983 */ /* 0x000f240000300800 */
[----:B-1----:R-:W4:Y:S02]  /*51620*/  LDL.LU R6, [R1+0x13a8] ;  /* 0x0013a80001067983 */ /* 0x002f240000300800 */
[----:B------:R-:W4:Y:S01]  /*51630*/  LDL.LU R7, [R1+0x13ac] ;  /* 0x0013ac0001077983 */ /* 0x000f220000300800 */
[----:B------:R-:W2:Y:S01]  /*51640*/  LDL.64 R24, [R1+0xf0] ;  /* 0x0000f00001187983 */ /* 0x000ea20000100a00 */
[C---:B---3--:R-:W-:Y:S03]  /*51650*/  HMMA.16816.F32 R12, R20.reuse, R12, R8 ;  /* 0x0000000c140c723c */ /* 0x048fe60000001808 */
[----:B--2---:R0:W-:Y:S04]  /*51660*/  STL.64 [R1+0x4550], R24 ;  /* 0x0045501801007387 */ /* 0x0041e80000100a00 */
[----:B0-----:R-:W2:Y:S01]  /*51670*/  LDL.64 R24, [R1+0x100] ;  /* 0x0001000001187983 */ /* 0x001ea20000100a00 */
[----:B------:R-:W3:Y:S02]  /*51680*/  LDL.LU.64 R10, [R1+0x4638] ;  /* 0x00463800010a7983 */ /* 0x000ee40000300a00 */
[----:B------:R-:W3:Y:S11]  /*51690*/  LDL.LU.64 R8, [R1+0x4630] ;  /* 0x0046300001087983 */ /* 0x000ef60000300a00 */
[----:B------:R-:W-:Y:S02]  /*516a0*/  @!UPT UIADD3 URZ, URZ, URZ, URZ ;  /* 0x0000003f3f3ff290 */ /* 0x000fe4000fffe03f */
[----:B------:R0:W-:Y:S01]  /*516b0*/  STL.64 [R1+0x370], R12 ;  /* 0x0003700c01007387 */ /* 0x0001e20000100a00 */
[----:B------:R3:W-:Y:S04]  /*516c0*/  STL.64 [R1+0x378], R14 ;  /* 0x0003780e01007387 */ /* 0x0007e80000100a00 */
        /* <DEDUP_REMOVED lines=42> */
[----:B0-----:R-:W2:Y:S01]  /*51970*/  LDL.LU.64 R14, [R1+0x4598] ;  /* 0x00459800010e7983 */ /* 0x001ea20000300a00 */
[----:B------:R-:W3:Y:S02]  /*51980*/  LDL.LU.64 R12, [R1+0x4590] ;  /* 0x00459000010c7983 */ /* 0x000ee40000300a00 */
[C---:B---3--:R-:W-:Y:S11]  /*51990*/  HMMA.16816.F32 R8, R20.reuse, R12, R8 ;  /* 0x0000000c1408723c */ /* 0x048ff60000001808 */
[----:B------:R-:W-:Y:S11]  /*519a0*/  @!UPT UIADD3 URZ, URZ, URZ, URZ ;  /* 0x0000003f3f3ff290 */ /* 0x000ff6000fffe03f */
[----:B------:R-:W-:Y:S01]  /*519b0*/  @!UPT UIADD3 URZ, URZ, URZ, URZ ;  /* 0x0000003f3f3ff290 */ /* 0x000fe2000fffe03f */
[----:B------:R-:W-:Y:S01]  /*519c0*/  STL.64 [R1+0x300], R8 ;  /* 0x0003000801007387 */ /* 0x000fe20000100a00 */
[----:B------:R0:W-:Y:S03]  /*519d0*/  STL.64 [R1+0x308], R10 ;  /* 0x0003080a01007387 */ /* 0x0001e60000100a00 */
[----:B0-----:R-:W3:Y:S01]  /*519e0*/  LDL.LU R10, [R1+0x4588] ;  /* 0x00458800010a7983 */ /* 0x001ee20000300800 */
[----:B------:R-:W4:Y:S02]  /*519f0*/  LDL.LU.64 R8, [R1+0x4580] ;  /* 0x0045800001087983 */ /* 0x000f240000300a00 */
[----:B--2---:R-:W-:Y:S02]  /*51a00*/  STL.64 [R1+0x4490], R14 ;  /* 0x0044900e01007387 */ /* 0x004fe40000100a00 */
[----:B------:R0:W-:Y:S02]  /*51a10*/  STL.64 [R1+0x4488], R12 ;  /* 0x0044880c01007387 */ /* 0x0001e40000100a00 */
[----:B0-----:R-:W2:Y:S04]  /*51a20*/  LDL.64 R12, [R1+0xa0] ;  /* 0x0000a000010c7983 */ /* 0x001ea80000100a00 */
        /* <DEDUP_REMOVED lines=17> */
[----:B------:R-:W2:Y:S02]  /*51b40*/  LDL.LU R15, [R1+0x139c] ;  /* 0x00139c00010f7983 */ /* 0x000ea40000300800 */
[----:B------:R0:W-:Y:S01]  /*51b50*/  STL.64 [R1+0x2f0], R4 ;  /* 0x0002f00401007387 */ /* 0x0001e20000100a00 */
[----:B------:R-:W-:Y:S03]  /*51b60*/  STL.64 [R1+0x2f8], R6 ;  /* 0x0002f80601007387 */ /* 0x000fe60000100a00 */
[----:B0-----:R-:W4:Y:S02]  /*51b70*/  LDL.LU.64 R4, [R1+0x4578] ;  /* 0x0045780001047983 */ /* 0x001f240000300a00 */
[----:B----4-:R-:W-:Y:S02]  /*51b80*/  HMMA.16816.F32 R20, R20, R4, R16 ;  /* 0x000000041414723c */ /* 0x010fe40000001810 */
[----:B------:R-:W2:Y:S01]  /*51b90*/  LDL.LU.64 R18, [R1+0x4570] ;  /* 0x0045700001127983 */ /* 0x000ea20000300a00 */
[----:B------:R-:W2:Y:S02]  /*51ba0*/  LDL.LU.64 R16, [R1+0x4568] ;  /* 0x0045680001107983 */ /* 0x000ea40000300a00 */
[----:B------:R-:W-:-:S02]  /*51bb0*/  IMAD.MOV.U32 R11, RZ, RZ, R24 ;  /* 0x000000ffff0b7224 */ /* 0x000fc400078e0018 */
[----:B------:R-:W-:Y:S11]  /*51bc0*/  IMAD.MOV.U32 R3, RZ, RZ, R25 ;  /* 0x000000ffff037224 */ /* 0x000ff600078e0019 */
[----:B------:R-:W-:Y:S05]  /*51bd0*/  @!UPT UIADD3 URZ, URZ, URZ, URZ ;  /* 0x0000003f3f3ff290 */ /* 0x000fea000fffe03f */
[----:B------:R0:W-:Y:S01]  /*51be0*/  STL.64 [R1+0x70], R20 ;  /* 0x0000701401007387 */ /* 0x0001e20000100a00 */
[----:B------:R1:W-:Y:S03]  /*51bf0*/  STL.64 [R1+0x78], R22 ;  /* 0x0000781601007387 */ /* 0x0003e60000100a00 */
[----:B0-----:R-:W4:Y:S01]  /*51c00*/  LDL.LU R20, [R1+0x1350] ;  /* 0x0013500001147983 */ /* 0x001f220000300800 */
[----:B------:R-:W4:Y:S02]  /*51c10*/  LDL.LU R21, [R1+0x1354] ;  /* 0x0013540001157983 */ /* 0x000f240000300800 */
[----:B-1----:R-:W4:Y:S02]  /*51c20*/  LDL.LU R22, [R1+0x1358] ;  /* 0x0013580001167983 */ /* 0x002f240000300800 */
[----:B------:R-:W4:Y:S01]  /*51c30*/  LDL.LU R23, [R1+0x135c] ;  /* 0x00135c0001177983 */ /* 0x000f220000300800 */
        /* <DEDUP_REMOVED lines=10> */
[----:B---3--:R-:W-:Y:S02]  /*51ce0*/  STL [R1+0x4500], R10 ;  /* 0x0045000a01007387 */ /* 0x008fe40000100800 */
[----:B------:R0:W-:Y:S02]  /*51cf0*/  STL.64 [R1+0x44f8], R8 ;  /* 0x0044f80801007387 */ /* 0x0001e40000100a00 */
[----:B0-----:R-:W3:Y:S01]  /*51d00*/  LDL.64 R8, [R1+0xd0] ;  /* 0x0000d00001087983 */ /* 0x001ee20000100a00 */
        /* <DEDUP_REMOVED lines=11> */
[----:B------:R0:W-:Y:S03]  /*51dc0*/  STL.64 [R1+0x44f0], R4 ;  /* 0x0044f00401007387 */ /* 0x0001e60000100a00 */
        /* <DEDUP_REMOVED lines=8> */
[----:B------:R-:W-:Y:S03]  /*51e50*/  STL.64 [R1+0x248], R14 ;  /* 0x0002480e01007387 */ /* 0x000fe60000100a00 */
[----:B0-----:R-:W4:Y:S01]  /*51e60*/  LDL.LU.64 R12, [R1+0x4530] ;  /* 0x00453000010c7983 */ /* 0x001f220000300a00 */
[----:B---3--:R-:W-:Y:S01]  /*51e70*/  HMMA.16816.F32 R4, R16, R8, R4 ;  /* 0x000000081004723c */ /* 0x008fe20000001804 */
[----:B------:R0:W-:Y:S11]  /*51e80*/  STL.64 [R1+0x4428], R24 ;  /* 0x0044281801007387 */ /* 0x0001f60000100a00 */
[----:B------:R-:W-:Y:S11]  /*51e90*/  @!UPT UIADD3 URZ, URZ, URZ, URZ ;  /* 0x0000003f3f3ff290 */ /* 0x000ff6000fffe03f */
[----:B------:R-:W-:Y:S01]  /*51ea0*/  STL.64 [R1+0x230], R4 ;  /* 0x0002300401007387 */ /* 0x000fe20000100a00 */
[----:B------:R4:W-:Y:S02]  /*51eb0*/  STL.64 [R1+0x238], R6 ;  /* 0x0002380601007387 */ /* 0x0009e40000100a00 */
[----:B0-----:R-:W-:Y:S02]  /*51ec0*/  IMAD.MOV.U32 R24, RZ, RZ, R9 ;  /* 0x000000ffff187224 */ /* 0x001fe400078e0009 */
[----:B------:R-:W-:-:S03]  /*51ed0*/  IMAD.MOV.U32 R25, RZ, RZ, R8 ;  /* 0x000000ffff197224 */ /* 0x000fc600078e0008 */
[----:B------:R-:W-:Y:S02]  /*51ee0*/  STL [R1+0x4464], R24 ;  /* 0x0044641801007387 */ /* 0x000fe40000100800 */
[----:B------:R-:W-:Y:S01]  /*51ef0*/  STL [R1+0x4460], R25 ;  /* 0x0044601901007387 */ /* 0x000fe20000100800 */
[----:B----4-:R-:W-:Y:S11]  /*51f00*/  HMMA.16816.F32 R4, R16, R12, R20 ;  /* 0x0000000c1004723c */ /* 0x010ff60000001814 */
        /* <DEDUP_REMOVED lines=8> */
[----:B------:R-:W4:Y:S02]  /*51f90*/  LDL.64 R8, [R1+0x60] ;  /* 0x0000600001087983 */ /* 0x000f240000100a00 */
[----:B----4-:R0:W-:Y:S04]  /*51fa0*/  STL.64 [R1+0x4518], R8 ;  /* 0x0045180801007387 */ /* 0x0101e80000100a00 */
[----:B0-----:R-:W4:Y:S01]  /*51fb0*/  LDL.64 R8, [R1+0x90] ;  /* 0x0000900001087983 */ /* 0x001f220000100a00 */
[----:B---3--:R-:W-:Y:S02]  /*51fc0*/  STL.64 [R1+0x44b8], R22 ;  /* 0x0044b81601007387 */ /* 0x008fe40000100a00 */
[----:B--2---:R0:W-:Y:S02]  /*51fd0*/  STL.64 [R1+0x44b0], R20 ;  /* 0x0044b01401007387 */ /* 0x0041e40000100a00 */
[----:B0-----:R-:W2:Y:S04]  /*51fe0*/  LDL.64 R20, [R1+0x20] ;  /* 0x0000200001147983 */ /* 0x001ea80000100a00 */
[----:B--2---:R0:W-:Y:S04]  /*51ff0*/  STL.64 [R1+0x44c8], R20 ;  /* 0x0044c81401007387 */ /* 0x0041e80000100a00 */
[----:B0-----:R-:W2:Y:S01]  /*52000*/  LDL.64 R20, [R1+0x30] ;  /* 0x0000300001147983 */ /* 0x001ea20000100a00 */
[----:B------:R-:W-:-:S02]  /*52010*/  IMAD.MOV.U32 R27, RZ, RZ, R12 ;  /* 0x000000ffff1b7224 */ /* 0x000fc400078e000c */
[----:B------:R-:W-:Y:S01]  /*52020*/  IMAD.MOV.U32 R26, RZ, RZ, R13 ;  /* 0x000000ffff1a7224 */ /* 0x000fe200078e000d */
[----:B--2---:R-:W-:Y:S01]  /*52030*/  STL.64 [R1+0x44e0], R20 ;  /* 0x0044e01401007387 */ /* 0x004fe20000100a00 */
[----:B------:R-:W2:Y:S03]  /*52040*/  LDL.64 R12, [R1] ;  /* 0x00000000010c7983 */ /* 0x000ea60000100a00 */
[----:B--2---:R0:W-:Y:S04]  /*52050*/  STL.64 [R1+0x44a8], R12 ;  /* 0x0044a80c01007387 */ /* 0x0041e80000100a00 */
[----:B0-----:R-:W2:Y:S04]  /*52060*/  LDL.64 R12, [R1+0x10] ;  /* 0x00001000010c7983 */ /* 0x001ea80000100a00 */
[----:B--2---:R0:W-:Y:S04]  /*52070*/  STL.64 [R1+0x44c0], R12 ;  /* 0x0044c00c01007387 */ /* 0x0041e80000100a00 */
        /* <DEDUP_REMOVED lines=20> */
[----:B------:R-:W3:Y:S01]  /*521c0*/  LDL.64 R20, [R1+0x40] ;  /* 0x0000400001147983 */ /* 0x000ee20000100a00 */
[----:B----4-:R-:W-:-:S02]  /*521d0*/  IMAD.MOV.U32 R29, RZ, RZ, R8 ;  /* 0x000000ffff1d7224 */ /* 0x010fc400078e0008 */
[----:B------:R-:W-:Y:S01]  /*521e0*/  IMAD.MOV.U32 R28, RZ, RZ, R9 ;  /* 0x000000ffff1c7224 */ /* 0x000fe200078e0009 */
[C---:B--2---:R-:W-:Y:S01]  /*521f0*/  HMMA.16816.F32 R4, R16.reuse, R8, R4 ;  /* 0x000000081004723c */ /* 0x044fe20000001804 */
[----:B---3--:R0:W-:Y:S04]  /*52200*/  STL.64 [R1+0x44e8], R20 ;  /* 0x0044e81401007387 */ /* 0x0081e80000100a00 */
[----:B0-----:R-:W2:Y:S01]  /*52210*/  LDL.64 R20, [R1+0x50] ;  /* 0x0000500001147983 */ /* 0x001ea20000100a00 */
[----:B------:R-:W-:Y:S02]  /*52220*/  STL.64 [R1+0x44d8], R14 ;  /* 0x0044d80e01007387 */ /* 0x000fe40000100a00 */
[----:B------:R0:W-:Y:S02]  /*52230*/  STL.64 [R1+0x44d0], R12 ;  /* 0x0044d00c01007387 */ /* 0x0001e40000100a00 */
[----:B0-----:R-:W3:Y:S01]  /*52240*/  LDL.LU R12, [R1+0x11e0] ;  /* 0x0011e000010c7983 */ /* 0x001ee20000300800 */
[----:B------:R-:W3:Y:S02]  /*52250*/  LDL.LU R13, [R1+0x11e4] ;  /* 0x0011e400010d7983 */ /* 0x000ee40000300800 */
[----:B------:R-:W3:Y:S02]  /*52260*/  LDL.LU R14, [R1+0x11e8] ;  /* 0x0011e800010e7983 */ /* 0x000ee40000300800 */
[----:B------:R-:W3:Y:S01]  /*52270*/  LDL.LU R15, [R1+0x11ec] ;  /* 0x0011ec00010f7983 */ /* 0x000ee20000300800 */
[----:B------:R0:W-:Y:S01]  /*52280*/  STL [R1+0x446c], R26 ;  /* 0x00446c1a01007387 */ /* 0x0001e20000100800 */
[----:B------:R1:W-:Y:S02]  /*52290*/  STL [R1+0x4468], R27 ;  /* 0x0044681b01007387 */ /* 0x0003e40000100800 */
[----:B------:R-:W4:Y:S02]  /*522a0*/  LDL.LU R24, [R1+0x11f0] ;  /* 0x0011f00001187983 */ /* 0x000f240000300800 */
[----:B------:R-:W4:Y:S01]  /*522b0*/  LDL.LU R25, [R1+0x11f4] ;  /* 0x0011f40001197983 */ /* 0x000f220000300800 */
[----:B0-----:R-:W4:Y:S01]  /*522c0*/  LDL.LU R26, [R1+0x11f8] ;  /* 0x0011f800011a7983 */ /* 0x001f220000300800 */
[----:B-1----:R-:W4:Y:S02]  /*522d0*/  LDL.LU R27, [R1+0x11fc] ;  /* 0x0011fc00011b7983 */ /* 0x002f240000300800 */
[----:B------:R-:W-:Y:S02]  /*522e0*/  STL.64 [R1+0xae0], R4 ;  /* 0x000ae00401007387 */ /* 0x000fe40000100a00 */
[----:B------:R0:W-:Y:S02]  /*522f0*/  STL.64 [R1+0xae8], R6 ;  /* 0x000ae80601007387 */ /* 0x0001e40000100a00 */
        /* <DEDUP_REMOVED lines=13> */
[----:B------:R-:W2:Y:S02]  /*523d0*/  LDL.LU R10, [R1+0x4500] ;  /* 0x00450000010a7983 */ /* 0x000ea40000300800 */
[----:B------:R-:W3:Y:S01]  /*523e0*/  LDL.LU.64 R8, [R1+0x44f8] ;  /* 0x0044f80001087983 */ /* 0x000ee20000300a00 */
[----:B--2---:R-:W-:Y:S01]  /*523f0*/  STL.64 [R1+0x4480], R10 ;  /* 0x0044800a01007387 */ /* 0x004fe20000100a00 */
[----:B---3--:R0:W-:Y:S03]  /*52400*/  STL.64 [R1+0x4478], R8 ;  /* 0x0044780801007387 */ /* 0x0081e60000100a00 */
[----:B0-----:R-:W2:Y:S01]  /*52410*/  LDL.LU R8, [R1+0x11a0] ;  /* 0x0011a00001087983 */ /* 0x001ea20000300800 */
[----:B------:R-:W2:Y:S02]  /*52420*/  LDL.LU R9, [R1+0x11a4] ;  /* 0x0011a40001097983 */ /* 0x000ea40000300800 */
[----:B------:R-:W3:Y:S02]  /*52430*/  LDL.LU R10, [R1+0x11a8] ;  /* 0x0011a800010a7983 */ /* 0x000ee40000300800 */
[----:B------:R-:W3:Y:S01]  /*52440*/  LDL.LU R11, [R1+0x11ac] ;  /* 0x0011ac00010b7983 */ /* 0x000ee20000300800 */
[C---:B------:R-:W-:Y:S01]  /*52450*/  HMMA.16816.F32 R4, R16.reuse, R20, R4 ;  /* 0x000000141004723c */ /* 0x040fe20000001804 */
[----:B---3--:R-:W-:Y:S01]  /*52460*/  STL.64 [R1+0x44a0], R10 ;  /* 0x0044a00a01007387 */ /* 0x008fe20000100a00 */
[----:B--2---:R0:W-:Y:S03]  /*52470*/  STL.64 [R1+0x4498], R8 ;  /* 0x0044980801007387 */ /* 0x0041e60000100a00 */
[----:B0-----:R-:W2:Y:S01]  /*52480*/  LDL.LU R8, [R1+0x11b0] ;  /* 0x0011b00001087983 */ /* 0x001ea20000300800 */
[----:B------:R-:W2:Y:S02]  /*52490*/  LDL.LU R9, [R1+0x11b4] ;  /* 0x0011b40001097983 */ /* 0x000ea40000300800 */
[----:B------:R-:W2:Y:S02]  /*524a0*/  LDL.LU R10, [R1+0x11b8] ;  /* 0x0011b800010a7983 */ /* 0x000ea40000300800 */
[----:B------:R-:W2:Y:S11]  /*524b0*/  LDL.LU R11, [R1+0x11bc] ;  /* 0x0011bc00010b7983 */ /* 0x000eb60000300800 */
[----:B------:R-:W-:Y:S02]  /*524c0*/  @!UPT UIADD3 URZ, URZ, URZ, URZ ;  /* 0x0000003f3f3ff290 */ /* 0x000fe4000fffe03f */
[----:B------:R0:W-:Y:S01]  /*524d0*/  STL.64 [R1+0x1560], R4 ;  /* 0x0015600401007387 */ /* 0x0001e20000100a00 */
[----:B------:R1:W-:Y:S03]  /*524e0*/  STL.64 [R1+0x1568], R6 ;  /* 0x0015680601007387 */ /* 0x0003e60000100a00 */
[----:B0-----:R-:W3:Y:S01]  /*524f0*/  LDL.LU.64 R4, [R1+0x44f0] ;  /* 0x0044f00001047983 */ /* 0x001ee20000300a00 */
[----:B-1----:R-:W-:Y:S02]  /*52500*/  IMAD.MOV.U32 R6, RZ, RZ, R20 ;  /* 0x000000ffff067224 */ /* 0x002fe400078e0014 */
[----:B------:R-:W-:Y:S02]  /*52510*/  IMAD.MOV.U32 R7, RZ, RZ, R21 ;  /* 0x000000ffff077224 */ /* 0x000fe400078e0015 */
[----:B------:R-:W4:Y:S02]  /*52520*/  LDL.LU.64 R20, [R1+0x44e8] ;  /* 0x0044e80001147983 */ /* 0x000f240000300a00 */
[C---:B----4-:R-:W-:Y:S11]  /*52530*/  HMMA.16816.F32 R24, R16.reuse, R20, R24 ;  /* 0x000000141018723c */ /* 0x050ff60000001818 */
[----:B------:R-:W-:Y:S11]  /*52540*/  @!UPT UIADD3 URZ, URZ, URZ, URZ ;  /* 0x0000003f3f3ff290 */ /* 0x000ff6000fffe03f */
[----:B------:R-:W-:Y:S01]  /*52550*/  @!UPT UIADD3 URZ, URZ, URZ, URZ ;  /* 0x0000003f3f3ff290 */ /* 0x000fe2000fffe03f */
[----:B------:R0:W-:Y:S01]  /*52560*/  STL.64 [R1+0x1550], R24 ;  /* 0x0015501801007387 */ /* 0x0001e20000100a00 */
[----:B------:R1:W-:Y:S02]  /*52570*/  STL.64 [R1+0x1558], R26 ;  /* 0x0015581a01007387 */ /* 0x0003e40000100a00 */
[----:B0-----:R-:W-:Y:S02]  /*52580*/  IMAD.MOV.U32 R24, RZ, RZ, R20 ;  /* 0x000000ffff187224 */ /* 0x001fe400078e0014 */
[----:B------:R-:W-:Y:S02]  /*52590*/  IMAD.MOV.U32 R25, RZ, RZ, R21 ;  /* 0x000000ffff197224 */ /* 0x000fe400078e0015 */
[----:B------:R-:W4:Y:S02]  /*525a0*/  LDL.LU.64 R20, [R1+0x44e0] ;  /* 0x0044e00001147983 */ /* 0x000f240000300a00 */
[----:B----4-:R-:W-:Y:S01]  /*525b0*/  HMMA.16816.F32 R12, R16, R20, R12 ;  /* 0x00000014100c723c */ /* 0x010fe2000000180c */
[----:B-1----:R-:W-:-:S02]  /*525c0*/  IMAD.MOV.U32 R26, RZ, RZ, R20 ;  /* 0x000000ffff1a7224 */ /* 0x002fc400078e0014 */
        /* <DEDUP_REMOVED lines=11> */
[----:B------:R0:W-:Y:S01]  /*52680*/  STL.64 [R1+0x1530], R12 ;  /* 0x0015300c01007387 */ /* 0x0001e20000100a00 */
[----:B------:R-:W-:Y:S03]  /*52690*/  STL.64 [R1+0x1538], R14 ;  /* 0x0015380e01007387 */ /* 0x000fe60000100a00 */
[----:B0-----:R-:W4:Y:S01]  /*526a0*/  LDL.LU.64 R12, [R1+0x44c0] ;  /* 0x0044c000010c7983 */ /* 0x001f220000300a00 */
[----:B------:R-:W4:Y:S02]  /*526b0*/  LDL.LU.64 R22, [R1+0x44b8] ;  /* 0x0044b80001167983 */ /* 0x000f240000300a00 */
[----:B------:R-:W4:Y:S02]  /*526c0*/  LDL.LU.64 R20, [R1+0x44b0] ;  /* 0x0044b00001147983 */ /* 0x000f240000300a00 */
[C---:B----4-:R-:W-:Y:S11]  /*526d0*/  HMMA.16816.F32 R20, R16.reuse, R12, R20 ;  /* 0x0000000c1014723c */ /* 0x050ff60000001814 */
[----:B------:R-:W-:Y:S11]  /*526e0*/  @!UPT UIADD3 URZ, URZ, URZ, URZ ;  /* 0x0000003f3f3ff290 */ /* 0x000ff6000fffe03f */
[----:B------:R-:W-:Y:S01]  /*526f0*/  @!UPT UIADD3 URZ, URZ, URZ, URZ ;  /* 0x0000003f3f3ff290 */ /* 0x000fe2000fffe03f */
[----:B------:R0:W-:Y:S01]  /*52700*/  STL.64 [R1+0x1520], R20 ;  /* 0x0015201401007387 */ /* 0x0001e20000100a00 */
[----:B------:R-:W-:Y:S02]  /*52710*/  STL.64 [R1+0x1528], R22 ;  /* 0x0015281601007387 */ /* 0x000fe40000100a00 */
        /* <DEDUP_REMOVED lines=11> */
[----:B------:R-:W4:Y:S02]  /*527d0*/  LDL.LU.64 R14, [R1+0x4490] ;  /* 0x00449000010e7983 */ /* 0x000f240000300a00 */
        /* <DEDUP_REMOVED lines=8> */
[----:B----4-:R-:W-:Y:S02]  /*52860*/  STL.64 [R1+0x4340], R14 ;  /* 0x0043400e01007387 */ /* 0x010fe40000100a00 */
[----:B------:R0:W-:Y:S02]  /*52870*/  STL.64 [R1+0x4338], R12 ;  /* 0x0043380c01007387 */ /* 0x0001e40000100a00 */
[----:B0-----:R-:W2:Y:S01]  /*52880*/  LDL.LU R12, [R1+0x1190] ;  /* 0x00119000010c7983 */ /* 0x001ea20000300800 */
[----:B------:R-:W2:Y:S02]  /*52890*/  LDL.LU R13, [R1+0x1194] ;  /* 0x00119400010d7983 */ /* 0x000ea40000300800 */
[----:B------:R-:W2:Y:S02]  /*528a0*/  LDL.LU R14, [R1+0x1198] ;  /* 0x00119800010e7983 */ /* 0x000ea40000300800 */
[----:B------:R-:W2:Y:S02]  /*528b0*/  LDL.LU R15, [R1+0x119c] ;  /* 0x00119c00010f7983 */ /* 0x000ea40000300800 */
[----:B--2---:R-:W-:Y:S11]  /*528c0*/  HMMA.16816.F32 R12, R16, R8, R12 ;  /* 0x00000008100c723c */ /* 0x004ff6000000180c */
[----:B------:R-:W-:Y:S11]  /*528d0*/  @!UPT UIADD3 URZ, URZ, URZ, URZ ;  /* 0x0000003f3f3ff290 */ /* 0x000ff6000fffe03f */
[----:B------:R-:W-:Y:S01]  /*528e0*/  @!UPT UIADD3 URZ, URZ, URZ, URZ ;  /* 0x0000003f3f3ff290 */ /* 0x000fe2000fffe03f */
[----:B------:R0:W-:Y:S01]  /*528f0*/  STL.64 [R1+0x14f0], R12 ;  /* 0x0014f00c01007387 */ /* 0x0001e20000100a00 */
[----:B------:R1:W-:Y:S03]  /*52900*/  STL.64 [R1+0x14f8], R14 ;  /* 0x0014f80e01007387 */ /* 0x0003e60000100a00 */
[----:B0-----:R-:W2:Y:S01]  /*52910*/  LDL.LU R12, [R1+0x10a0] ;  /* 0x0010a000010c7983 */ /* 0x001ea20000300800 */
[----:B------:R-:W2:Y:S02]  /*52920*/  LDL.LU R13, [R1+0x10a4] ;  /* 0x0010a400010d7983 */ /* 0x000ea40000300800 */
[----:B-1----:R-:W4:Y:S02]  /*52930*/  LDL.LU R14, [R1+0x10a8] ;  /* 0x0010a800010e7983 */ /* 0x002f240000300800 */
[----:B------:R-:W4:Y:S02]  /*52940*/  LDL.LU R15, [R1+0x10ac] ;  /* 0x0010ac00010f7983 */ /* 0x000f240000300800 */
[----:B----4-:R-:W-:Y:S01]  /*52950*/  STL.64 [R1+0x4350], R14 ;  /* 0x0043500e01007387 */ /* 0x010fe20000100a00 */
[----:B--2---:R0:W-:Y:S02]  /*52960*/  STL.64 [R1+0x4348], R12 ;  /* 0x0043480c01007387 */ /* 0x0041e40000100a00 */
[----:B0-----:R-:W-:-:S02]  /*52970*/  IMAD.MOV.U32 R12, RZ, RZ, R21 ;  /* 0x000000ffff0c7224 */ /* 0x001fc400078e0015 */
[----:B------:R-:W-:Y:S02]  /*52980*/  IMAD.MOV.U32 R13, RZ, RZ, R20 ;  /* 0x000000ffff0d7224 */ /* 0x000fe400078e0014 */
[----:B------:R-:W-:Y:S04]  /*52990*/  LDSM.16.MT88.4 R20, [R10+0x14080] ;  /* 0x014080000a14783b */ /* 0x000fe80000004200 */
[----:B------:R0:W-:Y:S04]  /*529a0*/  STL.64 [R1+0x4368], R12 ;  /* 0x0043680c01007387 */ /* 0x0001e80000100a00 */
[----:B0-----:R-:W3:Y:S01]  /*529b0*/  LDL.LU R12, [R1+0x1180] ;  /* 0x00118000010c7983 */ /* 0x001ee20000300800 */
[----:B------:R-:W3:Y:S02]  /*529c0*/  LDL.LU R13, [R1+0x1184] ;  /* 0x00118400010d7983 */ /* 0x000ee40000300800 */
[----:B------:R-:W3:Y:S02]  /*529d0*/  LDL.LU R14, [R1+0x1188] ;  /* 0x00118800010e7983 */ /* 0x000ee40000300800 */
[----:B------:R-:W3:Y:S02]  /*529e0*/  LDL.LU R15, [R1+0x118c] ;  /* 0x00118c00010f7983 */ /* 0x000ee40000300800 */
[----:B---3--:R-:W-:Y:S07]  /*529f0*/  HMMA.16816.F32 R16, R16, R4, R12 ;  /* 0x000000041010723c */ /* 0x008fee000000180c */
[----:B------:R-:W-:-:S02]  /*52a00*/  IMAD.MOV.U32 R12, RZ, RZ, R28 ;  /* 0x000000ffff0c7224 */ /* 0x000fc400078e001c */
[----:B------:R-:W2:Y:S11]  /*52a10*/  LDL.LU R28, [R1+0x4474] ;  /* 0x00447400011c7983 */ /* 0x000eb60000300800 */
[----:B------:R-:W-:Y:S03]  /*52a20*/  @!UPT UIADD3 URZ, URZ, URZ, URZ ;  /* 0x0000003f3f3ff290 */ /* 0x000fe6000fffe03f */
[----:B------:R-:W-:Y:S01]  /*52a30*/  STL.64 [R1+0x12a0], R16 ;  /* 0x0012a01001007387 */ /* 0x000fe20000100a00 */
[----:B------:R-:W-:Y:S02]  /*52a40*/  STL.64 [R1+0x12a8], R18 ;  /* 0x0012a81201007387 */ /* 0x000fe40000100a00 */
[----:B------:R-:W0:Y:S04]  /*52a50*/  LDSM.16.MT88.4 R16, [R10+0x14100] ;  /* 0x014100000a10783b */ /* 0x000e280000004200 */
[----:B------:R-:W-:Y:S02]  /*52a60*/  IMAD.MOV.U32 R13, RZ, RZ, R29 ;  /* 0x000000ffff0d7224 */ /* 0x000fe400078e001d */
[----:B------:R-:W3:Y:S03]  /*52a70*/  LDL.LU R29, [R1+0x4470] ;  /* 0x00447000011d7983 */ /* 0x000ee60000300800 */
[----:B------:R1:W-:Y:S02]  /*52a80*/  STL.64 [R1+0x4380], R12 ;  /* 0x0043800c01007387 */ /* 0x0003e40000100a00 */
[----:B-1----:R-:W-:-:S02]  /*52a90*/  IMAD.MOV.U32 R12, RZ, RZ, R26 ;  /* 0x000000ffff0c7224 */ /* 0x002fc400078e001a */
[----:B------:R-:W-:Y:S01]  /*52aa0*/  IMAD.MOV.U32 R13, RZ, RZ, R27 ;  /* 0x000000ffff0d7224 */ /* 0x000fe200078e001b */
[----:B------:R-:W4:Y:S01]  /*52ab0*/  LDL.LU R26, [R1+0x446c] ;  /* 0x00446c00011a7983 */ /* 0x000f220000300800 */
[----:B------:R-:W2:Y:S03]  /*52ac0*/  LDL.LU R27, [R1+0x4468] ;  /* 0x00446800011b7983 */ /* 0x000ea60000300800 */
[----:B------:R-:W-:Y:S01]  /*52ad0*/  STL.64 [R1+0x4398], R12 ;  /* 0x0043980c01007387 */ /* 0x000fe20000100a00 */
[----:B------:R-:W-:Y:S02]  /*52ae0*/  STL.64 [R1+0x4330], R4 ;  /* 0x0043300401007387 */ /* 0x000fe40000100a00 */
[----:B------:R-:W-:Y:S02]  /*52af0*/  STL [R1+0x4420], R10 ;  /* 0x0044200a01007387 */ /* 0x000fe40000100800 */
[----:B------:R-:W-:Y:S01]  /*52b00*/  STL.64 [R1+0x4418], R8 ;  /* 0x0044180801007387 */ /* 0x000fe20000100a00 */
[----:B0-----:R-:W-:Y:S01]  /*52b10*/  STL.64 [R1+0x4328], R18 ;  /* 0x0043281201007387 */ /* 0x001fe20000100a00 */
[----:B------:R0:W-:Y:S03]  /*52b20*/  STL.64 [R1+0x4320], R16 ;  /* 0x0043201001007387 */ /* 0x0001e60000100a00 */
[----:B0-----:R-:W2:Y:S01]  /*52b30*/  LDL.LU R16, [R1+0x1090] ;  /* 0x0010900001107983 */ /* 0x001ea20000300800 */
[----:B------:R-:W2:Y:S02]  /*52b40*/  LDL.LU R17, [R1+0x1094] ;  /* 0x0010940001117983 */ /* 0x000ea40000300800 */
[----:B------:R-:W2:Y:S02]  /*52b50*/  LDL.LU R18, [R1+0x1098] ;  /* 0x0010980001127983 */ /* 0x000ea40000300800 */
[----:B------:R-:W2:Y:S02]  /*52b60*/  LDL.LU R19, [R1+0x109c] ;  /* 0x00109c0001137983 */ /* 0x000ea40000300800 */
[----:B------:R-:W-:-:S02]  /*52b70*/  IMAD.MOV.U32 R12, RZ, RZ, R24 ;  /* 0x000000ffff0c7224 */ /* 0x000fc400078e0018 */
[----:B------:R-:W-:Y:S01]  /*52b80*/  IMAD.MOV.U32 R13, RZ, RZ, R25 ;  /* 0x000000ffff0d7224 */ /* 0x000fe200078e0019 */
[----:B------:R-:W3:Y:S01]  /*52b90*/  LDL.LU R24, [R1+0x4464] ;  /* 0x0044640001187983 */ /* 0x000ee20000300800 */
[----:B------:R-:W3:Y:S03]  /*52ba0*/  LDL.LU R25, [R1+0x4460] ;  /* 0x0044600001197983 */ /* 0x000ee60000300800 */
[----:B------:R0:W-:Y:S01]  /*52bb0*/  STL.64 [R1+0x43b0], R12 ;  /* 0x0043b00c01007387 */ /* 0x0001e20000100a00 */
[----:B------:R-:W-:Y:S02]  /*52bc0*/  IMAD.MOV.U32 R4, RZ, RZ, R3 ;  /* 0x000000ffff047224 */ /* 0x000fe400078e0003 */
[----:B------:R-:W-:Y:S02]  /*52bd0*/  IMAD.MOV.U32 R5, RZ, RZ, R11 ;  /* 0x000000ffff057224 */ /* 0x000fe400078e000b */
[----:B0-----:R-:W-:-:S02]  /*52be0*/  IMAD.MOV.U32 R12, RZ, RZ, R6 ;  /* 0x000000ffff0c7224 */ /* 0x001fc400078e0006 */
[----:B------:R-:W-:Y:S01]  /*52bf0*/  IMAD.MOV.U32 R13, RZ, RZ, R7 ;  /* 0x000000ffff0d7224 */ /* 0x000fe200078e0007 */
        /* <DEDUP_REMOVED lines=8> */
[----:B------:R0:W-:Y:S02]  /*52c80*/  STL.64 [R1+0x43c8], R12 ;  /* 0x0043c80c01007387 */ /* 0x0001e40000100a00 */
[----:B------:R-:W2:Y:S01]  /*52c90*/  LDL.LU R3, [R1+0x4454] ;  /* 0x0044540001037983 */ /* 0x000ea20000300800 */
[----:B------:R-:W2:Y:S01]  /*52ca0*/  LDL.LU R11, [R1+0x4450] ;  /* 0x00445000010b7983 */ /* 0x000ea20000300800 */
[----:B------:R3:W-:Y:S03]  /*52cb0*/  STL.64 [R1+0x43d0], R4 ;  /* 0x0043d00401007387 */ /* 0x0007e60000100a00 */
[----:B0-----:R-:W2:Y:S01]  /*52cc0*/  LDL.LU R12, [R1+0x1110] ;  /* 0x00111000010c7983 */ /* 0x001ea20000300800 */
[----:B------:R-:W2:Y:S02]  /*52cd0*/  LDL.LU R13, [R1+0x1114] ;  /* 0x00111400010d7983 */ /* 0x000ea40000300800 */
[----:B------:R-:W2:Y:S02]  /*52ce0*/  LDL.LU R14, [R1+0x1118] ;  /* 0x00111800010e7983 */ /* 0x000ea40000300800 */
[----:B------:R-:W2:Y:S02]  /*52cf0*/  LDL.LU R15, [R1+0x111c] ;  /* 0x00111c00010f7983 */ /* 0x000ea40000300800 */
[----:B---3--:R-:W-:-:S02]  /*52d00*/  IMAD.MOV.U32 R4, RZ, RZ, R29 ;  /* 0x000000ffff047224 */ /* 0x008fc400078e001d */
[----:B------:R-:W-:Y:S01]  /*52d10*/  IMAD.MOV.U32 R5, RZ, RZ, R28 ;  /* 0x000000ffff057224 */ /* 0x000fe200078e001c */
[----:B--2---:R-:W-:Y:S01]  /*52d20*/  STL.64 [R1+0x43e0], R14 ;  /* 0x0043e00e01007387 */ /* 0x004fe20000100a00 */
[----:B------:R0:W-:Y:S03]  /*52d30*/  STL.64 [R1+0x43d8], R12 ;  /* 0x0043d80c01007387 */ /* 0x0001e60000100a00 */
[----:B------:R1:W-:Y:S01]  /*52d40*/  STL.64 [R1+0x43e8], R4 ;  /* 0x0043e80401007387 */ /* 0x0003e20000100a00 */
[----:B0-----:R-:W2:Y:S01]  /*52d50*/  LDL.LU R12, [R1+0x1120] ;  /* 0x00112000010c7983 */ /* 0x001ea20000300800 */
[----:B------:R-:W2:Y:S02]  /*52d60*/  LDL.LU R13, [R1+0x1124] ;  /* 0x00112400010d7983 */ /* 0x000ea40000300800 */
[----:B------:R-:W3:Y:S02]  /*52d70*/  LDL.LU R14, [R1+0x1128] ;  /* 0x00112800010e7983 */ /* 0x000ee40000300800 */
[----:B------:R-:W3:Y:S02]  /*52d80*/  LDL.LU R15, [R1+0x112c] ;  /* 0x00112c00010f7983 */ /* 0x000ee40000300800 */
[----:B-1----:R-:W-:-:S02]  /*52d90*/  IMAD.MOV.U32 R4, RZ, RZ, R27 ;  /* 0x000000ffff047224 */ /* 0x002fc400078e001b */
[----:B----4-:R-:W-:Y:S01]  /*52da0*/  IMAD.MOV.U32 R5, RZ, RZ, R26 ;  /* 0x000000ffff057224 */ /* 0x010fe200078e001a */
[----:B---3--:R-:W-:Y:S01]  /*52db0*/  STL.64 [R1+0x43f8], R14 ;  /* 0x0043f80e01007387 */ /* 0x008fe20000100a00 */
[----:B--2---:R0:W-:Y:S03]  /*52dc0*/  STL.64 [R1+0x43f0], R12 ;  /* 0x0043f00c01007387 */ /* 0x0041e60000100a00 */
[----:B------:R1:W-:Y:S01]  /*52dd0*/  STL.64 [R1+0x4400], R4 ;  /* 0x0044000401007387 */ /* 0x0003e20000100a00 */
[----:B0-----:R-:W2:Y:S01]  /*52de0*/  LDL.LU R12, [R1+0x1130] ;  /* 0x00113000010c7983 */ /* 0x001ea20000300800 */
[----:B------:R-:W2:Y:S02]  /*52df0*/  LDL.LU R13, [R1+0x1134] ;  /* 0x00113400010d7983 */ /* 0x000ea40000300800 */
[----:B------:R-:W3:Y:S02]  /*52e00*/  LDL.LU R14, [R1+0x1138] ;  /* 0x00113800010e7983 */ /* 0x000ee40000300800 */
[----:B------:R-:W3:Y:S02]  /*52e10*/  LDL.LU R15, [R1+0x113c] ;  /* 0x00113c00010f7983 */ /* 0x000ee40000300800 */
[----:B-1----:R-:W-:-:S02]  /*52e20*/  IMAD.MOV.U32 R4, RZ, RZ, R25 ;  /* 0x000000ffff047224 */ /* 0x002fc400078e0019 */
[----:B------:R-:W-:Y:S02]  /*52e30*/  IMAD.MOV.U32 R5, RZ, RZ, R24 ;  /* 0x000000ffff057224 */ /* 0x000fe400078e0018 */
[----:B------:R-:W-:Y:S02]  /*52e40*/  IMAD.MOV.U32 R24, RZ, RZ, R7 ;  /* 0x000000ffff187224 */ /* 0x000fe400078e0007 */
[----:B------:R-:W-:Y:S01]  /*52e50*/  IMAD.MOV.U32 R25, RZ, RZ, R6 ;  /* 0x000000ffff197224 */ /* 0x000fe200078e0006 */
[----:B---3--:R-:W-:Y:S01]  /*52e60*/  STL.64 [R1+0x4410], R14 ;  /* 0x0044100e01007387 */ /* 0x008fe20000100a00 */
[----:B--2---:R-:W-:Y:S02]  /*52e70*/  STL.64 [R1+0x4408], R12 ;  /* 0x0044080c01007387 */ /* 0x004fe40000100a00 */
[----:B------:R0:W-:Y:S02]  /*52e80*/  STL.64 [R1+0x4430], R4 ;  /* 0x0044300401007387 */ /* 0x0001e40000100a00 */
[----:B------:R1:W-:Y:S01]  /*52e90*/  STL.64 [R1+0x4438], R24 ;  /* 0x0044381801007387 */ /* 0x0003e20000100a00 */
[----:B0-----:R-:W2:Y:S01]  /*52ea0*/  LDL.LU R4, [R1+0x1160] ;  /* 0x0011600001047983 */ /* 0x001ea20000300800 */
[----:B------:R-:W2:Y:S02]  /*52eb0*/  LDL.LU R5, [R1+0x1164] ;  /* 0x0011640001057983 */ /* 0x000ea40000300800 */
[----:B------:R-:W3:Y:S02]  /*52ec0*/  LDL.LU R6, [R1+0x1168] ;  /* 0x0011680001067983 */ /* 0x000ee40000300800 */
[----:B------:R-:W3:Y:S02]  /*52ed0*/  LDL.LU R7, [R1+0x116c] ;  /* 0x00116c0001077983 */ /* 0x000ee40000300800 */
[----:B-1----:R-:W-:Y:S01]  /*52ee0*/  IMAD.MOV.U32 R24, RZ, RZ, R11 ;  /* 0x000000ffff187224 */ /* 0x002fe200078e000b */
        /* <DEDUP_REMOVED lines=26> */
[----:B------:R-:W-:-:S07]  /*53090*/  IMAD.MOV.U32 R25, RZ, RZ, R3 ;  /* 0x000000ffff197224 */ /* 0x000fce00078e0003 */
[C---:B------:R-:W-:Y:S01]  /*530a0*/  HMMA.16816.F32 R24, R20.reuse, R24, R4 ;  /* 0x000000181418723c */ /* 0x040fe20000001804 */
        /* <DEDUP_REMOVED lines=12> */
[----:B------:R-:W2:Y:S01]  /*53170*/  LDL.LU.64 R6, [R1+0x4448] ;  /* 0x0044480001067983 */ /* 0x000ea20000300a00 */
[----:B------:R-:W2:Y:S02]  /*53180*/  LDL.LU.64 R4, [R1+0x4440] ;  /* 0x0044400001047983 */ /* 0x000ea40000300a00 */
[----:B------:R0:W-:Y:S02]  /*53190*/  STL.64 [R1+0x1280], R24 ;  /* 0x0012801801007387 */ /* 0x0001e40000100a00 */
[----:B------:R2:W-:Y:S01]  /*531a0*/  STL.64 [R1+0x1288], R26 ;  /* 0x0012881a01007387 */ /* 0x0005e20000100a00 */
[----:B0-----:R-:W2:Y:S02]  /*531b0*/  LDL.LU.64 R24, [R1+0x4438] ;  /* 0x0044380001187983 */ /* 0x001ea40000300a00 */
[C---:B--2---:R-:W-:Y:S02]  /*531c0*/  HMMA.16816.F32 R24, R20.reuse, R24, R4 ;  /* 0x000000181418723c */ /* 0x044fe40000001804 */
[----:B------:R-:W4:Y:S11]  /*531d0*/  LDL.LU.64 R4, [R1+0x4430] ;  /* 0x0044300001047983 */ /* 0x000f360000300a00 */
[----:B------:R-:W-:Y:S10]  /*531e0*/  @!UPT UIADD3 URZ, URZ, URZ, URZ ;  /* 0x0000003f3f3ff290 */ /* 0x000ff4000fffe03f */
[----:B------:R0:W-:Y:S01]  /*531f0*/  STL.64 [R1+0x1270], R24 ;  /* 0x0012701801007387 */ /* 0x0001e20000100a00 */
[----:B------:R-:W-:Y:S03]  /*53200*/  STL.64 [R1+0x1278], R26 ;  /* 0x0012781a01007387 */ /* 0x000fe60000100a00 */
[----:B0-----:R-:W3:Y:S01]  /*53210*/  LDL.LU.64 R24, [R1+0x4428] ;  /* 0x0044280001187983 */ /* 0x001ee20000300a00 */
[C---:B----4-:R-:W-:Y:S08]  /*53220*/  HMMA.16816.F32 R4, R20.reuse, R4, R12 ;  /* 0x000000041404723c */ /* 0x050ff0000000180c */
[C---:B---3--:R-:W-:Y:S11]  /*53230*/  HMMA.16816.F32 R8, R20.reuse, R24, R8 ;  /* 0x000000181408723c */ /* 0x048ff60000001808 */
[----:B------:R-:W-:Y:S11]  /*53240*/  @!UPT UIADD3 URZ, URZ, URZ, URZ ;  /* 0x0000003f3f3ff290 */ /* 0x000ff6000fffe03f */
[----:B------:R-:W-:Y:S01]  /*53250*/  @!UPT UIADD3 URZ, URZ, URZ, URZ ;  /* 0x0000003f3f3ff290 */ /* 0x000fe2000fffe03f */
[----:B------:R-:W-:Y:S01]  /*53260*/  STL.64 [R1+0x1260], R8 ;  /* 0x0012600801007387 */ /* 0x000fe20000100a00 */
[----:B------:R0:W-:Y:S03]  /*53270*/  STL.64 [R1+0x1268], R10 ;  /* 0x0012680a01007387 */ /* 0x0001e60000100a00 */
[----:B0-----:R-:W2:Y:S01]  /*53280*/  LDL.LU R10, [R1+0x4420] ;  /* 0x00442000010a7983 */ /* 0x001ea20000300800 */
[----:B------:R-:W3:Y:S02]  /*53290*/  LDL.LU.64 R8, [R1+0x4418] ;  /* 0x0044180001087983 */ /* 0x000ee40000300a00 */
[----:B------:R-:W-:Y:S02]  /*532a0*/  STL.64 [R1+0x4318], R24 ;  /* 0x0043181801007387 */ /* 0x000fe40000100a00 */
[----:B------:R-:W2:Y:S01]  /*532b0*/  LDL R11, [R1+0x2350] ;  /* 0x00235000010b7983 */ /* 0x000ea20000100800 */
[----:B------:R-:W4:Y:S01]  /*532c0*/  LDL.LU.64 R14, [R1+0x4410] ;  /* 0x00441000010e7983 */ /* 0x000f220000300a00 */
[----:B------:R-:W4:Y:S02]  /*532d0*/  LDL.LU.64 R12, [R1+0x4408] ;  /* 0x00440800010c7983 */ /* 0x000f240000300a00 */
[----:B------:R0:W-:Y:S02]  /*532e0*/  STL.64 [R1+0x1250], R4 ;  /* 0x0012500401007387 */ /* 0x0001e40000100a00 */
[----:B------:R4:W-:Y:S01]  /*532f0*/  STL.64 [R1+0x1258], R6 ;  /* 0x0012580601007387 */ /* 0x0009e20000100a00 */
[----:B0-----:R-:W4:Y:S02]  /*53300*/  LDL.LU.64 R4, [R1+0x4400] ;  /* 0x0044000001047983 */ /* 0x001f240000300a00 */
[C---:B----4-:R-:W-:Y:S02]  /*53310*/  HMMA.16816.F32 R4, R20.reuse, R4, R12 ;  /* 0x000000041404723c */ /* 0x050fe4000000180c */
[----:B------:R-:W4:Y:S01]  /*53320*/  LDL.LU.64 R14, [R1+0x43f8] ;  /* 0x0043f800010e7983 */ /* 0x000f220000300a00 */
[----:B------:R-:W4:Y:S11]  /*53330*/  LDL.LU.64 R12, [R1+0x43f0] ;  /* 0x0043f000010c7983 */ /* 0x000f360000300a00 */
[----:B------:R-:W-:Y:S09]  /*53340*/  @!UPT UIADD3 URZ, URZ, URZ, URZ ;  /* 0x0000003f3f3ff290 */ /* 0x000ff2000fffe03f */
[----:B------:R0:W-:Y:S01]  /*53350*/  STL.64 [R1+0x1240], R4 ;  /* 0x0012400401007387 */ /* 0x0001e20000100a00 */
[----:B------:R4:W-:Y:S03]  /*53360*/  STL.64 [R1+0x1248], R6 ;  /* 0x0012480601007387 */ /* 0x0009e60000100a00 */
        /* <DEDUP_REMOVED lines=9> */
[----:B------:R-:W4:Y:S11]  /*53400*/  LDL.LU.64 R12, [R1+0x43c8] ;  /* 0x0043c800010c7983 */ /* 0x000f360000300a00 */
[----:B------:R-:W-:Y:S10]  /*53410*/  @!UPT UIADD3 URZ, URZ, URZ, URZ ;  /* 0x0000003f3f3ff290 */ /* 0x000ff4000fffe03f */
[----:B------:R0:W-:Y:S01]  /*53420*/  STL.64 [R1+0x1450], R4 ;  /* 0x0014500401007387 */ /* 0x0001e20000100a00 */
[----:B------:R1:W-:Y:S03]  /*53430*/  STL.64 [R1+0x1458], R6 ;  /* 0x0014580601007387 */ /* 0x0003e60000100a00 */
[----:B0-----:R-:W3:Y:S01]  /*53440*/  LDL.LU R4, [R1+0x1080] ;  /* 0x0010800001047983 */ /* 0x001ee20000300800 */
[----:B------:R-:W3:Y:S02]  /*53450*/  LDL.LU R5, [R1+0x1084] ;  /* 0x0010840001057983 */ /* 0x000ee40000300800 */
[----:B-1----:R-:W3:Y:S02]  /*53460*/  LDL.LU R6, [R1+0x1088] ;  /* 0x0010880001067983 */ /* 0x002ee40000300800 */
[----:B------:R-:W3:Y:S01]  /*53470*/  LDL.LU R7, [R1+0x108c] ;  /* 0x00108c0001077983 */ /* 0x000ee20000300800 */
[C---:B----4-:R-:W-:Y:S01]  /*53480*/  HMMA.16816.F32 R12, R20.reuse, R12, R16 ;  /* 0x0000000c140c723c */ /* 0x050fe20000001810 */
[----:B------:R-:W4:Y:S01]  /*53490*/  LDL.LU.64 R18, [R1+0x43c0] ;  /* 0x0043c00001127983 */ /* 0x000f220000300a00 */
[----:B------:R-:W4:Y:S11]  /*534a0*/  LDL.LU.64 R16, [R1+0x43b8] ;  /* 0x0043b80001107983 */ /* 0x000f360000300a00 */
[----:B------:R-:W-:Y:S10]  /*534b0*/  @!UPT UIADD3 URZ, URZ, URZ, URZ ;  /* 0x0000003f3f3ff290 */ /* 0x000ff4000fffe03f */
        /* <DEDUP_REMOVED lines=24> */
[----:B----4-:R-:W-:Y:S02]  /*53640*/  HMMA.16816.F32 R12, R20, R12, R16 ;  /* 0x0000000c140c723c */ /* 0x010fe40000001810 */
[----:B------:R-:W4:Y:S01]  /*53650*/  LDL.LU.64 R18, [R1+0x4360] ;  /* 0x0043600001127983 */ /* 0x000f220000300a00 */
[----:B------:R-:W4:Y:S11]  /*53660*/  LDL.LU.64 R16, [R1+0x4358] ;  /* 0x0043580001107983 */ /* 0x000f360000300a00 */
[----:B------:R-:W-:Y:S09]  /*53670*/  @!UPT UIADD3 URZ, URZ, URZ, URZ ;  /* 0x0000003f3f3ff290 */ /* 0x000ff2000fffe03f */
[----:B------:R-:W-:Y:S01]  /*53680*/  STL.64 [R1+0x1400], R12 ;  /* 0x0014000c01007387 */ /* 0x000fe20000100a00 */
[----:B------:R0:W-:Y:S03]  /*53690*/  STL.64 [R1+0x1408], R14 ;  /* 0x0014080e01007387 */ /* 0x0001e60000100a00 */
[----:B0-----:R-:W2:Y:S01]  /*536a0*/  LDL.LU.64 R14, [R1+0x4350] ;  /* 0x00435000010e7983 */ /* 0x001ea20000300a00 */
[----:B------:R-:W2:Y:S02]  /*536b0*/  LDL.LU.64 R12, [R1+0x4348] ;  /* 0x00434800010c7983 */ /* 0x000ea40000300a00 */
[----:B------:R-:W-:Y:S02]  /*536c0*/  IMAD.MOV.U32 R24, RZ, RZ, R2 ;  /* 0x000000ffff187224 */ /* 0x000fe400078e0002 */
[----:B------:R-:W-:-:S07]  /*536d0*/  IMAD.MOV.U32 R25, RZ, RZ, R0 ;  /* 0x000000ffff197224 */ /* 0x000fce00078e0000 */
[C---:B--2---:R-:W-:Y:S01]  /*536e0*/  HMMA.16816.F32 R24, R20.reuse, R24, R12 ;  /* 0x000000181418723c */ /* 0x044fe2000000180c */
[----:B------:R-:W2:Y:S01]  /*536f0*/  LDL.LU.64 R14, [R1+0x4340] ;  /* 0x00434000010e7983 */ /* 0x000ea20000300a00 */
[----:B------:R-:W4:Y:S11]  /*53700*/  LDL.LU.64 R12, [R1+0x4338] ;  /* 0x00433800010c7983 */ /* 0x000f360000300a00 */
[----:B------:R-:W-:Y:S10]  /*53710*/  @!UPT UIADD3 URZ, URZ, URZ, URZ ;  /* 0x0000003f3f3ff290 */ /* 0x000ff4000fffe03f */
[----:B------:R-:W-:Y:S01]  /*53720*/  STL.64 [R1+0x13f0], R24 ;  /* 0x0013f01801007387 */ /* 0x000fe20000100a00 */
[----:B------:R4:W-:Y:S02]  /*53730*/  STL.64 [R1+0x13f8], R26 ;  /* 0x0013f81a01007387 */ /* 0x0009e40000100a00 */
[C---:B----4-:R-:W-:Y:S01]  /*53740*/  HMMA.16816.F32 R24, R20.reuse, R12, R16 ;  /* 0x0000000c1418723c */ /* 0x050fe20000001810 */
[----:B------:R-:W4:Y:S11]  /*53750*/  LDL.LU R16, [R1+0x1060] ;  /* 0x0010600001107983 */ /* 0x000f360000300800 */
[----:B------:R-:W-:Y:S11]  /*53760*/  @!UPT UIADD3 URZ, URZ, URZ, URZ ;  /* 0x0000003f3f3ff290 */ /* 0x000ff6000fffe03f */
        /* <DEDUP_REMOVED lines=9> */
[----:B--2---:R-:W-:Y:S01]  /*53800*/  STL.64 [R1+0x4260], R14 ;  /* 0x0042600e01007387 */ /* 0x004fe20000100a00 */
[----:B------:R0:W-:Y:S03]  /*53810*/  STL.64 [R1+0x4258], R12 ;  /* 0x0042580c01007387 */ /* 0x0001e60000100a00 */
[----:B0-----:R-:W2:Y:S04]  /*53820*/  LDL.64 R12, [R1+0x90] ;  /* 0x00009000010c7983 */ /* 0x001ea80000100a00 */
[----:B--2---:R0:W-:Y:S04]  /*53830*/  STL.64 [R1+0x42e0], R12 ;  /* 0x0042e00c01007387 */ /* 0x0041e80000100a00 */
[----:B0-----:R-:W2:Y:S04]  /*53840*/  LDL.64 R12, [R1+0xd0] ;  /* 0x0000d000010c7983 */ /* 0x001ea80000100a00 */
[----:B--2---:R0:W-:Y:S04]  /*53850*/  STL.64 [R1+0x42e8], R12 ;  /* 0x0042e80c01007387 */ /* 0x0041e80000100a00 */
[----:B0-----:R-:W2:Y:S01]  /*53860*/  LDL.LU R12, [R1+0x1000] ;  /* 0x00100000010c7983 */ /* 0x001ea20000300800 */
[----:B------:R-:W2:Y:S02]  /*53870*/  LDL.LU R13, [R1+0x1004] ;  /* 0x00100400010d7983 */ /* 0x000ea40000300800 */
[----:B------:R-:W2:Y:S02]  /*53880*/  LDL.LU R14, [R1+0x1008] ;  /* 0x00100800010e7983 */ /* 0x000ea40000300800 */
[----:B------:R-:W2:Y:S01]  /*53890*/  LDL.LU R15, [R1+0x100c] ;  /* 0x00100c00010f7983 */ /* 0x000ea20000300800 */
[C---:B---3--:R-:W-:Y:S01]  /*538a0*/  HMMA.16816.F32 R4, R20.reuse, R8, R4 ;  /* 0x000000081404723c */ /* 0x048fe20000001804 */
[----:B--2---:R-:W-:Y:S01]  /*538b0*/  STL.64 [R1+0x42f8], R14 ;  /* 0x0042f80e01007387 */ /* 0x004fe20000100a00 */
[----:B------:R0:W-:Y:S03]  /*538c0*/  STL.64 [R1+0x42f0], R12 ;  /* 0x0042f00c01007387 */ /* 0x0001e60000100a00 */
[----:B0-----:R-:W2:Y:S04]  /*538d0*/  LDL.64 R12, [R1+0xf0] ;  /* 0x0000f000010c7983 */ /* 0x001ea80000100a00 */
[----:B--2---:R0:W-:Y:S04]  /*538e0*/  STL.64 [R1+0x4310], R12 ;  /* 0x0043100c01007387 */ /* 0x0041e80000100a00 */
[----:B0-----:R-:W2:Y:S10]  /*538f0*/  LDL.64 R12, [R1+0x100] ;  /* 0x00010000010c7983 */ /* 0x001eb40000100a00 */
[----:B------:R0:W-:Y:S02]  /*53900*/  STL.64 [R1+0x13d0], R4 ;  /* 0x0013d00401007387 */ /* 0x0001e40000100a00 */
[----:B------:R-:W-:Y:S01]  /*53910*/  STL.64 [R1+0x13d8], R6 ;  /* 0x0013d80601007387 */ /* 0x000fe20000100a00 */
[----:B0-----:R-:W4:Y:S01]  /*53920*/  LDL.LU.64 R4, [R1+0x4330] ;  /* 0x0043300001047983 */ /* 0x001f220000300a00 */
[----:B------:R-:W-:Y:S02]  /*53930*/  STL.64 [R1+0x4250], R10 ;  /* 0x0042500a01007387 */ /* 0x000fe40000100a00 */
[----:B------:R0:W-:Y:S02]  /*53940*/  STL.64 [R1+0x4248], R8 ;  /* 0x0042480801007387 */ /* 0x0001e40000100a00 */
[----:B0-----:R-:W3:Y:S01]  /*53950*/  LDL.LU R8, [R1+0xee0] ;  /* 0x000ee00001087983 */ /* 0x001ee20000300800 */
        /* <DEDUP_REMOVED lines=11> */
[----:B------:R-:W3:Y:S11]  /*53a10*/  LDL.LU.64 R16, [R1+0x4320] ;  /* 0x0043200001107983 */ /* 0x000ef60000300a00 */
[----:B------:R0:W-:Y:S02]  /*53a20*/  STL.64 [R1+0x1220], R20 ;  /* 0x0012201401007387 */ /* 0x0001e40000100a00 */
[----:B------:R-:W-:Y:S02]  /*53a30*/  STL.64 [R1+0x1228], R22 ;  /* 0x0012281601007387 */ /* 0x000fe40000100a00 */
[----:B------:R-:W-:Y:S01]  /*53a40*/  IMAD.MOV.U32 R3, RZ, RZ, R13 ;  /* 0x000000ffff037224 */ /* 0x000fe200078e000d */
[----:B0-----:R-:W4:Y:S01]  /*53a50*/  LDL.64 R20, [R1+0xa0] ;  /* 0x0000a00001147983 */ /* 0x001f220000100a00 */
[----:B------:R0:W-:Y:S03]  /*53a60*/  STL.64 [R1+0x4268], R4 ;  /* 0x0042680401007387 */ /* 0x0001e60000100a00 */
[----:B0-----:R-:W4:Y:S01]  /*53a70*/  LDL.LU R4, [R1+0xf00] ;  /* 0x000f000001047983 */ /* 0x001f220000300800 */
[----:B------:R-:W4:Y:S02]  /*53a80*/  LDL.LU R5, [R1+0xf04] ;  /* 0x000f040001057983 */ /* 0x000f240000300800 */
[----:B------:R-:W4:Y:S02]  /*53a90*/  LDL.LU R6, [R1+0xf08] ;  /* 0x000f080001067983 */ /* 0x000f240000300800 */
[----:B------:R-:W4:Y:S01]  /*53aa0*/  LDL.LU R7, [R1+0xf0c] ;  /* 0x000f0c0001077983 */ /* 0x000f220000300800 */
[C---:B---3--:R-:W-:Y:S11]  /*53ab0*/  HMMA.16816.F32 R24, R16.reuse, R12, R24 ;  /* 0x0000000c1018723c */ /* 0x048ff60000001818 */
[----:B------:R-:W-:Y:S11]  /*53ac0*/  @!UPT UIADD3 URZ, URZ, URZ, URZ ;  /* 0x0000003f3f3ff290 */ /* 0x000ff6000fffe03f */
[----:B------:R-:W-:Y:S01]  /*53ad0*/  @!UPT UIADD3 URZ, URZ, URZ, URZ ;  /* 0x0000003f3f3ff290 */ /* 0x000fe2000fffe03f */
[----:B------:R0:W-:Y:S01]  /*53ae0*/  STL.64 [R1+0x1210], R24 ;  /* 0x0012101801007387 */ /* 0x0001e20000100a00 */
[----:B------:R1:W-:Y:S03]  /*53af0*/  STL.64 [R1+0x1218], R26 ;  /* 0x0012181a01007387 */ /* 0x0003e60000100a00 */
[----:B0-----:R-:W3:Y:S01]  /*53b00*/  LDL.LU.64 R24, [R1+0x4318] ;  /* 0x0043180001187983 */ /* 0x001ee20000300a00 */
[----:B-1----:R-:W-:Y:S02]  /*53b10*/  IMAD.MOV.U32 R26, RZ, RZ, R12 ;  /* 0x000000ffff1a7224 */ /* 0x002fe400078e000c */
        /* <DEDUP_REMOVED lines=12> */
[----:B------:R-:W3:Y:S01]  /*53be0*/  LDL.LU.64 R12, [R1+0x42f0] ;  /* 0x0042f000010c7983 */ /* 0x000ee20000300a00 */
[----:B------:R-:W-:Y:S01]  /*53bf0*/  STL [R1+0x421c], R27 ;  /* 0x00421c1b01007387 */ /* 0x000fe20000100800 */
[----:B------:R-:W-:Y:S01]  /*53c00*/  STL [R1+0x4218], R28 ;  /* 0x0042181c01007387 */ /* 0x000fe20000100800 */
        /* <DEDUP_REMOVED lines=18> */
[----:B------:R-:W2:Y:S01]  /*53d30*/  LDL.LU.64 R12, [R1+0x42e0] ;  /* 0x0042e000010c7983 */ /* 0x000ea20000300a00 */
[----:B----4-:R-:W-:Y:S02]  /*53d40*/  HMMA.16816.F32 R4, R16, R20, R4 ;  /* 0x000000141004723c */ /* 0x010fe40000001804 */
[----:B------:R-:W-:Y:S02]  /*53d50*/  STL [R1+0x4224], R24 ;  /* 0x0042241801007387 */ /* 0x000fe40000100800 */
[----:B------:R-:W-:Y:S02]  /*53d60*/  STL [R1+0x4220], R25 ;  /* 0x0042201901007387 */ /* 0x000fe40000100800 */
[----:B------:R-:W-:-:S02]  /*53d70*/  IMAD.MOV.U32 R29, RZ, RZ, R21 ;  /* 0x000000ffff1d7224 */ /* 0x000fc400078e0015 */
[----:B-1----:R-:W-:Y:S11]  /*53d80*/  IMAD.MOV.U32 R26, RZ, RZ, R20 ;  /* 0x000000ffff1a7224 */ /* 0x002ff600078e0014 */
        /* <DEDUP_REMOVED lines=8> */
[----:B------:R0:W-:Y:S01]  /*53e10*/  STL.64 [R1+0x11c0], R4 ;  /* 0x0011c00401007387 */ /* 0x0001e20000100a00 */
[----:B------:R1:W-:Y:S03]  /*53e20*/  STL.64 [R1+0x11c8], R6 ;  /* 0x0011c80601007387 */ /* 0x0003e60000100a00 */
[----:B0-----:R-:W2:Y:S01]  /*53e30*/  LDL.LU R4, [R1+0xe60] ;  /* 0x000e600001047983 */ /* 0x001ea20000300800 */
[----:B------:R-:W2:Y:S02]  /*53e40*/  LDL.LU R5, [R1+0xe64] ;  /* 0x000e640001057983 */ /* 0x000ea40000300800 */
[----:B-1----:R-:W3:Y:S02]  /*53e50*/  LDL.LU R6, [R1+0xe68] ;  /* 0x000e680001067983 */ /* 0x002ee40000300800 */
[----:B------:R-:W3:Y:S02]  /*53e60*/  LDL.LU R7, [R1+0xe6c] ;  /* 0x000e6c0001077983 */ /* 0x000ee40000300800 */
[----:B---3--:R-:W-:Y:S01]  /*53e70*/  STL.64 [R1+0x4278], R6 ;  /* 0x0042780601007387 */ /* 0x008fe20000100a00 */
[----:B--2---:R0:W-:Y:S03]  /*53e80*/  STL.64 [R1+0x4270], R4 ;  /* 0x0042700401007387 */ /* 0x0041e60000100a00 */
[----:B0-----:R-:W2:Y:S04]  /*53e90*/  LDL.64 R4, [R1+0x10] ;  /* 0x0000100001047983 */ /* 0x001ea80000100a00 */
[----:B--2---:R0:W-:Y:S04]  /*53ea0*/  STL.64 [R1+0x4288], R4 ;  /* 0x0042880401007387 */ /* 0x0041e80000100a00 */
        /* <DEDUP_REMOVED lines=33> */
[----:B----4-:R-:W-:Y:S01]  /*540c0*/  HMMA.16816.F32 R24, R16, R4, R24 ;  /* 0x000000041018723c */ /* 0x010fe20000001818 */
        /* <DEDUP_REMOVED lines=14> */
[----:B------:R-:W-:Y:S01]  /*541b0*/  STL [R1+0x4234], R3 ;  /* 0x0042340301007387 */ /* 0x000fe20000100800 */
[----:B------:R-:W-:Y:S02]  /*541c0*/  STL [R1+0x4230], R28 ;  /* 0x0042301c01007387 */ /* 0x000fe40000100800 */
[----:B------:R0:W-:Y:S02]  /*541d0*/  STL.64 [R1+0x13c0], R24 ;  /* 0x0013c01801007387 */ /* 0x0001e40000100a00 */
[----:B------:R1:W-:Y:S02]  /*541e0*/  STL.64 [R1+0x13c8], R26 ;  /* 0x0013c81a01007387 */ /* 0x0003e40000100a00 */
[----:B0-----:R-:W-:-:S02]  /*541f0*/  IMAD.MOV.U32 R25, RZ, RZ, R4 ;  /* 0x000000ffff197224 */ /* 0x001fc400078e0004 */
[----:B-1----:R-:W-:Y:S02]  /*54200*/  IMAD.MOV.U32 R27, RZ, RZ, R5 ;  /* 0x000000ffff1b7224 */ /* 0x002fe400078e0005 */
[----:B------:R-:W2:Y:S03]  /*54210*/  LDL.LU.64 R4, [R1+0x42d8] ;  /* 0x0042d80001047983 */ /* 0x000ea60000300a00 */
[----:B------:R-:W-:Y:S02]  /*54220*/  STL [R1+0x423c], R27 ;  /* 0x00423c1b01007387 */ /* 0x000fe40000100800 */
[----:B------:R0:W-:Y:S02]  /*54230*/  STL [R1+0x4238], R25 ;  /* 0x0042381901007387 */ /* 0x0001e40000100800 */
[----:B------:R-:W2:Y:S01]  /*54240*/  LDL.LU R24, [R1+0xec0] ;  /* 0x000ec00001187983 */ /* 0x000ea20000300800 */
[----:B0-----:R-:W2:Y:S01]  /*54250*/  LDL.LU R25, [R1+0xec4] ;  /* 0x000ec40001197983 */ /* 0x001ea20000300800 */
[----:B------:R-:W2:Y:S02]  /*54260*/  LDL.LU R26, [R1+0xec8] ;  /* 0x000ec800011a7983 */ /* 0x000ea40000300800 */
[----:B------:R-:W2:Y:S02]  /*54270*/  LDL.LU R27, [R1+0xecc] ;  /* 0x000ecc00011b7983 */ /* 0x000ea40000300800 */
[C---:B--2---:R-:W-:Y:S11]  /*54280*/  HMMA.16816.F32 R24, R16.reuse, R4, R24 ;  /* 0x000000041018723c */ /* 0x044ff60000001818 */
[----:B------:R-:W-:Y:S11]  /*54290*/  @!UPT UIADD3 URZ, URZ, URZ, URZ ;  /* 0x0000003f3f3ff290 */ /* 0x000ff6000fffe03f */
[----:B------:R-:W-:Y:S01]  /*542a0*/  @!UPT UIADD3 URZ, URZ, URZ, URZ ;  /* 0x0000003f3f3ff290 */ /* 0x000fe2000fffe03f */
[----:B------:R0:W-:Y:S01]  /*542b0*/  STL.64 [R1+0x13b0], R24 ;  /* 0x0013b01801007387 */ /* 0x0001e20000100a00 */
[----:B------:R1:W-:Y:S02]  /*542c0*/  STL.64 [R1+0x13b8], R26 ;  /* 0x0013b81a01007387 */ /* 0x0003e40000100a00 */
[----:B0-----:R-:W-:Y:S02]  /*542d0*/  IMAD.MOV.U32 R24, RZ, RZ, R5 ;  /* 0x000000ffff187224 */ /* 0x001fe400078e0005 */
[----:B-1----:R-:W-:Y:S02]  /*542e0*/  IMAD.MOV.U32 R26, RZ, RZ, R4 ;  /* 0x000000ffff1a7224 */ /* 0x002fe400078e0004 */
[----:B------:R-:W2:Y:S03]  /*542f0*/  LDL.LU.64 R4, [R1+0x42d0] ;  /* 0x0042d00001047983 */ /* 0x000ea60000300a00 */
        /* <DEDUP_REMOVED lines=37> */
[C---:B--2---:R-:W-:Y:S11]  /*54550*/  HMMA.16816.F32 R4, R16.reuse, R12, R4 ;  /* 0x0000000c1004723c */ /* 0x044ff60000001804 */
[----:B------:R-:W-:Y:S11]  /*54560*/  @!UPT UIADD3 URZ, URZ, URZ, URZ ;  /* 0x0000003f3f3ff290 */ /* 0x000ff6000fffe03f */
[----:B------:R-:W-:Y:S01]  /*54570*/  @!UPT UIADD3 URZ, URZ, URZ, URZ ;  /* 0x0000003f3f3ff290 */ /* 0x000fe2000fffe03f */
[----:B------:R0:W-:Y:S01]  /*54580*/  STL.64 [R1+0x1360], R4 ;  /* 0x0013600401007387 */ /* 0x0001e20000100a00 */
[----:B------:R1:W-:Y:S03]  /*54590*/  STL.64 [R1+0x1368], R6 ;  /* 0x0013680601007387 */ /* 0x0003e60000100a00 */
[----:B0-----:R-:W2:Y:S01]  /*545a0*/  LDL.LU.64 R4, [R1+0x4268] ;  /* 0x0042680001047983 */ /* 0x001ea20000300a00 */
[----:B-1----:R-:W-:Y:S02]  /*545b0*/  IMAD.MOV.U32 R7, RZ, RZ, R12 ;  /* 0x000000ffff077224 */ /* 0x002fe400078e000c */
[----:B------:R-:W-:Y:S02]  /*545c0*/  IMAD.MOV.U32 R6, RZ, RZ, R13 ;  /* 0x000000ffff067224 */ /* 0x000fe400078e000d */
[----:B------:R-:W2:Y:S01]  /*545d0*/  LDL.LU.64 R14, [R1+0x4260] ;  /* 0x00426000010e7983 */ /* 0x000ea20000300a00 */
        /* <DEDUP_REMOVED lines=8> */
[----:B--2---:R-:W-:Y:S02]  /*54660*/  STL.64 [R1+0x4110], R14 ;  /* 0x0041100e01007387 */ /* 0x004fe40000100a00 */
[----:B------:R0:W-:Y:S02]  /*54670*/  STL.64 [R1+0x4108], R12 ;  /* 0x0041080c01007387 */ /* 0x0001e40000100a00 */
[----:B0-----:R-:W2:Y:S01]  /*54680*/  LDL.LU R12, [R1+0xe30] ;  /* 0x000e3000010c7983 */ /* 0x001ea20000300800 */
[----:B------:R-:W2:Y:S02]  /*54690*/  LDL.LU R13, [R1+0xe34] ;  /* 0x000e3400010d7983 */ /* 0x000ea40000300800 */
[----:B------:R-:W2:Y:S02]  /*546a0*/  LDL.LU R14, [R1+0xe38] ;  /* 0x000e3800010e7983 */ /* 0x000ea40000300800 */
[----:B------:R-:W2:Y:S01]  /*546b0*/  LDL.LU R15, [R1+0xe3c] ;  /* 0x000e3c00010f7983 */ /* 0x000ea20000300800 */
[C---:B----4-:R-:W-:Y:S08]  /*546c0*/  HMMA.16816.F32 R20, R16.reuse, R8, R20 ;  /* 0x000000081014723c */ /* 0x050ff00000001814 */
[----:B--2---:R-:W-:Y:S01]  /*546d0*/  HMMA.16816.F32 R12, R16, R4, R12 ;  /* 0x00000004100c723c */ /* 0x004fe2000000180c */
[----:B---3--:R-:W-:Y:S11]  /*546e0*/  LDSM.16.MT88.4 R16, [R11+0x14000] ;  /* 0x014000000b10783b */ /* 0x008ff60000004200 */
[----:B------:R-:W-:Y:S03]  /*546f0*/  @!UPT UIADD3 URZ, URZ, URZ, URZ ;  /* 0x0000003f3f3ff290 */ /* 0x000fe6000fffe03f */
[----:B------:R-:W-:Y:S01]  /*54700*/  STL.64 [R1+0x1340], R20 ;  /* 0x0013401401007387 */ /* 0x000fe20000100a00 */
[----:B------:R-:W-:Y:S02]  /*54710*/  STL.64 [R1+0x1348], R22 ;  /* 0x0013481601007387 */ /* 0x000fe40000100a00 */
[----:B------:R-:W-:Y:S02]  /*54720*/  STL.64 [R1+0x40f0], R4 ;  /* 0x0040f00401007387 */ /* 0x000fe40000100a00 */
[----:B------:R-:W0:Y:S03]  /*54730*/  LDSM.16.MT88.4 R20, [R10+0x14180] ;  /* 0x014180000a14783b */ /* 0x000e260000004200 */
[----:B------:R-:W-:Y:S01]  /*54740*/  STL.64 [R1+0x11b0], R12 ;  /* 0x0011b00c01007387 */ /* 0x000fe20000100a00 */
[----:B------:R-:W-:Y:S02]  /*54750*/  STL.64 [R1+0x11b8], R14 ;  /* 0x0011b80e01007387 */ /* 0x000fe40000100a00 */
[----:B------:R-:W-:Y:S02]  /*54760*/  STL [R1+0x4100], R11 ;  /* 0x0041000b01007387 */ /* 0x000fe40000100800 */
[----:B------:R1:W-:Y:S02]  /*54770*/  STL.64 [R1+0x40f8], R8 ;  /* 0x0040f80801007387 */ /* 0x0003e40000100a00 */
        /* <DEDUP_REMOVED lines=8> */
[----:B------:R1:W-:Y:S01]  /*54800*/  STL.64 [R1+0x4140], R4 ;  /* 0x0041400401007387 */ /* 0x0003e20000100a00 */
[----:B------:R-:W-:Y:S02]  /*54810*/  IMAD.MOV.U32 R13, RZ, RZ, R6 ;  /* 0x000000ffff0d7224 */ /* 0x000fe400078e0006 */
[----:B------:R-:W-:Y:S01]  /*54820*/  IMAD.MOV.U32 R12, RZ, RZ, R7 ;  /* 0x000000ffff0c7224 */ /* 0x000fe200078e0007 */
[----:B---3--:R-:W-:Y:S01]  /*54830*/  STL.64 [R1+0x4120], R10 ;  /* 0x0041200a01007387 */ /* 0x008fe20000100a00 */
[----:B--2---:R-:W-:Y:S02]  /*54840*/  STL.64 [R1+0x4118], R8 ;  /* 0x0041180801007387 */ /* 0x004fe40000100a00 */
[----:B-1----:R-:W2:Y:S02]  /*54850*/  LDL.LU R4, [R1+0xd90] ;  /* 0x000d900001047983 */ /* 0x002ea40000300800 */
[----:B------:R-:W2:Y:S01]  /*54860*/  LDL.LU R5, [R1+0xd94] ;  /* 0x000d940001057983 */ /* 0x000ea20000300800 */
[----:B------:R-:W3:Y:S01]  /*54870*/  LDL.LU R6, [R1+0xd98] ;  /* 0x000d980001067983 */ /* 0x000ee20000300800 */
[----:B------:R-:W3:Y:S03]  /*54880*/  LDL.LU R7, [R1+0xd9c] ;  /* 0x000d9c0001077983 */ /* 0x000ee60000300800 */
[----:B---3--:R-:W-:Y:S01]  /*54890*/  STL.64 [R1+0x4150], R6 ;  /* 0x0041500601007387 */ /* 0x008fe20000100a00 */
[----:B--2---:R1:W-:Y:S02]  /*548a0*/  STL.64 [R1+0x4148], R4 ;  /* 0x0041480401007387 */ /* 0x0043e40000100a00 */
[----:B-1----:R-:W-:-:S02]  /*548b0*/  IMAD.MOV.U32 R4, RZ, RZ, R25 ;  /* 0x000000ffff047224 */ /* 0x002fc400078e0019 */
[----:B------:R-:W-:Y:S01]  /*548c0*/  IMAD.MOV.U32 R5, RZ, RZ, R3 ;  /* 0x000000ffff057224 */ /* 0x000fe200078e0003 */
[----:B------:R-:W2:Y:S01]  /*548d0*/  LDL.LU R25, [R1+0x4238] ;  /* 0x0042380001197983 */ /* 0x000ea20000300800 */
[----:B------:R-:W3:Y:S03]  /*548e0*/  LDL.LU R3, [R1+0x4234] ;  /* 0x0042340001037983 */ /* 0x000ee60000300800 */
[----:B------:R4:W-:Y:S01]  /*548f0*/  STL.64 [R1+0x4160], R4 ;  /* 0x0041600401007387 */ /* 0x0009e20000100a00 */
[----:B------:R1:W-:Y:S02]  /*54900*/  STL.64 [R1+0x4128], R12 ;  /* 0x0041280c01007387 */ /* 0x0003e40000100a00 */
[----:B----4-:R-:W-:Y:S02]  /*54910*/  IMAD.MOV.U32 R4, RZ, RZ, R26 ;  /* 0x000000ffff047224 */ /* 0x010fe400078e001a */
[----:B-1----:R-:W-:-:S02]  /*54920*/  IMAD.MOV.U32 R12, RZ, RZ, R28 ;  /* 0x000000ffff0c7224 */ /* 0x002fc400078e001c */
[----:B------:R-:W-:Y:S01]  /*54930*/  IMAD.MOV.U32 R5, RZ, RZ, R24 ;  /* 0x000000ffff057224 */ /* 0x000fe200078e0018 */
[----:B------:R-:W4:Y:S01]  /*54940*/  LDL.LU R28, [R1+0x4230] ;  /* 0x00423000011c7983 */ /* 0x000f220000300800 */
[----:B------:R-:W-:Y:S02]  /*54950*/  IMAD.MOV.U32 R13, RZ, RZ, R29 ;  /* 0x000000ffff0d7224 */ /* 0x000fe400078e001d */
[----:B------:R-:W3:Y:S02]  /*54960*/  LDL.LU R29, [R1+0x422c] ;  /* 0x00422c00011d7983 */ /* 0x000ee40000300800 */
[----:B------:R-:W3:Y:S01]  /*54970*/  LDL.LU R26, [R1+0x4228] ;  /* 0x00422800011a7983 */ /* 0x000ee20000300800 */
[----:B------:R-:W3:Y:S01]  /*54980*/  LDL.LU R24, [R1+0x4224] ;  /* 0x0042240001187983 */ /* 0x000ee20000300800 */
[----:B------:R-:W-:Y:S02]  /*54990*/  STL.64 [R1+0x4178], R4 ;  /* 0x0041780401007387 */ /* 0x000fe40000100a00 */
[----:B------:R1:W-:Y:S02]  /*549a0*/  STL.64 [R1+0x4158], R12 ;  /* 0x0041580c01007387 */ /* 0x0003e40000100a00 */
[----:B-1----:R-:W3:Y:S01]  /*549b0*/  LDL.LU R12, [R1+0xda0] ;  /* 0x000da000010c7983 */ /* 0x002ee20000300800 */
[----:B------:R-:W3:Y:S02]  /*549c0*/  LDL.LU R13, [R1+0xda4] ;  /* 0x000da400010d7983 */ /* 0x000ee40000300800 */
[----:B------:R-:W3:Y:S02]  /*549d0*/  LDL.LU R14, [R1+0xda8] ;  /* 0x000da800010e7983 */ /* 0x000ee40000300800 */
[----:B------:R-:W3:Y:S02]  /*549e0*/  LDL.LU R15, [R1+0xdac] ;  /* 0x000dac00010f7983 */ /* 0x000ee40000300800 */
[----:B------:R-:W-:-:S02]  /*549f0*/  IMAD.MOV.U32 R5, RZ, RZ, R27 ;  /* 0x000000ffff057224 */ /* 0x000fc400078e001b */
[----:B--2---:R-:W-:Y:S02]  /*54a00*/  IMAD.MOV.U32 R4, RZ, RZ, R25 ;  /* 0x000000ffff047224 */ /* 0x004fe400078e0019 */
[----:B------:R-:W2:Y:S01]  /*54a10*/  LDL.LU R25, [R1+0x4220] ;  /* 0x0042200001197983 */ /* 0x000ea20000300800 */
[----:B------:R-:W2:Y:S02]  /*54a20*/  LDL.LU R27, [R1+0x421c] ;  /* 0x00421c00011b7983 */ /* 0x000ea40000300800 */
[----:B------:R-:W-:Y:S01]  /*54a30*/  STL.64 [R1+0x4190], R4 ;  /* 0x0041900401007387 */ /* 0x000fe20000100a00 */
[----:B---3--:R-:W-:Y:S01]  /*54a40*/  STL.64 [R1+0x4170], R14 ;  /* 0x0041700e01007387 */ /* 0x008fe20000100a00 */
[----:B------:R1:W-:Y:S03]  /*54a50*/  STL.64 [R1+0x4168], R12 ;  /* 0x0041680c01007387 */ /* 0x0003e60000100a00 */
[----:B-1----:R-:W3:Y:S01]  /*54a60*/  LDL.LU R12, [R1+0xdb0] ;  /* 0x000db000010c7983 */ /* 0x002ee20000300800 */
[----:B------:R-:W3:Y:S02]  /*54a70*/  LDL.LU R13, [R1+0xdb4] ;  /* 0x000db400010d7983 */ /* 0x000ee40000300800 */
[----:B------:R-:W2:Y:S02]  /*54a80*/  LDL.LU R14, [R1+0xdb8] ;  /* 0x000db800010e7983 */ /* 0x000ea40000300800 */
[----:B------:R-:W2:Y:S02]  /*54a90*/  LDL.LU R15, [R1+0xdbc] ;  /* 0x000dbc00010f7983 */ /* 0x000ea40000300800 */
[----:B----4-:R-:W-:-:S02]  /*54aa0*/  IMAD.MOV.U32 R4, RZ, RZ, R28 ;  /* 0x000000ffff047224 */ /* 0x010fc400078e001c */
[----:B------:R-:W-:Y:S01]  /*54ab0*/  IMAD.MOV.U32 R5, RZ, RZ, R3 ;  /* 0x000000ffff057224 */ /* 0x000fe200078e0003 */
[----:B------:R-:W4:Y:S01]  /*54ac0*/  LDL.LU R28, [R1+0x4218] ;  /* 0x00421800011c7983 */ /* 0x000f220000300800 */
[----:B------:R-:W4:Y:S03]  /*54ad0*/  LDL.LU R3, [R1+0x4214] ;  /* 0x0042140001037983 */ /* 0x000f260000300800 */
[----:B------:R1:W-:Y:S02]  /*54ae0*/  STL.64 [R1+0x41a8], R4 ;  /* 0x0041a80401007387 */ /* 0x0003e40000100a00 */
[----:B-1----:R-:W-:Y:S02]  /*54af0*/  IMAD.MOV.U32 R4, RZ, RZ, R26 ;  /* 0x000000ffff047224 */ /* 0x002fe400078e001a */
[----:B------:R-:W-:Y:S01]  /*54b00*/  IMAD.MOV.U32 R5, RZ, RZ, R29 ;  /* 0x000000ffff057224 */ /* 0x000fe200078e001d */
[----:B------:R-:W4:Y:S04]  /*54b10*/  LDL.LU R26, [R1+0x4210] ;  /* 0x00421000011a7983 */ /* 0x000f280000300800 */
[----:B------:R-:W-:Y:S04]  /*54b20*/  STL.64 [R1+0x41c0], R4 ;  /* 0x0041c00401007387 */ /* 0x000fe80000100a00 */
[----:B--2---:R-:W-:Y:S01]  /*54b30*/  STL.64 [R1+0x4188], R14 ;  /* 0x0041880e01007387 */ /* 0x004fe20000100a00 */
[----:B---3--:R1:W-:Y:S03]  /*54b40*/  STL.64 [R1+0x4180], R12 ;  /* 0x0041800c01007387 */ /* 0x0083e60000100a00 */
[----:B-1----:R-:W2:Y:S01]  /*54b50*/  LDL.LU R12, [R1+0xdc0] ;  /* 0x000dc000010c7983 */ /* 0x002ea20000300800 */
[----:B------:R-:W2:Y:S02]  /*54b60*/  LDL.LU R13, [R1+0xdc4] ;  /* 0x000dc400010d7983 */ /* 0x000ea40000300800 */
[----:B------:R-:W3:Y:S02]  /*54b70*/  LDL.LU R14, [R1+0xdc8] ;  /* 0x000dc800010e7983 */ /* 0x000ee40000300800 */
[----:B------:R-:W3:Y:S02]  /*54b80*/  LDL.LU R15, [R1+0xdcc] ;  /* 0x000dcc00010f7983 */ /* 0x000ee40000300800 */
[----:B------:R-:W-:-:S02]  /*54b90*/  IMAD.MOV.U32 R4, RZ, RZ, R25 ;  /* 0x000000ffff047224 */ /* 0x000fc400078e0019 */
[----:B------:R-:W-:Y:S02]  /*54ba0*/  IMAD.MOV.U32 R5, RZ, RZ, R24 ;  /* 0x000000ffff057224 */ /* 0x000fe400078e0018 */
[----:B----4-:R-:W-:Y:S02]  /*54bb0*/  IMAD.MOV.U32 R24, RZ, RZ, R28 ;  /* 0x000000ffff187224 */ /* 0x010fe400078e001c */
[----:B------:R-:W-:Y:S01]  /*54bc0*/  IMAD.MOV.U32 R25, RZ, RZ, R27 ;  /* 0x000000ffff197224 */ /* 0x000fe200078e001b */
[----:B------:R-:W-:Y:S04]  /*54bd0*/  STL.64 [R1+0x41d8], R4 ;  /* 0x0041d80401007387 */ /* 0x000fe80000100a00 */
[----:B---3--:R-:W-:Y:S01]  /*54be0*/  STL.64 [R1+0x41a0], R14 ;  /* 0x0041a00e01007387 */ /* 0x008fe20000100a00 */
[----:B--2---:R1:W-:Y:S03]  /*54bf0*/  STL.64 [R1+0x4198], R12 ;  /* 0x0041980c01007387 */ /* 0x0043e60000100a00 */
[----:B-1----:R-:W2:Y:S01]  /*54c00*/  LDL.LU R12, [R1+0xdd0] ;  /* 0x000dd000010c7983 */ /* 0x002ea20000300800 */
[----:B------:R-:W2:Y:S02]  /*54c10*/  LDL.LU R13, [R1+0xdd4] ;  /* 0x000dd400010d7983 */ /* 0x000ea40000300800 */
[----:B------:R-:W3:Y:S02]  /*54c20*/  LDL.LU R14, [R1+0xdd8] ;  /* 0x000dd800010e7983 */ /* 0x000ee40000300800 */
[----:B------:R-:W3:Y:S01]  /*54c30*/  LDL.LU R15, [R1+0xddc] ;  /* 0x000ddc00010f7983 */ /* 0x000ee20000300800 */
[----:B------:R-:W-:Y:S01]  /*54c40*/  STL.64 [R1+0x41f8], R24 ;  /* 0x0041f81801007387 */ /* 0x000fe20000100a00 */
[----:B------:R-:W4:Y:S02]  /*54c50*/  LDL.LU R4, [R1+0xe00] ;  /* 0x000e000001047983 */ /* 0x000f240000300800 */
[----:B------:R-:W4:Y:S02]  /*54c60*/  LDL.LU R5, [R1+0xe04] ;  /* 0x000e040001057983 */ /* 0x000f240000300800 */
[----:B------:R-:W2:Y:S01]  /*54c70*/  LDL.LU R6, [R1+0xe08] ;  /* 0x000e080001067983 */ /* 0x000ea20000300800 */
[----:B------:R-:W2:Y:S04]  /*54c80*/  LDL.LU R7, [R1+0xe0c] ;  /* 0x000e0c0001077983 */ /* 0x000ea80000300800 */
[----:B--2---:R-:W-:Y:S01]  /*54c90*/  STL.64 [R1+0x41f0], R6 ;  /* 0x0041f00601007387 */ /* 0x004fe20000100a00 */
[----:B----4-:R1:W-:Y:S03]  /*54ca0*/  STL.64 [R1+0x41e8], R4 ;  /* 0x0041e80401007387 */ /* 0x0103e60000100a00 */
        /* <DEDUP_REMOVED lines=10> */
[----:B---3--:R-:W-:Y:S01]  /*54d50*/  STL.64 [R1+0x41b8], R14 ;  /* 0x0041b80e01007387 */ /* 0x008fe20000100a00 */
[----:B------:R1:W-:Y:S03]  /*54d60*/  STL.64 [R1+0x41b0], R12 ;  /* 0x0041b00c01007387 */ /* 0x0003e60000100a00 */
[----:B-1----:R-:W2:Y:S01]  /*54d70*/  LDL.LU R12, [R1+0xde0] ;  /* 0x000de000010c7983 */ /* 0x002ea20000300800 */
[----:B------:R-:W2:Y:S02]  /*54d80*/  LDL.LU R13, [R1+0xde4] ;  /* 0x000de400010d7983 */ /* 0x000ea40000300800 */
[----:B------:R-:W3:Y:S02]  /*54d90*/  LDL.LU R14, [R1+0xde8] ;  /* 0x000de800010e7983 */ /* 0x000ee40000300800 */
[----:B------:R-:W3:Y:S02]  /*54da0*/  LDL.LU R15, [R1+0xdec] ;  /* 0x000dec00010f7983 */ /* 0x000ee40000300800 */
[----:B------:R-:W-:-:S02]  /*54db0*/  IMAD.MOV.U32 R24, RZ, RZ, R26 ;  /* 0x000000ffff187224 */ /* 0x000fc400078e001a */
[----:B------:R-:W-:Y:S01]  /*54dc0*/  IMAD.MOV.U32 R25, RZ, RZ, R3 ;  /* 0x000000ffff197224 */ /* 0x000fe200078e0003 */
[----:B---3--:R-:W-:Y:S01]  /*54dd0*/  STL.64 [R1+0x41d0], R14 ;  /* 0x0041d00e01007387 */ /* 0x008fe20000100a00 */
[----:B--2---:R1:W-:Y:S03]  /*54de0*/  STL.64 [R1+0x41c8], R12 ;  /* 0x0041c80c01007387 */ /* 0x0043e60000100a00 */
[----:B-1----:R-:W2:Y:S01]  /*54df0*/  LDL.LU R12, [R1+0xdf0] ;  /* 0x000df000010c7983 */ /* 0x002ea20000300800 */
[----:B------:R-:W2:Y:S02]  /*54e00*/  LDL.LU R13, [R1+0xdf4] ;  /* 0x000df400010d7983 */ /* 0x000ea40000300800 */
[----:B------:R-:W2:Y:S02]  /*54e10*/  LDL.LU R14, [R1+0xdf8] ;  /* 0x000df800010e7983 */ /* 0x000ea40000300800 */
[----:B------:R-:W2:Y:S01]  /*54e20*/  LDL.LU R15, [R1+0xdfc] ;  /* 0x000dfc00010f7983 */ /* 0x000ea20000300800 */
[----:B------:R-:W3:Y:S01]  /*54e30*/  LDL.LU R8, [R1+0xd60] ;  /* 0x000d600001087983 */ /* 0x000ee20000300800 */
        /* <DEDUP_REMOVED lines=34> */
[----:B------:R-:W-:Y:S01]  /*55060*/  STL.64 [R1+0x40c0], R24 ;  /* 0x0040c01801007387 */ /* 0x000fe20000100a00 */
        /* <DEDUP_REMOVED lines=35> */
[----:B--2---:R-:W-:Y:S02]  /*552a0*/  HMMA.16816.F32 R4, R20, R4, R12 ;  /* 0x000000041404723c */ /* 0x004fe4000000180c */
[----:B------:R-:W3:Y:S11]  /*552b0*/  LDL.LU.64 R12, [R1+0x4158] ;  /* 0x00415800010c7983 */ /* 0x000ef60000300a00 */
[----:B------:R-:W-:Y:S10]  /*552c0*/  @!UPT UIADD3 URZ, URZ, URZ, URZ ;  /* 0x0000003f3f3ff290 */ /* 0x000ff4000fffe03f */
[----:B------:R-:W-:Y:S01]  /*552d0*/  STL.64 [R1+0x1310], R4 ;  /* 0x0013100401007387 */ /* 0x000fe20000100a00 */
[----:B------:R0:W-:Y:S03]  /*552e0*/  STL.64 [R1+0x1318], R6 ;  /* 0x0013180601007387 */ /* 0x0001e60000100a00 */
[----:B0-----:R-:W2:Y:S01]  /*552f0*/  LDL.LU.64 R6, [R1+0x4150] ;  /* 0x0041500001067983 */ /* 0x001ea20000300a00 */
[----:B------:R-:W2:Y:S02]  /*55300*/  LDL.LU.64 R4, [R1+0x4148] ;  /* 0x0041480001047983 */ /* 0x000ea40000300a00 */
[----:B------:R-:W-:Y:S02]  /*55310*/  IMAD.MOV.U32 R24, RZ, RZ, R2 ;  /* 0x000000ffff187224 */ /* 0x000fe400078e0002 */
[----:B------:R-:W-:-:S07]  /*55320*/  IMAD.MOV.U32 R25, RZ, RZ, R0 ;  /* 0x000000ffff197224 */ /* 0x000fce00078e0000 */
[C---:B--2---:R-:W-:Y:S01]  /*55330*/  HMMA.16816.F32 R24, R20.reuse, R24, R4 ;  /* 0x000000181418723c */ /* 0x044fe20000001804 */
[----:B------:R-:W4:Y:S07]  /*55340*/  LDL.LU.64 R4, [R1+0x4140] ;  /* 0x0041400001047983 */ /* 0x000f2e0000300a00 */
[C---:B----4-:R-:W-:Y:S01]  /*55350*/  HMMA.16816.F32 R16, R20.reuse, R4, R16 ;  /* 0x000000041410723c */ /* 0x050fe20000001810 */
[----:B------:R-:W2:Y:S11]  /*55360*/  LDL.LU R4, [R1+0xd40] ;  /* 0x000d400001047983 */ /* 0x000eb60000300800 */
[----:B------:R-:W-:Y:S03]  /*55370*/  @!UPT UIADD3 URZ, URZ, URZ, URZ ;  /* 0x0000003f3f3ff290 */ /* 0x000fe6000fffe03f */
[----:B------:R0:W-:Y:S02]  /*55380*/  STL.64 [R1+0x1300], R24 ;  /* 0x0013001801007387 */ /* 0x0001e40000100a00 */
[----:B------:R1:W-:Y:S06]  /*55390*/  STL.64 [R1+0x1308], R26 ;  /* 0x0013081a01007387 */ /* 0x0003ec0000100a00 */
[----:B------:R4:W-:Y:S01]  /*553a0*/  STL.64 [R1+0x12f0], R16 ;  /* 0x0012f01001007387 */ /* 0x0009e20000100a00 */
[----:B------:R4:W-:Y:S02]  /*553b0*/  STL.64 [R1+0x12f8], R18 ;  /* 0x0012f81201007387 */ /* 0x0009e40000100a00 */
[----:B------:R-:W2:Y:S02]  /*553c0*/  LDL.LU R5, [R1+0xd44] ;  /* 0x000d440001057983 */ /* 0x000ea40000300800 */
[----:B------:R-:W2:Y:S01]  /*553d0*/  LDL.LU R6, [R1+0xd48] ;  /* 0x000d480001067983 */ /* 0x000ea20000300800 */
[----:B------:R-:W2:Y:S01]  /*553e0*/  LDL.LU R7, [R1+0xd4c] ;  /* 0x000d4c0001077983 */ /* 0x000ea20000300800 */
[----:B0-----:R-:W2:Y:S02]  /*553f0*/  LDL.LU R24, [R1+0xd10] ;  /* 0x000d100001187983 */ /* 0x001ea40000300800 */
[----:B------:R-:W2:Y:S02]  /*55400*/  LDL.LU R25, [R1+0xd14] ;  /* 0x000d140001197983 */ /* 0x000ea40000300800 */
[----:B-1----:R-:W2:Y:S01]  /*55410*/  LDL.LU R26, [R1+0xd18] ;  /* 0x000d1800011a7983 */ /* 0x002ea20000300800 */
[----:B------:R-:W2:Y:S01]  /*55420*/  LDL.LU R27, [R1+0xd1c] ;  /* 0x000d1c00011b7983 */ /* 0x000ea20000300800 */
[C---:B---3--:R-:W-:Y:S03]  /*55430*/  HMMA.16816.F32 R12, R20.reuse, R12, R8 ;  /* 0x0000000c140c723c */ /* 0x048fe60000001808 */
[----:B----4-:R-:W3:Y:S01]  /*55440*/  LDL.LU R16, [R1+0xd30] ;  /* 0x000d300001107983 */ /* 0x010ee20000300800 */
[----:B------:R-:W3:Y:S02]  /*55450*/  LDL.LU R17, [R1+0xd34] ;  /* 0x000d340001117983 */ /* 0x000ee40000300800 */
[----:B------:R-:W3:Y:S02]  /*55460*/  LDL.LU R18, [R1+0xd38] ;  /* 0x000d380001127983 */ /* 0x000ee40000300800 */
[----:B------:R-:W3:Y:S01]  /*55470*/  LDL.LU R19, [R1+0xd3c] ;  /* 0x000d3c0001137983 */ /* 0x000ee20000300800 */
[----:B--2---:R-:W-:Y:S01]  /*55480*/  STL.64 [R1+0x40d0], R26 ;  /* 0x0040d01a01007387 */ /* 0x004fe20000100a00 */
[----:B------:R0:W-:Y:S03]  /*55490*/  STL.64 [R1+0x40c8], R24 ;  /* 0x0040c81801007387 */ /* 0x0001e60000100a00 */
[----:B0-----:R-:W2:Y:S01]  /*554a0*/  LDL.64 R24, [R1+0x100] ;  /* 0x0001000001187983 */ /* 0x001ea20000100a00 */
[----:B------:R-:W4:Y:S02]  /*554b0*/  LDL.LU.64 R10, [R1+0x4138] ;  /* 0x00413800010a7983 */ /* 0x000f240000300a00 */
[----:B------:R-:W4:Y:S07]  /*554c0*/  LDL.LU.64 R8, [R1+0x4130] ;  /* 0x0041300001087983 */ /* 0x000f2e0000300a00 */
[----:B------:R0:W-:Y:S01]  /*554d0*/  STL.64 [R1+0x12e0], R12 ;  /* 0x0012e00c01007387 */ /* 0x0001e20000100a00 */
        /* <DEDUP_REMOVED lines=8> */
[----:B0-----:R-:W2:Y:S01]  /*55560*/  LDL.LU.64 R14, [R1+0x4110] ;  /* 0x00411000010e7983 */ /* 0x001ea20000300a00 */
[----:B------:R-:W4:Y:S02]  /*55570*/  LDL.LU.64 R12, [R1+0x4108] ;  /* 0x00410800010c7983 */ /* 0x000f240000300a00 */
[C---:B----4-:R-:W-:Y:S11]  /*55580*/  HMMA.16816.F32 R8, R20.reuse, R12, R8 ;  /* 0x0000000c1408723c */ /* 0x050ff60000001808 */
[----:B------:R-:W-:Y:S11]  /*55590*/  @!UPT UIADD3 URZ, URZ, URZ, URZ ;  /* 0x0000003f3f3ff290 */ /* 0x000ff6000fffe03f */
[----:B------:R-:W-:Y:S01]  /*555a0*/  @!UPT UIADD3 URZ, URZ, URZ, URZ ;  /* 0x0000003f3f3ff290 */ /* 0x000fe2000fffe03f */
[----:B------:R-:W-:Y:S01]  /*555b0*/  STL.64 [R1+0x12c0], R8 ;  /* 0x0012c00801007387 */ /* 0x000fe20000100a00 */
[----:B------:R0:W-:Y:S03]  /*555c0*/  STL.64 [R1+0x12c8], R10 ;  /* 0x0012c80a01007387 */ /* 0x0001e60000100a00 */
[----:B0-----:R-:W4:Y:S01]  /*555d0*/  LDL.LU R11, [R1+0x4100] ;  /* 0x00410000010b7983 */ /* 0x001f220000300800 */
[----:B------:R-:W3:Y:S02]  /*555e0*/  LDL.LU.64 R8, [R1+0x40f8] ;  /* 0x0040f80001087983 */ /* 0x000ee40000300a00 */
[----:B--2---:R-:W-:Y:S02]  /*555f0*/  STL.64 [R1+0x4018], R14 ;  /* 0x0040180e01007387 */ /* 0x004fe40000100a00 */
[----:B------:R0:W-:Y:S02]  /*55600*/  STL.64 [R1+0x4010], R12 ;  /* 0x0040100c01007387 */ /* 0x0001e40000100a00 */
        /* <DEDUP_REMOVED lines=13> */
[----:B0-----:R-:W2:Y:S01]  /*556e0*/  LDL.LU R12, [R1+0xd20] ;  /* 0x000d2000010c7983 */ /* 0x001ea20000300800 */
[----:B------:R-:W2:Y:S02]  /*556f0*/  LDL.LU R13, [R1+0xd24] ;  /* 0x000d2400010d7983 */ /* 0x000ea40000300800 */
[----:B------:R-:W2:Y:S02]  /*55700*/  LDL.LU R14, [R1+0xd28] ;  /* 0x000d2800010e7983 */ /* 0x000ea40000300800 */
[----:B------:R-:W2:Y:S05]  /*55710*/  LDL.LU R15, [R1+0xd2c] ;  /* 0x000d2c00010f7983 */ /* 0x000eaa0000300800 */
[----:B------:R0:W-:Y:S01]  /*55720*/  STL.64 [R1+0x12b0], R4 ;  /* 0x0012b00401007387 */ /* 0x0001e20000100a00 */
[----:B------:R-:W-:Y:S03]  /*55730*/  STL.64 [R1+0x12b8], R6 ;  /* 0x0012b80601007387 */ /* 0x000fe60000100a00 */
[----:B0-----:R-:W3:Y:S01]  /*55740*/  LDL.LU.64 R4, [R1+0x40f0] ;  /* 0x0040f00001047983 */ /* 0x001ee20000300a00 */
[----:B----4-:R-:W-:Y:S02]  /*55750*/  STL [R1+0x4028], R11 ;  /* 0x0040280b01007387 */ /* 0x010fe40000100800 */
[----:B------:R0:W-:Y:S02]  /*55760*/  STL.64 [R1+0x4020], R8 ;  /* 0x0040200801007387 */ /* 0x0001e40000100a00 */
[----:B0-----:R-:W4:Y:S01]  /*55770*/  LDL.LU R8, [R1+0xcd0] ;  /* 0x000cd00001087983 */ /* 0x001f220000300800 */
[----:B------:R-:W4:Y:S02]  /*55780*/  LDL.LU R9, [R1+0xcd4] ;  /* 0x000cd40001097983 */ /* 0x000f240000300800 */
[----:B------:R-:W4:Y:S02]  /*55790*/  LDL.LU R10, [R1+0xcd8] ;  /* 0x000cd800010a7983 */ /* 0x000f240000300800 */
[----:B------:R-:W4:Y:S01]  /*557a0*/  LDL.LU R11, [R1+0xcdc] ;  /* 0x000cdc00010b7983 */ /* 0x000f220000300800 */
[----:B---3--:R-:W-:Y:S01]  /*557b0*/  HMMA.16816.F32 R20, R20, R4, R16 ;  /* 0x000000041414723c */ /* 0x008fe20000001810 */
[----:B------:R-:W2:Y:S01]  /*557c0*/  LDL.LU.64 R18, [R1+0x40e8] ;  /* 0x0040e80001127983 */ /* 0x000ea20000300a00 */
[----:B------:R-:W2:Y:S02]  /*557d0*/  LDL.LU.64 R16, [R1+0x40e0] ;  /* 0x0040e00001107983 */ /* 0x000ea40000300a00 */
[----:B------:R-:W-:-:S02]  /*557e0*/  IMAD.MOV.U32 R6, RZ, RZ, R24 ;  /* 0x000000ffff067224 */ /* 0x000fc400078e0018 */
[----:B------:R-:W-:Y:S11]  /*557f0*/  IMAD.MOV.U32 R3, RZ, RZ, R25 ;  /* 0x000000ffff037224 */ /* 0x000ff600078e0019 */
[----:B------:R-:W-:Y:S06]  /*55800*/  @!UPT UIADD3 URZ, URZ, URZ, URZ ;  /* 0x0000003f3f3ff290 */ /* 0x000fec000fffe03f */
[----:B------:R0:W-:Y:S01]  /*55810*/  STL.64 [R1+0x1140], R20 ;  /* 0x0011401401007387 */ /* 0x0001e20000100a00 */
[----:B------:R-:W-:Y:S03]  /*55820*/  STL.64 [R1+0x1148], R22 ;  /* 0x0011481601007387 */ /* 0x000fe60000100a00 */
[----:B0-----:R-:W3:Y:S01]  /*55830*/  LDL.64 R20, [R1+0xa0] ;  /* 0x0000a00001147983 */ /* 0x001ee20000100a00 */
[C---:B--2---:R-:W-:Y:S11]  /*55840*/  HMMA.16816.F32 R12, R16.reuse, R24, R12 ;  /* 0x00000018100c723c */ /* 0x044ff6000000180c */
[----:B------:R-:W-:Y:S11]  /*55850*/  @!UPT UIADD3 URZ, URZ, URZ, URZ ;  /* 0x0000003f3f3ff290 */ /* 0x000ff6000fffe03f */
[----:B------:R-:W-:Y:S01]  /*55860*/  @!UPT UIADD3 URZ, URZ, URZ, URZ ;  /* 0x0000003f3f3ff290 */ /* 0x000fe2000fffe03f */
[----:B------:R0:W-:Y:S01]  /*55870*/  STL.64 [R1+0x1290], R12 ;  /* 0x0012900c01007387 */ /* 0x0001e20000100a00 */
[----:B------:R-:W-:Y:S03]  /*55880*/  STL.64 [R1+0x1298], R14 ;  /* 0x0012980e01007387 */ /* 0x000fe60000100a00 */
        /* <DEDUP_REMOVED lines=8> */
[----:B------:R0:W-:Y:S01]  /*55910*/  STL.64 [R1+0x1130], R24 ;  /* 0x0011301801007387 */ /* 0x0001e20000100a00 */
[----:B------:R1:W-:Y:S03]  /*55920*/  STL.64 [R1+0x1138], R26 ;  /* 0x0011381a01007387 */ /* 0x0003e60000100a00 */
[----:B0-----:R-:W2:Y:S01]  /*55930*/  LDL.LU.64 R24, [R1+0x40c0] ;  /* 0x0040c00001187983 */ /* 0x001ea20000300a00 */
[----:B-1----:R-:W-:Y:S02]  /*55940*/  IMAD.MOV.U32 R26, RZ, RZ, R12 ;  /* 0x000000ffff1a7224 */ /* 0x002fe400078e000c */
        /* <DEDUP_REMOVED lines=8> */
[----:B------:R-:W-:Y:S03]  /*559d0*/  STL.64 [R1+0x1128], R14 ;  /* 0x0011280e01007387 */ /* 0x000fe60000100a00 */
[----:B0-----:R-:W2:Y:S01]  /*559e0*/  LDL.LU.64 R12, [R1+0x40a8] ;  /* 0x0040a800010c7983 */ /* 0x001ea20000300a00 */
[----:B------:R0:W-:Y:S03]  /*559f0*/  STL.64 [R1+0x3fa8], R24 ;  /* 0x003fa81801007387 */ /* 0x0001e60000100a00 */
[----:B0-----:R-:W2:Y:S01]  /*55a00*/  LDL.LU R24, [R1+0xcf0] ;  /* 0x000cf00001187983 */ /* 0x001ea20000300800 */
[----:B------:R-:W2:Y:S02]  /*55a10*/  LDL.LU R25, [R1+0xcf4] ;  /* 0x000cf40001197983 */ /* 0x000ea40000300800 */
[----:B------:R-:W2:Y:S02]  /*55a20*/  LDL.LU R26, [R1+0xcf8] ;  /* 0x000cf800011a7983 */ /* 0x000ea40000300800 */
[----:B------:R-:W2:Y:S02]  /*55a30*/  LDL.LU R27, [R1+0xcfc] ;  /* 0x000cfc00011b7983 */ /* 0x000ea40000300800 */
        /* <DEDUP_REMOVED lines=8> */
[----:B------:R0:W-:Y:S02]  /*55ac0*/  STL [R1+0x3fe4], R24 ;  /* 0x003fe41801007387 */ /* 0x0001e40000100800 */
[----:B------:R1:W-:Y:S01]  /*55ad0*/  STL [R1+0x3fe0], R25 ;  /* 0x003fe01901007387 */ /* 0x0003e20000100800 */
[----:B0-----:R-:W2:Y:S01]  /*55ae0*/  LDL.LU R24, [R1+0xce0] ;  /* 0x000ce00001187983 */ /* 0x001ea20000300800 */
[----:B-1----:R-:W2:Y:S02]  /*55af0*/  LDL.LU R25, [R1+0xce4] ;  /* 0x000ce40001197983 */ /* 0x002ea40000300800 */
[----:B------:R-:W2:Y:S02]  /*55b00*/  LDL.LU R26, [R1+0xce8] ;  /* 0x000ce800011a7983 */ /* 0x000ea40000300800 */
[----:B------:R-:W2:Y:S02]  /*55b10*/  LDL.LU R27, [R1+0xcec] ;  /* 0x000cec00011b7983 */ /* 0x000ea40000300800 */
[----:B---3--:R-:W-:Y:S01]  /*55b20*/  IMAD.MOV.U32 R28, RZ, RZ, R20 ;  /* 0x000000ffff1c7224 */ /* 0x008fe200078e0014 */
[C---:B----4-:R-:W-:Y:S08]  /*55b30*/  HMMA.16816.F32 R8, R16.reuse, R12, R8 ;  /* 0x0000000c1008723c */ /* 0x050ff00000001808 */
[----:B--2---:R-:W-:Y:S11]  /*55b40*/  HMMA.16816.F32 R24, R16, R20, R24 ;  /* 0x000000141018723c */ /* 0x004ff60000001818 */
[----:B------:R-:W-:Y:S11]  /*55b50*/  @!UPT UIADD3 URZ, URZ, URZ, URZ ;  /* 0x0000003f3f3ff290 */ /* 0x000ff6000fffe03f */
[----:B------:R-:W-:Y:S01]  /*55b60*/  @!UPT UIADD3 URZ, URZ, URZ, URZ ;  /* 0x0000003f3f3ff290 */ /* 0x000fe2000fffe03f */
[----:B------:R-:W-:Y:S01]  /*55b70*/  STL.64 [R1+0x1100], R24 ;  /* 0x0011001801007387 */ /* 0x000fe20000100a00 */
[----:B------:R0:W-:Y:S02]  /*55b80*/  STL.64 [R1+0x1108], R26 ;  /* 0x0011081a01007387 */ /* 0x0001e40000100a00 */
[----:B0-----:R-:W-:-:S05]  /*55b90*/  IMAD.MOV.U32 R27, RZ, RZ, R21 ;  /* 0x000000ffff1b7224 */ /* 0x001fca00078e0015 */
[----:B------:R-:W-:Y:S01]  /*55ba0*/  STL [R1+0x3fec], R27 ;  /* 0x003fec1b01007387 */ /* 0x000fe20000100800 */
[----:B------:R-:W-:Y:S02]  /*55bb0*/  STL [R1+0x3fe8], R28 ;  /* 0x003fe81c01007387 */ /* 0x000fe40000100800 */
[----:B------:R0:W-:Y:S02]  /*55bc0*/  STL.64 [R1+0x10f0], R8 ;  /* 0x0010f00801007387 */ /* 0x0001e40000100a00 */
[----:B------:R1:W-:Y:S01]  /*55bd0*/  STL.64 [R1+0x10f8], R10 ;  /* 0x0010f80a01007387 */ /* 0x0003e20000100a00 */
        /* <DEDUP_REMOVED lines=50> */
[----:B------:R-:W4:Y:S02]  /*55f00*/  LDL.LU R22, [R1+0xc48] ;  /* 0x000c480001167983 */ /* 0x000f240000300800 */
[----:B------:R-:W4:Y:S02]  /*55f10*/  LDL.LU R23, [R1+0xc4c] ;  /* 0x000c4c0001177983 */ /* 0x000f240000300800 */
[----:B------:R-:W-:Y:S01]  /*55f20*/  IMAD.MOV.U32 R3, RZ, RZ, R9 ;  /* 0x000000ffff037224 */ /* 0x000fe200078e0009 */
[----:B----4-:R-:W-:Y:S01]  /*55f30*/  STL.64 [R1+0x4008], R22 ;  /* 0x0040081601007387 */ /* 0x010fe20000100a00 */
[----:B---3--:R0:W-:Y:S03]  /*55f40*/  STL.64 [R1+0x4000], R20 ;  /* 0x0040001401007387 */ /* 0x0081e60000100a00 */
[----:B0-----:R-:W3:Y:S01]  /*55f50*/  LDL.LU R20, [R1+0xc50] ;  /* 0x000c500001147983 */ /* 0x001ee20000300800 */
[----:B------:R-:W3:Y:S02]  /*55f60*/  LDL.LU R21, [R1+0xc54] ;  /* 0x000c540001157983 */ /* 0x000ee40000300800 */
[----:B------:R-:W3:Y:S02]  /*55f70*/  LDL.LU R22, [R1+0xc58] ;  /* 0x000c580001167983 */ /* 0x000ee40000300800 */
[----:B------:R-:W3:Y:S01]  /*55f80*/  LDL.LU R23, [R1+0xc5c] ;  /* 0x000c5c0001177983 */ /* 0x000ee20000300800 */
[----:B------:R-:W-:Y:S01]  /*55f90*/  STL [R1+0x3ff4], R29 ;  /* 0x003ff41d01007387 */ /* 0x000fe20000100800 */
[----:B------:R-:W-:Y:S02]  /*55fa0*/  STL [R1+0x3ff0], R6 ;  /* 0x003ff00601007387 */ /* 0x000fe40000100800 */
[----:B------:R-:W-:Y:S02]  /*55fb0*/  STL.64 [R1+0x14e0], R24 ;  /* 0x0014e01801007387 */ /* 0x000fe40000100a00 */
[----:B------:R0:W-:Y:S02]  /*55fc0*/  STL.64 [R1+0x14e8], R26 ;  /* 0x0014e81a01007387 */ /* 0x0001e40000100a00 */
[----:B0-----:R-:W-:-:S02]  /*55fd0*/  IMAD.MOV.U32 R26, RZ, RZ, R8 ;  /* 0x000000ffff1a7224 */ /* 0x001fc400078e0008 */
[----:B------:R-:W2:Y:S01]  /*55fe0*/  LDL.LU.64 R8, [R1+0x4098] ;  /* 0x0040980001087983 */ /* 0x000ea20000300a00 */
[----:B------:R-:W-:Y:S02]  /*55ff0*/  STL [R1+0x3ffc], R3 ;  /* 0x003ffc0301007387 */ /* 0x000fe40000100800 */
[----:B------:R0:W-:Y:S02]  /*56000*/  STL [R1+0x3ff8], R26 ;  /* 0x003ff81a01007387 */ /* 0x0001e40000100800 */
[----:B------:R-:W4:Y:S01]  /*56010*/  LDL.LU R24, [R1+0xca0] ;  /* 0x000ca00001187983 */ /* 0x000f220000300800 */
[----:B------:R-:W4:Y:S04]  /*56020*/  LDL.LU R25, [R1+0xca4] ;  /* 0x000ca40001197983 */ /* 0x000f280000300800 */
[----:B0-----:R-:W4:Y:S01]  /*56030*/  LDL.LU R26, [R1+0xca8] ;  /* 0x000ca800011a7983 */ /* 0x001f220000300800 */
[----:B------:R-:W4:Y:S01]  /*56040*/  LDL.LU R27, [R1+0xcac] ;  /* 0x000cac00011b7983 */ /* 0x000f220000300800 */
        /* <DEDUP_REMOVED lines=9> */
[C---:B----4-:R-:W-:Y:S01]  /*560e0*/  HMMA.16816.F32 R24, R16.reuse, R8, R24 ;  /* 0x000000081018723c */ /* 0x050fe20000001818 */
[----:B------:R-:W-:Y:S11]  /*560f0*/  IMAD.MOV.U32 R7, RZ, RZ, R9 ;  /* 0x000000ffff077224 */ /* 0x000ff600078e0009 */
[----:B------:R-:W-:Y:S11]  /*56100*/  @!UPT UIADD3 URZ, URZ, URZ, URZ ;  /* 0x0000003f3f3ff290 */ /* 0x000ff6000fffe03f */
[----:B------:R0:W-:Y:S01]  /*56110*/  STL.64 [R1+0x14c0], R24 ;  /* 0x0014c01801007387 */ /* 0x0001e20000100a00 */
[----:B------:R-:W-:Y:S02]  /*56120*/  STL.64 [R1+0x14c8], R26 ;  /* 0x0014c81a01007387 */ /* 0x000fe40000100a00 */
[----:B0-----:R-:W-:Y:S02]  /*56130*/  IMAD.MOV.U32 R25, RZ, RZ, R8 ;  /* 0x000000ffff197224 */ /* 0x001fe400078e0008 */
        /* <DEDUP_REMOVED lines=28> */
[C---:B--2---:R-:W-:Y:S01]  /*56300*/  HMMA.16816.F32 R8, R16.reuse, R12, R8 ;  /* 0x0000000c1008723c */ /* 0x044fe20000001808 */
[----:B------:R-:W-:Y:S11]  /*56310*/  IMAD.MOV.U32 R3, RZ, RZ, R12 ;  /* 0x000000ffff037224 */ /* 0x000ff600078e000c */
[----:B------:R-:W-:Y:S11]  /*56320*/  @!UPT UIADD3 URZ, URZ, URZ, URZ ;  /* 0x0000003f3f3ff290 */ /* 0x000ff6000fffe03f */
[----:B------:R-:W-:Y:S01]  /*56330*/  STL.64 [R1+0x1480], R8 ;  /* 0x0014800801007387 */ /* 0x000fe20000100a00 */
[----:B------:R0:W-:Y:S03]  /*56340*/  STL.64 [R1+0x1488], R10 ;  /* 0x0014880a01007387 */ /* 0x0001e60000100a00 */
[----:B0-----:R-:W2:Y:S01]  /*56350*/  LDL.LU R11, [R1+0x4028] ;  /* 0x00402800010b7983 */ /* 0x001ea20000300800 */
[----:B------:R-:W4:Y:S02]  /*56360*/  LDL.LU.64 R8, [R1+0x4020] ;  /* 0x0040200001087983 */ /* 0x000f240000300a00 */
        /* <DEDUP_REMOVED lines=8> */
[----:B0-----:R-:W4:Y:S01]  /*563f0*/  LDL.LU.64 R22, [R1+0x4008] ;  /* 0x0040080001167983 */ /* 0x001f220000300a00 */
        /* <DEDUP_REMOVED lines=8> */
[----:B--2---:R-:W-:Y:S11]  /*56480*/  HMMA.16816.F32 R16, R16, R4, R12 ;  /* 0x000000041010723c */ /* 0x004ff6000000180c */
[----:B------:R-:W-:Y:S04]  /*56490*/  @!UPT UIADD3 URZ, URZ, URZ, URZ ;  /* 0x0000003f3f3ff290 */ /* 0x000fe8000fffe03f */
[----:B------:R-:W-:Y:S01]  /*564a0*/  STL.64 [R1+0x1460], R20 ;  /* 0x0014601401007387 */ /* 0x000fe20000100a00 */
[----:B------:R-:W-:Y:S02]  /*564b0*/  IMAD.MOV.U32 R12, RZ, RZ, R3 ;  /* 0x000000ffff0c7224 */ /* 0x000fe400078e0003 */
[----:B------:R-:W-:Y:S02]  /*564c0*/  IMAD.MOV.U32 R13, RZ, RZ, R10 ;  /* 0x000000ffff0d7224 */ /* 0x000fe400078e000a */
[----:B------:R-:W-:Y:S01]  /*564d0*/  STL.64 [R1+0x1468], R22 ;  /* 0x0014681601007387 */ /* 0x000fe20000100a00 */
[----:B------:R-:W2:Y:S04]  /*564e0*/  LDL.LU R3, [R1+0x3ffc] ;  /* 0x003ffc0001037983 */ /* 0x000ea80000300800 */
        /* <DEDUP_REMOVED lines=10> */
[----:B------:R-:W2:Y:S02]  /*56590*/  LDL.LU R10, [R1+0xb58] ;  /* 0x000b5800010a7983 */ /* 0x000ea40000300800 */
[----:B---3--:R-:W2:Y:S02]  /*565a0*/  LDL.LU R11, [R1+0xb5c] ;  /* 0x000b5c00010b7983 */ /* 0x008ea40000300800 */
[----:B------:R-:W-:-:S02]  /*565b0*/  IMAD.MOV.U32 R12, RZ, RZ, R26 ;  /* 0x000000ffff0c7224 */ /* 0x000fc400078e001a */
[----:B------:R-:W-:Y:S01]  /*565c0*/  IMAD.MOV.U32 R13, RZ, RZ, R29 ;  /* 0x000000ffff0d7224 */ /* 0x000fe200078e001d */
[----:B------:R-:W3:Y:S01]  /*565d0*/  LDL.LU R26, [R1+0x3ff8] ;  /* 0x003ff800011a7983 */ /* 0x000ee20000300800 */
[----:B------:R-:W3:Y:S03]  /*565e0*/  LDL.LU R29, [R1+0x3ff4] ;  /* 0x003ff400011d7983 */ /* 0x000ee60000300800 */
[----:B------:R-:W-:Y:S04]  /*565f0*/  STL.64 [R1+0x3f00], R12 ;  /* 0x003f000c01007387 */ /* 0x000fe80000100a00 */
[----:B--2---:R-:W-:Y:S01]  /*56600*/  STL.64 [R1+0x3ee0], R10 ;  /* 0x003ee00a01007387 */ /* 0x004fe20000100a00 */
[----:B------:R1:W-:Y:S03]  /*56610*/  STL.64 [R1+0x3ed8], R8 ;  /* 0x003ed80801007387 */ /* 0x0003e60000100a00 */
[----:B-1----:R-:W2:Y:S01]  /*56620*/  LDL.LU R8, [R1+0xb60] ;  /* 0x000b600001087983 */ /* 0x002ea20000300800 */
[----:B------:R-:W2:Y:S02]  /*56630*/  LDL.LU R9, [R1+0xb64] ;  /* 0x000b640001097983 */ /* 0x000ea40000300800 */
        /* <DEDUP_REMOVED lines=26> */
[----:B------:R-:W4:Y:S01]  /*567e0*/  LDL.LU R25, [R1+0x3fe0] ;  /* 0x003fe00001197983 */ /* 0x000f220000300800 */
[----:B------:R-:W4:Y:S03]  /*567f0*/  LDL.LU R7, [R1+0x3fdc] ;  /* 0x003fdc0001077983 */ /* 0x000f260000300800 */
[----:B------:R3:W-:Y:S02]  /*56800*/  STL.64 [R1+0x3f48], R12 ;  /* 0x003f480c01007387 */ /* 0x0007e40000100a00 */
[----:B---3--:R-:W-:Y:S02]  /*56810*/  IMAD.MOV.U32 R12, RZ, RZ, R26 ;  /* 0x000000ffff0c7224 */ /* 0x008fe400078e001a */
        /* <DEDUP_REMOVED lines=12> */
[----:B------:R-:W3:Y:S04]  /*568e0*/  LDL.LU R6, [R1+0x3fd0] ;  /* 0x003fd00001067983 */ /* 0x000ee80000300800 */
[----:B------:R1:W-:Y:S02]  /*568f0*/  STL.64 [R1+0x3f78], R12 ;  /* 0x003f780c01007387 */ /* 0x0003e40000100a00 */
[----:B-1----:R-:W-:Y:S02]  /*56900*/  IMAD.MOV.U32 R12, RZ, RZ, R28 ;  /* 0x000000ffff0c7224 */ /* 0x002fe400078e001c */
[----:B------:R-:W-:Y:S01]  /*56910*/  IMAD.MOV.U32 R13, RZ, RZ, R27 ;  /* 0x000000ffff0d7224 */ /* 0x000fe200078e001b */
[----:B--2---:R-:W-:Y:S01]  /*56920*/  STL.64 [R1+0x3f40], R10 ;  /* 0x003f400a01007387 */ /* 0x004fe20000100a00 */
[----:B------:R1:W-:Y:S03]  /*56930*/  STL.64 [R1+0x3f38], R8 ;  /* 0x003f380801007387 */ /* 0x0003e60000100a00 */
[----:B-1----:R-:W2:Y:S01]  /*56940*/  LDL.LU R8, [R1+0xba0] ;  /* 0x000ba00001087983 */ /* 0x002ea20000300800 */
[----:B------:R-:W2:Y:S02]  /*56950*/  LDL.LU R9, [R1+0xba4] ;  /* 0x000ba40001097983 */ /* 0x000ea40000300800 */
[----:B------:R-:W2:Y:S02]  /*56960*/  LDL.LU R10, [R1+0xba8] ;  /* 0x000ba800010a7983 */ /* 0x000ea40000300800 */
[----:B------:R-:W2:Y:S01]  /*56970*/  LDL.LU R11, [R1+0xbac] ;  /* 0x000bac00010b7983 */ /* 0x000ea20000300800 */
[----:B------:R4:W-:Y:S02]  /*56980*/  STL.64 [R1+0x3f90], R12 ;  /* 0x003f900c01007387 */ /* 0x0009e40000100a00 */
[----:B----4-:R-:W-:-:S02]  /*56990*/  IMAD.MOV.U32 R12, RZ, RZ, R25 ;  /* 0x000000ffff0c7224 */ /* 0x010fc400078e0019 */
[----:B------:R-:W-:Y:S02]  /*569a0*/  IMAD.MOV.U32 R13, RZ, RZ, R24 ;  /* 0x000000ffff0d7224 */ /* 0x000fe400078e0018 */
[----:B---3--:R-:W-:Y:S02]  /*569b0*/  IMAD.MOV.U32 R24, RZ, RZ, R26 ;  /* 0x000000ffff187224 */ /* 0x008fe400078e001a */
[----:B------:R-:W-:Y:S01]  /*569c0*/  IMAD.MOV.U32 R25, RZ, RZ, R7 ;  /* 0x000000ffff197224 */ /* 0x000fe200078e0007 */
[----:B------:R1:W-:Y:S04]  /*569d0*/  STL.64 [R1+0x3fb0], R12 ;  /* 0x003fb00c01007387 */ /* 0x0003e80000100a00 */
[----:B------:R3:W-:Y:S01]  /*569e0*/  STL.64 [R1+0x3fb8], R24 ;  /* 0x003fb81801007387 */ /* 0x0007e20000100a00 */
[----:B-1----:R-:W4:Y:S01]  /*569f0*/  LDL.LU R12, [R1+0xc10] ;  /* 0x000c1000010c7983 */ /* 0x002f220000300800 */
[----:B------:R-:W4:Y:S02]  /*56a00*/  LDL.LU R13, [R1+0xc14] ;  /* 0x000c1400010d7983 */ /* 0x000f240000300800 */
[----:B------:R-:W2:Y:S02]  /*56a10*/  LDL.LU R14, [R1+0xc18] ;  /* 0x000c1800010e7983 */ /* 0x000ea40000300800 */
[----:B------:R-:W2:Y:S02]  /*56a20*/  LDL.LU R15, [R1+0xc1c] ;  /* 0x000c1c00010f7983 */ /* 0x000ea40000300800 */
[----:B---3--:R-:W-:Y:S01]  /*56a30*/  IMAD.MOV.U32 R24, RZ, RZ, R6 ;  /* 0x000000ffff187224 */ /* 0x008fe200078e0006 */
[----:B--2---:R-:W-:Y:S01]  /*56a40*/  STL.64 [R1+0x3fc8], R14 ;  /* 0x003fc80e01007387 */ /* 0x004fe20000100a00 */
[----:B----4-:R1:W-:Y:S03]  /*56a50*/  STL.64 [R1+0x3fc0], R12 ;  /* 0x003fc00c01007387 */ /* 0x0103e60000100a00 */
        /* <DEDUP_REMOVED lines=8> */
[----:B------:R-:W-:Y:S01]  /*56ae0*/  STL.64 [R1+0x3f58], R10 ;  /* 0x003f580a01007387 */ /* 0x000fe20000100a00 */
[----:B------:R1:W-:Y:S03]  /*56af0*/  STL.64 [R1+0x3f50], R8 ;  /* 0x003f500801007387 */ /* 0x0003e60000100a00 */
[----:B-1----:R-:W3:Y:S01]  /*56b00*/  LDL.LU R8, [R1+0xbc0] ;  /* 0x000bc00001087983 */ /* 0x002ee20000300800 */
[----:B------:R-:W3:Y:S02]  /*56b10*/  LDL.LU R9, [R1+0xbc4] ;  /* 0x000bc40001097983 */ /* 0x000ee40000300800 */
[----:B------:R-:W4:Y:S02]  /*56b20*/  LDL.LU R10, [R1+0xbc8] ;  /* 0x000bc800010a7983 */ /* 0x000f240000300800 */
[----:B------:R-:W4:Y:S02]  /*56b30*/  LDL.LU R11, [R1+0xbcc] ;  /* 0x000bcc00010b7983 */ /* 0x000f240000300800 */
[----:B----4-:R-:W-:Y:S01]  /*56b40*/  STL.64 [R1+0x3f70], R10 ;  /* 0x003f700a01007387 */ /* 0x010fe20000100a00 */
[----:B---3--:R1:W-:Y:S03]  /*56b50*/  STL.64 [R1+0x3f68], R8 ;  /* 0x003f680801007387 */ /* 0x0083e60000100a00 */
[----:B-1----:R-:W3:Y:S01]  /*56b60*/  LDL.LU R8, [R1+0xbd0] ;  /* 0x000bd00001087983 */ /* 0x002ee20000300800 */
[----:B------:R-:W3:Y:S02]  /*56b70*/  LDL.LU R9, [R1+0xbd4] ;  /* 0x000bd40001097983 */ /* 0x000ee40000300800 */
[----:B------:R-:W4:Y:S02]  /*56b80*/  LDL.LU R10, [R1+0xbd8] ;  /* 0x000bd800010a7983 */ /* 0x000f240000300800 */
[----:B------:R-:W4:Y:S02]  /*56b90*/  LDL.LU R11, [R1+0xbdc] ;  /* 0x000bdc00010b7983 */ /* 0x000f240000300800 */
[----:B------:R-:W-:-:S07]  /*56ba0*/  IMAD.MOV.U32 R25, RZ, RZ, R3 ;  /* 0x000000ffff197224 */ /* 0x000fce00078e0003 */
[C---:B0-----:R-:W-:Y:S01]  /*56bb0*/  HMMA.16816.F32 R24, R20.reuse, R24, R12 ;  /* 0x000000181418723c */ /* 0x041fe2000000180c */
[----:B----4-:R-:W-:Y:S01]  /*56bc0*/  STL.64 [R1+0x3f88], R10 ;  /* 0x003f880a01007387 */ /* 0x010fe20000100a00 */
[----:B---3--:R0:W-:Y:S03]  /*56bd0*/  STL.64 [R1+0x3f80], R8 ;  /* 0x003f800801007387 */ /* 0x0081e60000100a00 */
        /* <DEDUP_REMOVED lines=10> */
[----:B------:R-:W-:Y:S01]  /*56c80*/  STL.64 [R1+0x3ea8], R18 ;  /* 0x003ea81201007387 */ /* 0x000fe20000100a00 */
[----:B------:R-:W-:Y:S02]  /*56c90*/  STL.64 [R1+0x3ea0], R16 ;  /* 0x003ea01001007387 */ /* 0x000fe40000100a00 */
[----:B------:R-:W4:Y:S02]  /*56ca0*/  LDL.LU.64 R14, [R1+0x3fc8] ;  /* 0x003fc800010e7983 */ /* 0x000f240000300a00 */
[----:B------:R-:W4:Y:S01]  /*56cb0*/  LDL.LU.64 R12, [R1+0x3fc0] ;  /* 0x003fc000010c7983 */ /* 0x000f220000300a00 */
[----:B------:R0:W-:Y:S01]  /*56cc0*/  STL.64 [R1+0x10d0], R24 ;  /* 0x0010d01801007387 */ /* 0x0001e20000100a00 */
[----:B------:R4:W-:Y:S03]  /*56cd0*/  STL.64 [R1+0x10d8], R26 ;  /* 0x0010d81a01007387 */ /* 0x0009e60000100a00 */
[----:B0-----:R-:W4:Y:S02]  /*56ce0*/  LDL.LU.64 R24, [R1+0x3fb8] ;  /* 0x003fb80001187983 */ /* 0x001f240000300a00 */
[C---:B----4-:R-:W-:Y:S02]  /*56cf0*/  HMMA.16816.F32 R24, R20.reuse, R24, R12 ;  /* 0x000000181418723c */ /* 0x050fe4000000180c */
[----:B------:R-:W3:Y:S11]  /*56d00*/  LDL.LU.64 R12, [R1+0x3fb0] ;  /* 0x003fb000010c7983 */ /* 0x000ef60000300a00 */
[----:B------:R-:W-:Y:S10]  /*56d10*/  @!UPT UIADD3 URZ, URZ, URZ, URZ ;  /* 0x0000003f3f3ff290 */ /* 0x000ff4000fffe03f */
[----:B------:R0:W-:Y:S01]  /*56d20*/  STL.64 [R1+0x10c0], R24 ;  /* 0x0010c01801007387 */ /* 0x0001e20000100a00 */
[----:B------:R2:W-:Y:S03]  /*56d30*/  STL.64 [R1+0x10c8], R26 ;  /* 0x0010c81a01007387 */ /* 0x0005e60000100a00 */
[----:B0-----:R-:W2:Y:S02]  /*56d40*/  LDL.LU.64 R24, [R1+0x3fa8] ;  /* 0x003fa80001187983 */ /* 0x001ea40000300a00 */
[C---:B--2---:R-:W-:Y:S02]  /*56d50*/  HMMA.16816.F32 R24, R20.reuse, R24, R4 ;  /* 0x000000181418723c */ /* 0x044fe40000001804 */
[----:B------:R-:W2:Y:S11]  /*56d60*/  LDL.LU R4, [R1+0xb40] ;  /* 0x000b400001047983 */ /* 0x000eb60000300800 */
[----:B------:R-:W-:Y:S10]  /*56d70*/  @!UPT UIADD3 URZ, URZ, URZ, URZ ;  /* 0x0000003f3f3ff290 */ /* 0x000ff4000fffe03f */
[----:B------:R-:W-:Y:S01]  /*56d80*/  STL.64 [R1+0x10b0], R24 ;  /* 0x0010b01801007387 */ /* 0x000fe20000100a00 */
[----:B------:R0:W-:Y:S02]  /*56d90*/  STL.64 [R1+0x10b8], R26 ;  /* 0x0010b81a01007387 */ /* 0x0001e40000100a00 */
[----:B------:R-:W2:Y:S02]  /*56da0*/  LDL.LU R5, [R1+0xb44] ;  /* 0x000b440001057983 */ /* 0x000ea40000300800 */
[----:B------:R-:W2:Y:S01]  /*56db0*/  LDL.LU R6, [R1+0xb48] ;  /* 0x000b480001067983 */ /* 0x000ea20000300800 */
[----:B------:R-:W2:Y:S04]  /*56dc0*/  LDL.LU R7, [R1+0xb4c] ;  /* 0x000b4c0001077983 */ /* 0x000ea80000300800 */
[----:B0-----:R-:W4:Y:S01]  /*56dd0*/  LDL R27, [R1+0x234c] ;  /* 0x00234c00011b7983 */ /* 0x001f220000100800 */
[C---:B---3--:R-:W-:Y:S03]  /*56de0*/  HMMA.16816.F32 R12, R20.reuse, R12, R8 ;  /* 0x0000000c140c723c */ /* 0x048fe60000001808 */
[----:B----4-:R0:W-:Y:S01]  /*56df0*/  STL [R1+0x3d98], R27 ;  /* 0x003d981b01007387 */ /* 0x0101e20000100800 */
[----:B------:R-:W3:Y:S02]  /*56e00*/  LDL.LU R24, [R1+0xbb0] ;  /* 0x000bb00001187983 */ /* 0x000ee40000300800 */
[----:B------:R-:W3:Y:S02]  /*56e10*/  LDL.LU R25, [R1+0xbb4] ;  /* 0x000bb40001197983 */ /* 0x000ee40000300800 */
[----:B------:R-:W3:Y:S01]  /*56e20*/  LDL.LU R26, [R1+0xbb8] ;  /* 0x000bb800011a7983 */ /* 0x000ee20000300800 */
[----:B0-----:R-:W3:Y:S01]  /*56e30*/  LDL.LU R27, [R1+0xbbc] ;  /* 0x000bbc00011b7983 */ /* 0x001ee20000300800 */
[----:B------:R-:W4:Y:S02]  /*56e40*/  LDL.LU.64 R10, [R1+0x3fa0] ;  /* 0x003fa000010a7983 */ /* 0x000f240000300a00 */
[----:B------:R-:W4:Y:S11]  /*56e50*/  LDL.LU.64 R8, [R1+0x3f98] ;  /* 0x003f980001087983 */ /* 0x000f360000300a00 */
[----:B------:R0:W-:Y:S01]  /*56e60*/  STL.64 [R1+0x10a0], R12 ;  /* 0x0010a00c01007387 */ /* 0x0001e20000100a00 */
[----:B------:R4:W-:Y:S04]  /*56e70*/  STL.64 [R1+0x10a8], R14 ;  /* 0x0010a80e01007387 */ /* 0x0009e80000100a00 */
        /* <DEDUP_REMOVED lines=19> */
[----:B------:R0:W-:Y:S01]  /*56fb0*/  STL.64 [R1+0x1070], R12 ;  /* 0x0010700c01007387 */ /* 0x0001e20000100a00 */
[----:B------:R-:W-:Y:S03]  /*56fc0*/  STL.64 [R1+0x1078], R14 ;  /* 0x0010780e01007387 */ /* 0x000fe60000100a00 */
[----:B0-----:R-:W4:Y:S01]  /*56fd0*/  LDL.LU.64 R12, [R1+0x3f48] ;  /* 0x003f4800010c7983 */ /* 0x001f220000300a00 */
[----:B------:R-:W-:Y:S02]  /*56fe0*/  IMAD.MOV.U32 R16, RZ, RZ, R2 ;  /* 0x000000ffff107224 */ /* 0x000fe400078e0002 */
[----:B------:R-:W-:-:S07]  /*56ff0*/  IMAD.MOV.U32 R17, RZ, RZ, R0 ;  /* 0x000000ffff117224 */ /* 0x000fce00078e0000 */
[C---:B---3--:R-:W-:Y:S01]  /*57000*/  HMMA.16816.F32 R24, R20.reuse, R16, R24 ;  /* 0x000000101418723c */ /* 0x048fe20000001818 */
[----:B------:R-:W3:Y:S11]  /*57010*/  LDL.LU R16, [R1+0xb30] ;  /* 0x000b300001107983 */ /* 0x000ef60000300800 */
[----:B------:R-:W-:Y:S11]  /*57020*/  @!UPT UIADD3 URZ, URZ, URZ, URZ ;  /* 0x0000003f3f3ff290 */ /* 0x000ff6000fffe03f */
[----:B------:R0:W-:Y:S01]  /*57030*/  STL.64 [R1+0x1060], R24 ;  /* 0x0010601801007387 */ /* 0x0001e20000100a00 */
[----:B------:R1:W-:Y:S02]  /*57040*/  STL.64 [R1+0x1068], R26 ;  /* 0x0010681a01007387 */ /* 0x0003e40000100a00 */
[----:B------:R-:W3:Y:S02]  /*57050*/  LDL.LU R17, [R1+0xb34] ;  /* 0x000b340001117983 */ /* 0x000ee40000300800 */
[----:B------:R-:W3:Y:S01]  /*57060*/  LDL.LU R18, [R1+0xb38] ;  /* 0x000b380001127983 */ /* 0x000ee20000300800 */
[----:B------:R-:W3:Y:S04]  /*57070*/  LDL.LU R19, [R1+0xb3c] ;  /* 0x000b3c0001137983 */ /* 0x000ee80000300800 */
[----:B0-----:R-:W2:Y:S01]  /*57080*/  LDL.LU R24, [R1+0xb20] ;  /* 0x000b200001187983 */ /* 0x001ea20000300800 */
[----:B------:R-:W2:Y:S02]  /*57090*/  LDL.LU R25, [R1+0xb24] ;  /* 0x000b240001197983 */ /* 0x000ea40000300800 */
[----:B-1----:R-:W2:Y:S02]  /*570a0*/  LDL.LU R26, [R1+0xb28] ;  /* 0x000b2800011a7983 */ /* 0x002ea40000300800 */
[----:B------:R-:W2:Y:S01]  /*570b0*/  LDL.LU R27, [R1+0xb2c] ;  /* 0x000b2c00011b7983 */ /* 0x000ea20000300800 */
        /* <DEDUP_REMOVED lines=47> */
[----:B0-----:R-:W2:Y:S01]  /*573b0*/  LDL.64 R12, [R1+0xe0] ;  /* 0x0000e000010c7983 */ /* 0x001ea20000100a00 */
[C---:B---3--:R-:W-:Y:S03]  /*573c0*/  HMMA.16816.F32 R4, R20.reuse, R8, R4 ;  /* 0x000000081404723c */ /* 0x048fe60000001804 */
[----:B--2---:R0:W-:Y:S04]  /*573d0*/  STL.64 [R1+0x3e90], R12 ;  /* 0x003e900c01007387 */ /* 0x0041e80000100a00 */
[----:B0-----:R-:W2:Y:S04]  /*573e0*/  LDL.64 R12, [R1+0xf0] ;  /* 0x0000f000010c7983 */ /* 0x001ea80000100a00 */
[----:B--2---:R0:W-:Y:S04]  /*573f0*/  STL.64 [R1+0x3e98], R12 ;  /* 0x003e980c01007387 */ /* 0x0041e80000100a00 */
[----:B0-----:R-:W2:Y:S08]  /*57400*/  LDL.64 R12, [R1+0x100] ;  /* 0x00010000010c7983 */ /* 0x001eb00000100a00 */
[----:B------:R0:W-:Y:S02]  /*57410*/  STL.64 [R1+0xff0], R4 ;  /* 0x000ff00401007387 */ /* 0x0001e40000100a00 */
[----:B------:R-:W-:Y:S01]  /*57420*/  STL.64 [R1+0xff8], R6 ;  /* 0x000ff80601007387 */ /* 0x000fe20000100a00 */
[----:B0-----:R-:W3:Y:S01]  /*57430*/  LDL.LU.64 R4, [R1+0x3eb0] ;  /* 0x003eb00001047983 */ /* 0x001ee20000300a00 */
[----:B----4-:R-:W-:Y:S02]  /*57440*/  STL [R1+0x3dd8], R11 ;  /* 0x003dd80b01007387 */ /* 0x010fe40000100800 */
[----:B------:R0:W-:Y:S02]  /*57450*/  STL.64 [R1+0x3dd0], R8 ;  /* 0x003dd00801007387 */ /* 0x0001e40000100a00 */
[----:B0-----:R-:W4:Y:S01]  /*57460*/  LDL.LU R8, [R1+0xad0] ;  /* 0x000ad00001087983 */ /* 0x001f220000300800 */
[----:B------:R-:W4:Y:S02]  /*57470*/  LDL.LU R9, [R1+0xad4] ;  /* 0x000ad40001097983 */ /* 0x000f240000300800 */
[----:B------:R-:W2:Y:S02]  /*57480*/  LDL.LU R10, [R1+0xad8] ;  /* 0x000ad800010a7983 */ /* 0x000ea40000300800 */
[----:B------:R-:W2:Y:S01]  /*57490*/  LDL.LU R11, [R1+0xadc] ;  /* 0x000adc00010b7983 */ /* 0x000ea20000300800 */
[----:B---3--:R-:W-:Y:S01]  /*574a0*/  HMMA.16816.F32 R20, R20, R4, R16 ;  /* 0x000000041414723c */ /* 0x008fe20000001810 */
[----:B--2---:R-:W-:Y:S01]  /*574b0*/  STL.64 [R1+0x3e88], R10 ;  /* 0x003e880a01007387 */ /* 0x004fe20000100a00 */
[----:B----4-:R0:W-:Y:S03]  /*574c0*/  STL.64 [R1+0x3e80], R8 ;  /* 0x003e800801007387 */ /* 0x0101e60000100a00 */
        /* <DEDUP_REMOVED lines=10> */
[C---:B---3--:R-:W-:Y:S11]  /*57570*/  HMMA.16816.F32 R24, R16.reuse, R12, R24 ;  /* 0x0000000c1018723c */ /* 0x048ff60000001818 */
[----:B------:R-:W-:Y:S11]  /*57580*/  @!UPT UIADD3 URZ, URZ, URZ, URZ ;  /* 0x0000003f3f3ff290 */ /* 0x000ff6000fffe03f */
[----:B------:R-:W-:Y:S01]  /*57590*/  @!UPT UIADD3 URZ, URZ, URZ, URZ ;  /* 0x0000003f3f3ff290 */ /* 0x000fe2000fffe03f */
[----:B------:R0:W-:Y:S01]  /*575a0*/  STL.64 [R1+0xfd0], R24 ;  /* 0x000fd01801007387 */ /* 0x0001e20000100a00 */
[----:B------:R-:W-:Y:S02]  /*575b0*/  STL.64 [R1+0xfd8], R26 ;  /* 0x000fd81a01007387 */ /* 0x000fe40000100a00 */
[----:B0-----:R-:W-:Y:S02]  /*575c0*/  IMAD.MOV.U32 R24, RZ, RZ, R12 ;  /* 0x000000ffff187224 */ /* 0x001fe400078e000c */
[----:B------:R-:W3:Y:S01]  /*575d0*/  LDL.LU.64 R12, [R1+0x3e98] ;  /* 0x003e9800010c7983 */ /* 0x000ee20000300a00 */
[----:B------:R-:W-:Y:S02]  /*575e0*/  STL [R1+0x3da0], R7 ;  /* 0x003da00701007387 */ /* 0x000fe40000100800 */
[----:B------:R0:W-:Y:S02]  /*575f0*/  STL [R1+0x3d9c], R24 ;  /* 0x003d9c1801007387 */ /* 0x0001e40000100800 */
        /* <DEDUP_REMOVED lines=12> */
[----:B------:R0:W-:Y:S02]  /*576c0*/  STL [R1+0x3da8], R25 ;  /* 0x003da81901007387 */ /* 0x0001e40000100800 */
[----:B------:R1:W-:Y:S02]  /*576d0*/  STL [R1+0x3da4], R26 ;  /* 0x003da41a01007387 */ /* 0x0003e40000100800 */
[----:B------:R-:W4:Y:S01]  /*576e0*/  LDL.LU R24, [R1+0xaf0] ;  /* 0x000af00001187983 */ /* 0x000f220000300800 */
[----:B0-----:R-:W4:Y:S01]  /*576f0*/  LDL.LU R25, [R1+0xaf4] ;  /* 0x000af40001197983 */ /* 0x001f220000300800 */
[----:B-1----:R-:W4:Y:S02]  /*57700*/  LDL.LU R26, [R1+0xaf8] ;  /* 0x000af800011a7983 */ /* 0x002f240000300800 */
        /* <DEDUP_REMOVED lines=9> */
[----:B------:R-:W2:Y:S01]  /*577a0*/  LDL.LU.64 R12, [R1+0x3e78] ;  /* 0x003e7800010c7983 */ /* 0x000ea20000300a00 */
[----:B----4-:R-:W-:Y:S01]  /*577b0*/  HMMA.16816.F32 R24, R16, R20, R24 ;  /* 0x000000141018723c */ /* 0x010fe20000001818 */
[----:B------:R-:W-:Y:S01]  /*577c0*/  IMAD.MOV.U32 R3, RZ, RZ, R21 ;  /* 0x000000ffff037224 */ /* 0x000fe200078e0015 */
[----:B------:R-:W-:Y:S01]  /*577d0*/  STL [R1+0x3db0], R0 ;  /* 0x003db00001007387 */ /* 0x000fe20000100800 */
[----:B------:R-:W-:-:S02]  /*577e0*/  IMAD.MOV.U32 R6, RZ, RZ, R20 ;  /* 0x000000ffff067224 */ /* 0x000fc400078e0014 */
[----:B------:R-:W-:Y:S11]  /*577f0*/  STL [R1+0x3dac], R2 ;  /* 0x003dac0201007387 */ /* 0x000ff60000100800 */
[----:B------:R-:W-:Y:S07]  /*57800*/  @!UPT UIADD3 URZ, URZ, URZ, URZ ;  /* 0x0000003f3f3ff290 */ /* 0x000fee000fffe03f */
[----:B------:R-:W-:Y:S01]  /*57810*/  STL.64 [R1+0xfa0], R24 ;  /* 0x000fa01801007387 */ /* 0x000fe20000100a00 */
[----:B------:R-:W-:Y:S02]  /*57820*/  STL.64 [R1+0xfa8], R26 ;  /* 0x000fa81a01007387 */ /* 0x000fe40000100a00 */
[----:B------:R-:W-:Y:S02]  /*57830*/  STL [R1+0x3db8], R3 ;  /* 0x003db80301007387 */ /* 0x000fe40000100800 */
[----:B------:R-:W-:Y:S01]  /*57840*/  STL [R1+0x3db4], R6 ;  /* 0x003db40601007387 */ /* 0x000fe20000100800 */
[----:B------:R2:W-:Y:S02]  /*57850*/  STL.64 [R1+0x3e50], R4 ;  /* 0x003e500401007387 */ /* 0x0005e40000100a00 */
[C---:B--2---:R-:W-:Y:S01]  /*57860*/  HMMA.16816.F32 R4, R16.reuse, R12, R8 ;  /* 0x0000000c1004723c */ /* 0x044fe20000001808 */
[----:B------:R-:W-:Y:S02]  /*57870*/  IMAD.MOV.U32 R29, RZ, RZ, R12 ;  /* 0x000000ffff1d7224 */ /* 0x000fe400078e000c */
[----:B------:R-:W-:Y:S11]  /*57880*/  IMAD.MOV.U32 R28, RZ, RZ, R13 ;  /* 0x000000ffff1c7224 */ /* 0x000ff600078e000d */
[----:B------:R-:W-:Y:S09]  /*57890*/  @!UPT UIADD3 URZ, URZ, URZ, URZ ;  /* 0x0000003f3f3ff290 */ /* 0x000ff2000fffe03f */
[----:B------:R-:W-:Y:S01]  /*578a0*/  STL.64 [R1+0xf90], R4 ;  /* 0x000f900401007387 */ /* 0x000fe20000100a00 */
[----:B------:R-:W-:Y:S02]  /*578b0*/  STL.64 [R1+0xf98], R6 ;  /* 0x000f980601007387 */ /* 0x000fe40000100a00 */
[----:B------:R-:W2:Y:S02]  /*578c0*/  LDL.64 R12, [R1] ;  /* 0x00000000010c7983 */ /* 0x000ea40000100a00 */
[----:B--2---:R0:W-:Y:S01]  /*578d0*/  STL.64 [R1+0x3e00], R12 ;  /* 0x003e000c01007387 */ /* 0x0041e20000100a00 */
[----:B------:R-:W2:Y:S02]  /*578e0*/  LDL.LU R8, [R1+0xa40] ;  /* 0x000a400001087983 */ /* 0x000ea40000300800 */
[----:B------:R-:W2:Y:S02]  /*578f0*/  LDL.LU R9, [R1+0xa44] ;  /* 0x000a440001097983 */ /* 0x000ea40000300800 */
[----:B------:R-:W3:Y:S01]  /*57900*/  LDL.LU R10, [R1+0xa48] ;  /* 0x000a4800010a7983 */ /* 0x000ee20000300800 */
[----:B------:R-:W3:Y:S04]  /*57910*/  LDL.LU R11, [R1+0xa4c] ;  /* 0x000a4c00010b7983 */ /* 0x000ee80000300800 */
[----:B0-----:R-:W4:Y:S04]  /*57920*/  LDL.64 R12, [R1+0x10] ;  /* 0x00001000010c7983 */ /* 0x001f280000100a00 */
[----:B----4-:R0:W-:Y:S04]  /*57930*/  STL.64 [R1+0x3e18], R12 ;  /* 0x003e180c01007387 */ /* 0x0101e80000100a00 */
[----:B0-----:R-:W4:Y:S04]  /*57940*/  LDL.64 R12, [R1+0x20] ;  /* 0x00002000010c7983 */ /* 0x001f280000100a00 */
[----:B----4-:R-:W-:Y:S01]  /*57950*/  STL.64 [R1+0x3e30], R12 ;  /* 0x003e300c01007387 */ /* 0x010fe20000100a00 */
[----:B---3--:R-:W-:Y:S02]  /*57960*/  STL.64 [R1+0x3df8], R10 ;  /* 0x003df80a01007387 */ /* 0x008fe40000100a00 */
[----:B--2---:R0:W-:Y:S02]  /*57970*/  STL.64 [R1+0x3df0], R8 ;  /* 0x003df00801007387 */ /* 0x0041e40000100a00 */
[----:B0-----:R-:W2:Y:S01]  /*57980*/  LDL.LU R8, [R1+0xa50] ;  /* 0x000a500001087983 */ /* 0x001ea20000300800 */
[----:B------:R-:W2:Y:S02]  /*57990*/  LDL.LU R9, [R1+0xa54] ;  /* 0x000a540001097983 */ /* 0x000ea40000300800 */
[----:B------:R-:W3:Y:S02]  /*579a0*/  LDL.LU R10, [R1+0xa58] ;  /* 0x000a5800010a7983 */ /* 0x000ee40000300800 */
[----:B------:R-:W3:Y:S01]  /*579b0*/  LDL.LU R11, [R1+0xa5c] ;  /* 0x000a5c00010b7983 */ /* 0x000ee20000300800 */
[----:B------:R-:W4:Y:S01]  /*579c0*/  LDL.LU R24, [R1+0xab0] ;  /* 0x000ab00001187983 */ /* 0x000f220000300800 */
[----:B------:R-:W4:Y:S02]  /*579d0*/  LDL.LU R25, [R1+0xab4] ;  /* 0x000ab40001197983 */ /* 0x000f240000300800 */
[----:B------:R-:W2:Y:S02]  /*579e0*/  LDL.LU R26, [R1+0xab8] ;  /* 0x000ab800011a7983 */ /* 0x000ea40000300800 */
[----:B------:R-:W2:Y:S02]  /*579f0*/  LDL.LU R27, [R1+0xabc] ;  /* 0x000abc00011b7983 */ /* 0x000ea40000300800 */
[----:B--2---:R-:W-:Y:S01]  /*57a00*/  STL.64 [R1+0x3e70], R26 ;  /* 0x003e701a01007387 */ /* 0x004fe20000100a00 */
[----:B----4-:R0:W-:Y:S02]  /*57a10*/  STL.64 [R1+0x3e68], R24 ;  /* 0x003e681801007387 */ /* 0x0101e40000100a00 */
[----:B------:R-:W2:Y:S02]  /*57a20*/  LDL R20, [R1+0x90] ;  /* 0x0000900001147983 */ /* 0x000ea40000100800 */
[----:B------:R-:W2:Y:S01]  /*57a30*/  LDL R21, [R1+0x94] ;  /* 0x0000940001157983 */ /* 0x000ea20000100800 */
[----:B0-----:R-:W2:Y:S01]  /*57a40*/  LDL.LU R24, [R1+0xac0] ;  /* 0x000ac00001187983 */ /* 0x001ea20000300800 */
[----:B------:R-:W2:Y:S02]  /*57a50*/  LDL.LU R25, [R1+0xac4] ;  /* 0x000ac40001197983 */ /* 0x000ea40000300800 */
[----:B------:R-:W2:Y:S02]  /*57a60*/  LDL.LU R26, [R1+0xac8] ;  /* 0x000ac800011a7983 */ /* 0x000ea40000300800 */
[----:B------:R-:W2:Y:S01]  /*57a70*/  LDL.LU R27, [R1+0xacc] ;  /* 0x000acc00011b7983 */ /* 0x000ea20000300800 */
[----:B------:R-:W4:Y:S04]  /*57a80*/  LDL.64 R12, [R1+0x30] ;  /* 0x00003000010c7983 */ /* 0x000f280000100a00 */
[----:B----4-:R0:W-:Y:S04]  /*57a90*/  STL.64 [R1+0x3e48], R12 ;  /* 0x003e480c01007387 */ /* 0x0101e80000100a00 */
[----:B0-----:R-:W4:Y:S01]  /*57aa0*/  LDL.LU R12, [R1+0xa90] ;  /* 0x000a9000010c7983 */ /* 0x001f220000300800 */
[----:B------:R-:W4:Y:S02]  /*57ab0*/  LDL.LU R13, [R1+0xa94] ;  /* 0x000a9400010d7983 */ /* 0x000f240000300800 */
[----:B------:R-:W2:Y:S02]  /*57ac0*/  LDL.LU R14, [R1+0xa98] ;  /* 0x000a9800010e7983 */ /* 0x000ea40000300800 */
[----:B------:R-:W2:Y:S02]  /*57ad0*/  LDL.LU R15, [R1+0xa9c] ;  /* 0x000a9c00010f7983 */ /* 0x000ea40000300800 */
[----:B--2---:R-:W-:Y:S01]  /*57ae0*/  STL.64 [R1+0x3e60], R14 ;  /* 0x003e600e01007387 */ /* 0x004fe20000100a00 */
[----:B----4-:R0:W-:Y:S02]  /*57af0*/  STL.64 [R1+0x3e58], R12 ;  /* 0x003e580c01007387 */ /* 0x0101e40000100a00 */
[----:B------:R-:W2:Y:S01]  /*57b00*/  LDL.64 R4, [R1+0x50] ;  /* 0x0000500001047983 */ /* 0x000ea20000100a00 */
[----:B0-----:R-:W4:Y:S01]  /*57b10*/  LDL.64 R12, [R1+0x60] ;  /* 0x00006000010c7983 */ /* 0x001f220000100a00 */
[----:B---3--:R-:W-:Y:S02]  /*57b20*/  STL.64 [R1+0x3e10], R10 ;  /* 0x003e100a01007387 */ /* 0x008fe40000100a00 */
[----:B------:R0:W-:Y:S02]  /*57b30*/  STL.64 [R1+0x3e08], R8 ;  /* 0x003e080801007387 */ /* 0x0001e40000100a00 */
[----:B0-----:R-:W3:Y:S01]  /*57b40*/  LDL.LU R8, [R1+0xa60] ;  /* 0x000a600001087983 */ /* 0x001ee20000300800 */
[----:B------:R-:W3:Y:S02]  /*57b50*/  LDL.LU R9, [R1+0xa64] ;  /* 0x000a640001097983 */ /* 0x000ee40000300800 */
[----:B------:R-:W2:Y:S02]  /*57b60*/  LDL.LU R10, [R1+0xa68] ;  /* 0x000a6800010a7983 */ /* 0x000ea40000300800 */
[----:B------:R-:W2:Y:S02]  /*57b70*/  LDL.LU R11, [R1+0xa6c] ;  /* 0x000a6c00010b7983 */ /* 0x000ea40000300800 */
        /* <DEDUP_REMOVED lines=12> */
[----:B------:R-:W2:Y:S01]  /*57c40*/  LDL.LU R11, [R1+0xa8c] ;  /* 0x000a8c00010b7983 */ /* 0x000ea20000300800 */
[----:B------:R-:W-:Y:S01]  /*57c50*/  STL [R1+0x3dc0], R28 ;  /* 0x003dc01c01007387 */ /* 0x000fe20000100800 */
[----:B------:R-:W-:Y:S02]  /*57c60*/  STL [R1+0x3dbc], R29 ;  /* 0x003dbc1d01007387 */ /* 0x000fe40000100800 */
[----:B------:R-:W4:Y:S02]  /*57c70*/  LDL.LU.64 R26, [R1+0x3e70] ;  /* 0x003e7000011a7983 */ /* 0x000f240000300a00 */
[----:B------:R-:W4:Y:S07]  /*57c80*/  LDL.LU.64 R24, [R1+0x3e68] ;  /* 0x003e680001187983 */ /* 0x000f2e0000300a00 */
[----:B------:R0:W-:Y:S01]  /*57c90*/  STL.64 [R1+0xf80], R20 ;  /* 0x000f801401007387 */ /* 0x0001e20000100a00 */
[----:B------:R1:W-:Y:S03]  /*57ca0*/  STL.64 [R1+0xf88], R22 ;  /* 0x000f881601007387 */ /* 0x0003e60000100a00 */
[----:B0-----:R-:W3:Y:S01]  /*57cb0*/  LDL.LU R20, [R1+0xa30] ;  /* 0x000a300001147983 */ /* 0x001ee20000300800 */
[----:B------:R-:W3:Y:S02]  /*57cc0*/  LDL.LU R21, [R1+0xa34] ;  /* 0x000a340001157983 */ /* 0x000ee40000300800 */
[----:B-1----:R-:W3:Y:S02]  /*57cd0*/  LDL.LU R22, [R1+0xa38] ;  /* 0x000a380001167983 */ /* 0x002ee40000300800 */
[----:B------:R-:W3:Y:S01]  /*57ce0*/  LDL.LU R23, [R1+0xa3c] ;  /* 0x000a3c0001177983 */ /* 0x000ee20000300800 */
[C---:B----4-:R-:W-:Y:S11]  /*57cf0*/  HMMA.16816.F32 R24, R16.reuse, R12, R24 ;  /* 0x0000000c1018723c */ /* 0x050ff60000001818 */
[----:B------:R-:W-:Y:S11]  /*57d00*/  @!UPT UIADD3 URZ, URZ, URZ, URZ ;  /* 0x0000003f3f3ff290 */ /* 0x000ff6000fffe03f */
[----:B------:R-:W-:Y:S01]  /*57d10*/  @!UPT UIADD3 URZ, URZ, URZ, URZ ;  /* 0x0000003f3f3ff290 */ /* 0x000fe2000fffe03f */
[----:B------:R0:W-:Y:S01]  /*57d20*/  STL.64 [R1+0xf70], R24 ;  /* 0x000f701801007387 */ /* 0x0001e20000100a00 */
[----:B------:R1:W-:Y:S02]  /*57d30*/  STL.64 [R1+0xf78], R26 ;  /* 0x000f781a01007387 */ /* 0x0003e40000100a00 */
[----:B------:R-:W4:Y:S02]  /*57d40*/  LDL.LU.64 R14, [R1+0x3e60] ;  /* 0x003e6000010e7983 */ /* 0x000f240000300a00 */
[----:B0-----:R-:W-:Y:S02]  /*57d50*/  IMAD.MOV.U32 R24, RZ, RZ, R12 ;  /* 0x000000ffff187224 */ /* 0x001fe400078e000c */
[----:B-1----:R-:W-:Y:S02]  /*57d60*/  IMAD.MOV.U32 R27, RZ, RZ, R13 ;  /* 0x000000ffff1b7224 */ /* 0x002fe400078e000d */
[----:B------:R-:W4:Y:S03]  /*57d70*/  LDL.LU.64 R12, [R1+0x3e58] ;  /* 0x003e5800010c7983 */ /* 0x000f260000300a00 */
[----:B------:R-:W-:Y:S02]  /*57d80*/  STL [R1+0x3dc8], R27 ;  /* 0x003dc81b01007387 */ /* 0x000fe40000100800 */
[----:B------:R0:W-:Y:S02]  /*57d90*/  STL [R1+0x3dc4], R24 ;  /* 0x003dc41801007387 */ /* 0x0001e40000100800 */
[----:B0-----:R-:W2:Y:S01]  /*57da0*/  LDL.LU R24, [R1+0xaa0] ;  /* 0x000aa00001187983 */ /* 0x001ea20000300800 */
[----:B------:R-:W2:Y:S02]  /*57db0*/  LDL.LU R25, [R1+0xaa4] ;  /* 0x000aa40001197983 */ /* 0x000ea40000300800 */
[----:B------:R-:W2:Y:S02]  /*57dc0*/  LDL.LU R26, [R1+0xaa8] ;  /* 0x000aa800011a7983 */ /* 0x000ea40000300800 */
[----:B------:R-:W2:Y:S02]  /*57dd0*/  LDL.LU R27, [R1+0xaac] ;  /* 0x000aac00011b7983 */ /* 0x000ea40000300800 */
[----:B------:R-:W-:Y:S01]  /*57de0*/  IMAD.MOV.U32 R7, RZ, RZ, R5 ;  /* 0x000000ffff077224 */ /* 0x000fe200078e0005 */
[C---:B--2---:R-:W-:Y:S11]  /*57df0*/  HMMA.16816.F32 R24, R16.reuse, R4, R24 ;  /* 0x000000041018723c */ /* 0x044ff60000001818 */
[----:B------:R-:W-:Y:S11]  /*57e00*/  @!UPT UIADD3 URZ, URZ, URZ, URZ ;  /* 0x0000003f3f3ff290 */ /* 0x000ff6000fffe03f */
[----:B------:R-:W-:Y:S01]  /*57e10*/  @!UPT UIADD3 URZ, URZ, URZ, URZ ;  /* 0x0000003f3f3ff290 */ /* 0x000fe2000fffe03f */
[----:B------:R-:W-:Y:S01]  /*57e20*/  STL.64 [R1+0xf60], R24 ;  /* 0x000f601801007387 */ /* 0x000fe20000100a00 */
[----:B------:R0:W-:Y:S02]  /*57e30*/  STL.64 [R1+0xf68], R26 ;  /* 0x000f681a01007387 */ /* 0x0001e40000100a00 */
[----:B0-----:R-:W-:Y:S02]  /*57e40*/  IMAD.MOV.U32 R26, RZ, RZ, R4 ;  /* 0x000000ffff1a7224 */ /* 0x001fe400078e0004 */
[----:B------:R-:W2:Y:S03]  /*57e50*/  LDL.LU.64 R4, [R1+0x3e50] ;  /* 0x003e500001047983 */ /* 0x000ea60000300a00 */
[----:B------:R-:W-:Y:S02]  /*57e60*/  STL [R1+0x3dcc], R26 ;  /* 0x003dcc1a01007387 */ /* 0x000fe40000100800 */
[----:B------:R-:W4:Y:S02]  /*57e70*/  LDL.64 R24, [R1+0x40] ;  /* 0x0000400001187983 */ /* 0x000f240000100a00 */
[C---:B----4-:R-:W-:Y:S11]  /*57e80*/  HMMA.16816.F32 R12, R16.reuse, R24, R12 ;  /* 0x00000018100c723c */ /* 0x050ff6000000180c */
[----:B------:R-:W-:Y:S11]  /*57e90*/  @!UPT UIADD3 URZ, URZ, URZ, URZ ;  /* 0x0000003f3f3ff290 */ /* 0x000ff6000fffe03f */
[----:B------:R-:W-:Y:S01]  /*57ea0*/  @!UPT UIADD3 URZ, URZ, URZ, URZ ;  /* 0x0000003f3f3ff290 */ /* 0x000fe2000fffe03f */
[----:B------:R0:W-:Y:S01]  /*57eb0*/  STL.64 [R1+0xf50], R12 ;  /* 0x000f500c01007387 */ /* 0x0001e20000100a00 */
[----:B------:R-:W-:Y:S03]  /*57ec0*/  STL.64 [R1+0xf58], R14 ;  /* 0x000f580e01007387 */ /* 0x000fe60000100a00 */
        /* <DEDUP_REMOVED lines=19> */
[----:B------:R-:W-:Y:S01]  /*58000*/  IMAD.MOV.U32 R2, RZ, RZ, R24 ;  /* 0x000000ffff027224 */ /* 0x000fe200078e0018 */
        /* <DEDUP_REMOVED lines=17> */
[----:B------:R-:W2:Y:S02]  /*58120*/  LDL.LU.64 R14, [R1+0x3de8] ;  /* 0x003de800010e7983 */ /* 0x000ea40000300a00 */
        /* <DEDUP_REMOVED lines=10> */
[----:B0-----:R-:W2:Y:S01]  /*581d0*/  LDL.LU R12, [R1+0xa20] ;  /* 0x000a2000010c7983 */ /* 0x001ea20000300800 */
[----:B------:R-:W2:Y:S02]  /*581e0*/  LDL.LU R13, [R1+0xa24] ;  /* 0x000a2400010d7983 */ /* 0x000ea40000300800 */
[----:B------:R-:W2:Y:S02]  /*581f0*/  LDL.LU R14, [R1+0xa28] ;  /* 0x000a2800010e7983 */ /* 0x000ea40000300800 */
[----:B------:R-:W2:Y:S01]  /*58200*/  LDL.LU R15, [R1+0xa2c] ;  /* 0x000a2c00010f7983 */ /* 0x000ea20000300800 */
[C---:B---3--:R-:W-:Y:S08]  /*58210*/  HMMA.16816.F32 R20, R16.reuse, R8, R20 ;  /* 0x000000081014723c */ /* 0x048ff00000001814 */
[----:B--2---:R-:W-:Y:S01]  /*58220*/  HMMA.16816.F32 R12, R16, R4, R12 ;  /* 0x00000004100c723c */ /* 0x004fe2000000180c */
[----:B------:R0:W-:Y:S11]  /*58230*/  STL.64 [R1+0x3c70], R8 ;  /* 0x003c700801007387 */ /* 0x0001f60000100a00 */
[----:B------:R-:W-:Y:S03]  /*58240*/  @!UPT UIADD3 URZ, URZ, URZ, URZ ;  /* 0x0000003f3f3ff290 */ /* 0x000fe6000fffe03f */
[----:B------:R-:W-:Y:S01]  /*58250*/  STL.64 [R1+0xef0], R20 ;  /* 0x000ef01401007387 */ /* 0x000fe20000100a00 */
[----:B------:R-:W-:Y:S02]  /*58260*/  STL.64 [R1+0xef8], R22 ;  /* 0x000ef81601007387 */ /* 0x000fe40000100a00 */
[----:B----4-:R1:W-:Y:S01]  /*58270*/  LDSM.16.MT88.4 R20, [R11+0x14180] ;  /* 0x014180000b14783b */ /* 0x0103e20000004200 */
[----:B0-----:R-:W2:Y:S04]  /*58280*/  LDL.LU R8, [R1+0x940] ;  /* 0x0009400001087983 */ /* 0x001ea80000300800 */
[----:B------:R0:W-:Y:S01]  /*58290*/  STL.64 [R1+0xee0], R12 ;  /* 0x000ee00c01007387 */ /* 0x0001e20000100a00 */
[----:B------:R-:W-:Y:S02]  /*582a0*/  STL.64 [R1+0xee8], R14 ;  /* 0x000ee80e01007387 */ /* 0x000fe40000100a00 */
[----:B------:R-:W2:Y:S02]  /*582b0*/  LDL.LU R9, [R1+0x944] ;  /* 0x0009440001097983 */ /* 0x000ea40000300800 */
[----:B------:R-:W3:Y:S01]  /*582c0*/  LDL.LU R10, [R1+0x948] ;  /* 0x00094800010a7983 */ /* 0x000ee20000300800 */
[----:B-1----:R-:W3:Y:S01]  /*582d0*/  LDL.LU R11, [R1+0x94c] ;  /* 0x00094c00010b7983 */ /* 0x002ee20000300800 */
[----:B0-----:R-:W-:-:S02]  /*582e0*/  IMAD.MOV.U32 R12, RZ, RZ, R26 ;  /* 0x000000ffff0c7224 */ /* 0x001fc400078e001a */
[----:B------:R-:W-:Y:S01]  /*582f0*/  IMAD.MOV.U32 R13, RZ, RZ, R27 ;  /* 0x000000ffff0d7224 */ /* 0x000fe200078e001b */
[----:B---3--:R-:W-:Y:S01]  /*58300*/  STL.64 [R1+0x3c90], R10 ;  /* 0x003c900a01007387 */ /* 0x008fe20000100a00 */
[----:B--2---:R0:W-:Y:S02]  /*58310*/  STL.64 [R1+0x3c88], R8 ;  /* 0x003c880801007387 */ /* 0x0041e40000100a00 */
        /* <DEDUP_REMOVED lines=18> */
[----:B-1----:R-:W-:-:S02]  /*58440*/  IMAD.MOV.U32 R12, RZ, RZ, R29 ;  /* 0x000000ffff0c7224 */ /* 0x002fc400078e001d */
[----:B------:R-:W-:Y:S01]  /*58450*/  IMAD.MOV.U32 R13, RZ, RZ, R3 ;  /* 0x000000ffff0d7224 */ /* 0x000fe200078e0003 */
[----:B--2---:R-:W-:Y:S01]  /*58460*/  STL.64 [R1+0x3cc0], R10 ;  /* 0x003cc00a01007387 */ /* 0x004fe20000100a00 */
[----:B------:R0:W-:Y:S02]  /*58470*/  STL.64 [R1+0x3cb8], R8 ;  /* 0x003cb80801007387 */ /* 0x0001e40000100a00 */
[----:B------:R-:W2:Y:S02]  /*58480*/  LDL.LU R29, [R1+0x3dbc] ;  /* 0x003dbc00011d7983 */ /* 0x000ea40000300800 */
[----:B------:R-:W2:Y:S01]  /*58490*/  LDL.LU R3, [R1+0x3db8] ;  /* 0x003db80001037983 */ /* 0x000ea20000300800 */
        /* <DEDUP_REMOVED lines=21> */
[----:B------:R-:W2:Y:S01]  /*585f0*/  LDL.LU R25, [R1+0x3da8] ;  /* 0x003da80001197983 */ /* 0x000ea20000300800 */
[----:B------:R0:W-:Y:S02]  /*58600*/  STL.64 [R1+0x3cf8], R12 ;  /* 0x003cf80c01007387 */ /* 0x0001e40000100a00 */
[----:B0-----:R-:W-:Y:S02]  /*58610*/  IMAD.MOV.U32 R12, RZ, RZ, R26 ;  /* 0x000000ffff0c7224 */ /* 0x001fe400078e001a */
[----:B------:R-:W-:Y:S01]  /*58620*/  IMAD.MOV.U32 R13, RZ, RZ, R7 ;  /* 0x000000ffff0d7224 */ /* 0x000fe200078e0007 */
[----:B------:R-:W2:Y:S01]  /*58630*/  LDL.LU R26, [R1+0x3da4] ;  /* 0x003da400011a7983 */ /* 0x000ea20000300800 */
[----:B------:R-:W2:Y:S03]  /*58640*/  LDL.LU R7, [R1+0x3da0] ;  /* 0x003da00001077983 */ /* 0x000ea60000300800 */
[----:B------:R0:W-:Y:S01]  /*58650*/  STL.64 [R1+0x3d10], R12 ;  /* 0x003d100c01007387 */ /* 0x0001e20000100a00 */
[----:B------:R-:W2:Y:S02]  /*58660*/  LDL.LU R8, [R1+0x990] ;  /* 0x0009900001087983 */ /* 0x000ea40000300800 */
[----:B------:R-:W2:Y:S02]  /*58670*/  LDL.LU R9, [R1+0x994] ;  /* 0x0009940001097983 */ /* 0x000ea40000300800 */
[----:B------:R-:W2:Y:S01]  /*58680*/  LDL.LU R10, [R1+0x998] ;  /* 0x00099800010a7983 */ /* 0x000ea20000300800 */
[----:B------:R-:W2:Y:S01]  /*58690*/  LDL.LU R11, [R1+0x99c] ;  /* 0x00099c00010b7983 */ /* 0x000ea20000300800 */
[----:B0-----:R-:W-:-:S02]  /*586a0*/  IMAD.MOV.U32 R12, RZ, RZ, R24 ;  /* 0x000000ffff0c7224 */ /* 0x001fc400078e0018 */
[----:B---3--:R-:W-:Y:S01]  /*586b0*/  IMAD.MOV.U32 R13, RZ, RZ, R27 ;  /* 0x000000ffff0d7224 */ /* 0x008fe200078e001b */
[----:B------:R-:W3:Y:S01]  /*586c0*/  LDL.LU R24, [R1+0x3d9c] ;  /* 0x003d9c0001187983 */ /* 0x000ee20000300800 */
[----:B------:R-:W3:Y:S03]  /*586d0*/  LDL.LU R27, [R1+0x3d98] ;  /* 0x003d9800011b7983 */ /* 0x000ee60000300800 */
[----:B------:R-:W-:Y:S04]  /*586e0*/  STL.64 [R1+0x3d28], R12 ;  /* 0x003d280c01007387 */ /* 0x000fe80000100a00 */
[----:B--2---:R-:W-:Y:S01]  /*586f0*/  STL.64 [R1+0x3d08], R10 ;  /* 0x003d080a01007387 */ /* 0x004fe20000100a00 */
[----:B------:R0:W-:Y:S03]  /*58700*/  STL.64 [R1+0x3d00], R8 ;  /* 0x003d000801007387 */ /* 0x0001e60000100a00 */
[----:B---3--:R-:W1:Y:S04]  /*58710*/  LDSM.16.MT88.4 R16, [R27+0x14000] ;  /* 0x014000001b10783b */ /* 0x008e680000004200 */
[----:B0-----:R-:W2:Y:S01]  /*58720*/  LDL.LU R8, [R1+0x9a0] ;  /* 0x0009a00001087983 */ /* 0x001ea20000300800 */
[----:B------:R-:W2:Y:S02]  /*58730*/  LDL.LU R9, [R1+0x9a4] ;  /* 0x0009a40001097983 */ /* 0x000ea40000300800 */
[----:B------:R-:W3:Y:S02]  /*58740*/  LDL.LU R10, [R1+0x9a8] ;  /* 0x0009a800010a7983 */ /* 0x000ee40000300800 */
[----:B------:R-:W3:Y:S01]  /*58750*/  LDL.LU R11, [R1+0x9ac] ;  /* 0x0009ac00010b7983 */ /* 0x000ee20000300800 */
[----:B------:R-:W2:Y:S04]  /*58760*/  LDL.64 R12, [R1+0x90] ;  /* 0x00009000010c7983 */ /* 0x000ea80000100a00 */
[----:B--2---:R0:W-:Y:S01]  /*58770*/  STL.64 [R1+0x3d40], R12 ;  /* 0x003d400c01007387 */ /* 0x0041e20000100a00 */
[----:B---3--:R-:W-:Y:S02]  /*58780*/  STL.64 [R1+0x3d20], R10 ;  /* 0x003d200a01007387 */ /* 0x008fe40000100a00 */
[----:B------:R2:W-:Y:S02]  /*58790*/  STL.64 [R1+0x3d18], R8 ;  /* 0x003d180801007387 */ /* 0x0005e40000100a00 */
[----:B0-----:R-:W-:-:S02]  /*587a0*/  IMAD.MOV.U32 R12, RZ, RZ, R29 ;  /* 0x000000ffff0c7224 */ /* 0x001fc400078e001d */
[----:B----4-:R-:W-:Y:S01]  /*587b0*/  IMAD.MOV.U32 R13, RZ, RZ, R28 ;  /* 0x000000ffff0d7224 */ /* 0x010fe200078e001c */
[----:B--2---:R-:W2:Y:S01]  /*587c0*/  LDL.LU R8, [R1+0x9b0] ;  /* 0x0009b00001087983 */ /* 0x004ea20000300800 */
[----:B------:R-:W2:Y:S02]  /*587d0*/  LDL.LU R9, [R1+0x9b4] ;  /* 0x0009b40001097983 */ /* 0x000ea40000300800 */
[----:B------:R-:W3:Y:S02]  /*587e0*/  LDL.LU R10, [R1+0x9b8] ;  /* 0x0009b800010a7983 */ /* 0x000ee40000300800 */
[----:B------:R-:W3:Y:S01]  /*587f0*/  LDL.LU R11, [R1+0x9bc] ;  /* 0x0009bc00010b7983 */ /* 0x000ee20000300800 */
[----:B------:R0:W-:Y:S04]  /*58800*/  STL.64 [R1+0x3d58], R12 ;  /* 0x003d580c01007387 */ /* 0x0001e80000100a00 */
[----:B0-----:R-:W4:Y:S01]  /*58810*/  LDL.LU R12, [R1+0x9f0] ;  /* 0x0009f000010c7983 */ /* 0x001f220000300800 */
[----:B------:R-:W4:Y:S02]  /*58820*/  LDL.LU R13, [R1+0x9f4] ;  /* 0x0009f400010d7983 */ /* 0x000f240000300800 */
[----:B------:R-:W2:Y:S02]  /*58830*/  LDL.LU R14, [R1+0x9f8] ;  /* 0x0009f800010e7983 */ /* 0x000ea40000300800 */
[----:B------:R-:W2:Y:S02]  /*58840*/  LDL.LU R15, [R1+0x9fc] ;  /* 0x0009fc00010f7983 */ /* 0x000ea40000300800 */
[----:B--2---:R-:W-:Y:S01]  /*58850*/  STL.64 [R1+0x3d68], R14 ;  /* 0x003d680e01007387 */ /* 0x004fe20000100a00 */
[----:B----4-:R0:W-:Y:S02]  /*58860*/  STL.64 [R1+0x3d60], R12 ;  /* 0x003d600c01007387 */ /* 0x0101e40000100a00 */
[----:B0-----:R-:W-:-:S02]  /*58870*/  IMAD.MOV.U32 R12, RZ, RZ, R26 ;  /* 0x000000ffff0c7224 */ /* 0x001fc400078e001a */
[----:B------:R-:W-:-:S05]  /*58880*/  IMAD.MOV.U32 R13, RZ, RZ, R25 ;  /* 0x000000ffff0d7224 */ /* 0x000fca00078e0019 */
[----:B------:R-:W-:Y:S01]  /*58890*/  STL.64 [R1+0x3d80], R12 ;  /* 0x003d800c01007387 */ /* 0x000fe20000100a00 */
        /* <DEDUP_REMOVED lines=27> */
[----:B-1----:R-:W-:Y:S02]  /*58a50*/  STL.64 [R1+0x3c60], R18 ;  /* 0x003c601201007387 */ /* 0x002fe40000100a00 */
[----:B------:R0:W-:Y:S02]  /*58a60*/  STL.64 [R1+0x3c58], R16 ;  /* 0x003c581001007387 */ /* 0x0001e40000100a00 */
[----:B0-----:R-:W3:Y:S01]  /*58a70*/  LDL.LU R16, [R1+0x9e0] ;  /* 0x0009e00001107983 */ /* 0x001ee20000300800 */
[----:B------:R-:W3:Y:S02]  /*58a80*/  LDL.LU R17, [R1+0x9e4] ;  /* 0x0009e40001117983 */ /* 0x000ee40000300800 */
[----:B------:R-:W3:Y:S02]  /*58a90*/  LDL.LU R18, [R1+0x9e8] ;  /* 0x0009e80001127983 */ /* 0x000ee40000300800 */
        /* <DEDUP_REMOVED lines=9> */
[----:B--2---:R-:W-:Y:S02]  /*58b30*/  HMMA.16816.F32 R12, R20, R12, R8 ;  /* 0x0000000c140c723c */ /* 0x004fe40000001808 */
[----:B------:R-:W2:Y:S01]  /*58b40*/  LDL.LU.64 R10, [R1+0x3d78] ;  /* 0x003d7800010a7983 */ /* 0x000ea20000300a00 */
[----:B------:R-:W2:Y:S11]  /*58b50*/  LDL.LU.64 R8, [R1+0x3d70] ;  /* 0x003d700001087983 */ /* 0x000eb60000300a00 */
[----:B------:R-:W-:Y:S09]  /*58b60*/  @!UPT UIADD3 URZ, URZ, URZ, URZ ;  /* 0x0000003f3f3ff290 */ /* 0x000ff2000fffe03f */
[----:B------:R-:W-:Y:S01]  /*58b70*/  STL.64 [R1+0xec0], R12 ;  /* 0x000ec00c01007387 */ /* 0x000fe20000100a00 */
[----:B------:R0:W-:Y:S03]  /*58b80*/  STL.64 [R1+0xec8], R14 ;  /* 0x000ec80e01007387 */ /* 0x0001e60000100a00 */
[----:B0-----:R-:W4:Y:S01]  /*58b90*/  LDL.LU.64 R14, [R1+0x3d68] ;  /* 0x003d6800010e7983 */ /* 0x001f220000300a00 */
[----:B------:R-:W4:Y:S02]  /*58ba0*/  LDL.LU.64 R12, [R1+0x3d60] ;  /* 0x003d6000010c7983 */ /* 0x000f240000300a00 */
[----:B------:R-:W-:Y:S02]  /*58bb0*/  IMAD.MOV.U32 R24, RZ, RZ, R2 ;  /* 0x000000ffff187224 */ /* 0x000fe400078e0002 */
[----:B------:R-:W-:Y:S02]  /*58bc0*/  IMAD.MOV.U32 R25, RZ, RZ, R0 ;  /* 0x000000ffff197224 */ /* 0x000fe400078e0000 */
[----:B------:R-:W-:-:S02]  /*58bd0*/  IMAD.MOV.U32 R4, RZ, RZ, R6 ;  /* 0x000000ffff047224 */ /* 0x000fc400078e0006 */
[----:B------:R-:W-:-:S07]  /*58be0*/  IMAD.MOV.U32 R5, RZ, RZ, R3 ;  /* 0x000000ffff057224 */ /* 0x000fce00078e0003 */
[C---:B---3--:R-:W-:Y:S08]  /*58bf0*/  HMMA.16816.F32 R16, R20.reuse, R4, R16 ;  /* 0x000000041410723c */ /* 0x048ff00000001810 */
[C---:B----4-:R-:W-:Y:S01]  /*58c00*/  HMMA.16816.F32 R24, R20.reuse, R24, R12 ;  /* 0x000000181418723c */ /* 0x050fe2000000180c */
[----:B------:R-:W2:Y:S01]  /*58c10*/  LDL.LU.64 R12, [R1+0x3d58] ;  /* 0x003d5800010c7983 */ /* 0x000ea20000300a00 */
[----:B------:R-:W3:Y:S11]  /*58c20*/  LDL.LU R4, [R1+0x930] ;  /* 0x0009300001047983 */ /* 0x000ef60000300800 */
[----:B------:R-:W-:Y:S10]  /*58c30*/  @!UPT UIADD3 URZ, URZ, URZ, URZ ;  /* 0x0000003f3f3ff290 */ /* 0x000ff4000fffe03f */
[----:B------:R0:W-:Y:S01]  /*58c40*/  STL.64 [R1+0xeb0], R24 ;  /* 0x000eb01801007387 */ /* 0x0001e20000100a00 */
[----:B------:R1:W-:Y:S02]  /*58c50*/  STL.64 [R1+0xeb8], R26 ;  /* 0x000eb81a01007387 */ /* 0x0003e40000100a00 */
[----:B------:R4:W-:Y:S02]  /*58c60*/  STL.64 [R1+0xea0], R16 ;  /* 0x000ea01001007387 */ /* 0x0009e40000100a00 */
[----:B------:R4:W-:Y:S01]  /*58c70*/  STL.64 [R1+0xea8], R18 ;  /* 0x000ea81201007387 */ /* 0x0009e20000100a00 */
[----:B------:R-:W3:Y:S01]  /*58c80*/  LDL.LU R5, [R1+0x934] ;  /* 0x0009340001057983 */ /* 0x000ee20000300800 */
[----:B------:R-:W3:Y:S02]  /*58c90*/  LDL.LU R6, [R1+0x938] ;  /* 0x0009380001067983 */ /* 0x000ee40000300800 */
[----:B------:R-:W3:Y:S01]  /*58ca0*/  LDL.LU R7, [R1+0x93c] ;  /* 0x00093c0001077983 */ /* 0x000ee20000300800 */
[----:B0-----:R-:W3:Y:S01]  /*58cb0*/  LDL.LU R24, [R1+0x900] ;  /* 0x0009000001187983 */ /* 0x001ee20000300800 */
[----:B------:R-:W3:Y:S02]  /*58cc0*/  LDL.LU R25, [R1+0x904] ;  /* 0x0009040001197983 */ /* 0x000ee40000300800 */
[----:B-1----:R-:W3:Y:S02]  /*58cd0*/  LDL.LU R26, [R1+0x908] ;  /* 0x00090800011a7983 */ /* 0x002ee40000300800 */
[----:B------:R-:W3:Y:S01]  /*58ce0*/  LDL.LU R27, [R1+0x90c] ;  /* 0x00090c00011b7983 */ /* 0x000ee20000300800 */
[----:B----4-:R-:W4:Y:S01]  /*58cf0*/  LDL.LU R16, [R1+0x920] ;  /* 0x0009200001107983 */ /* 0x010f220000300800 */
[----:B------:R-:W4:Y:S02]  /*58d00*/  LDL.LU R17, [R1+0x924] ;  /* 0x0009240001117983 */ /* 0x000f240000300800 */
[----:B------:R-:W4:Y:S02]  /*58d10*/  LDL.LU R18, [R1+0x928] ;  /* 0x0009280001127983 */ /* 0x000f240000300800 */
[----:B------:R-:W4:Y:S01]  /*58d20*/  LDL.LU R19, [R1+0x92c] ;  /* 0x00092c0001137983 */ /* 0x000f220000300800 */
[C---:B--2---:R-:W-:Y:S01]  /*58d30*/  HMMA.16816.F32 R12, R20.reuse, R12, R8 ;  /* 0x0000000c140c723c */ /* 0x044fe20000001808 */
[----:B---3--:R-:W-:Y:S01]  /*58d40*/  STL.64 [R1+0x3c48], R26 ;  /* 0x003c481a01007387 */ /* 0x008fe20000100a00 */
[----:B------:R0:W-:Y:S03]  /*58d50*/  STL.64 [R1+0x3c40], R24 ;  /* 0x003c401801007387 */ /* 0x0001e60000100a00 */
[----:B0-----:R-:W2:Y:S01]  /*58d60*/  LDL.64 R24, [R1+0x100] ;  /* 0x0001000001187983 */ /* 0x001ea20000100a00 */
[----:B------:R-:W3:Y:S02]  /*58d70*/  LDL.LU.64 R10, [R1+0x3d50] ;  /* 0x003d5000010a7983 */ /* 0x000ee40000300a00 */
[----:B------:R-:W3:Y:S11]  /*58d80*/  LDL.LU.64 R8, [R1+0x3d48] ;  /* 0x003d480001087983 */ /* 0x000ef60000300a00 */
[----:B------:R-:W-:Y:S04]  /*58d90*/  @!UPT UIADD3 URZ, URZ, URZ, URZ ;  /* 0x0000003f3f3ff290 */ /* 0x000fe8000fffe03f */
[----:B------:R0:W-:Y:S01]  /*58da0*/  STL.64 [R1+0xe90], R12 ;  /* 0x000e900c01007387 */ /* 0x0001e20000100a00 */
[----:B------:R-:W-:Y:S04]  /*58db0*/  STL.64 [R1+0xe98], R14 ;  /* 0x000e980e01007387 */ /* 0x000fe80000100a00 */
[----:B0-----:R-:W3:Y:S02]  /*58dc0*/  LDL.LU.64 R12, [R1+0x3d40] ;  /* 0x003d4000010c7983 */ /* 0x001ee40000300a00 */
        /* <DEDUP_REMOVED lines=62> */
[----:B------:R0:W-:Y:S01]  /*591b0*/  STL.64 [R1+0xe00], R8 ;  /* 0x000e000801007387 */ /* 0x0001e20000100a00 */
[----:B------:R-:W-:Y:S03]  /*591c0*/  STL.64 [R1+0xe08], R10 ;  /* 0x000e080a01007387 */ /* 0x000fe60000100a00 */
[----:B0-----:R-:W3:Y:S01]  /*591d0*/  LDL.LU.64 R8, [R1+0x3c70] ;  /* 0x003c700001087983 */ /* 0x001ee20000300a00 */
[----:B--2---:R-:W-:Y:S02]  /*591e0*/  STL.64 [R1+0x3b70], R14 ;  /* 0x003b700e01007387 */ /* 0x004fe40000100a00 */
[----:B------:R0:W-:Y:S02]  /*591f0*/  STL.64 [R1+0x3b68], R12 ;  /* 0x003b680c01007387 */ /* 0x0001e40000100a00 */
[----:B0-----:R-:W2:Y:S04]  /*59200*/  LDL.64 R12, [R1+0xd0] ;  /* 0x0000d000010c7983 */ /* 0x001ea80000100a00 */
[----:B--2---:R0:W-:Y:S04]  /*59210*/  STL.64 [R1+0x3c30], R12 ;  /* 0x003c300c01007387 */ /* 0x0041e80000100a00 */
[----:B0-----:R-:W2:Y:S01]  /*59220*/  LDL.64 R12, [R1+0xf0] ;  /* 0x0000f000010c7983 */ /* 0x001ea20000100a00 */
[C---:B---3--:R-:W-:Y:S03]  /*59230*/  HMMA.16816.F32 R4, R20.reuse, R8, R4 ;  /* 0x000000081404723c */ /* 0x048fe60000001804 */
[----:B--2---:R0:W-:Y:S04]  /*59240*/  STL.64 [R1+0x3c50], R12 ;  /* 0x003c500c01007387 */ /* 0x0041e80000100a00 */
[----:B0-----:R-:W2:Y:S01]  /*59250*/  LDL.LU R12, [R1+0x910] ;  /* 0x00091000010c7983 */ /* 0x001ea20000300800 */
[----:B------:R-:W2:Y:S02]  /*59260*/  LDL.LU R13, [R1+0x914] ;  /* 0x00091400010d7983 */ /* 0x000ea40000300800 */
[----:B------:R-:W2:Y:S02]  /*59270*/  LDL.LU R14, [R1+0x918] ;  /* 0x00091800010e7983 */ /* 0x000ea40000300800 */
[----:B------:R-:W2:Y:S11]  /*59280*/  LDL.LU R15, [R1+0x91c] ;  /* 0x00091c00010f7983 */ /* 0x000eb60000300800 */
[----:B------:R0:W-:Y:S01]  /*59290*/  STL.64 [R1+0xdf0], R4 ;  /* 0x000df00401007387 */ /* 0x0001e20000100a00 */
[----:B------:R-:W-:Y:S03]  /*592a0*/  STL.64 [R1+0xdf8], R6 ;  /* 0x000df80601007387 */ /* 0x000fe60000100a00 */
[----:B0-----:R-:W4:Y:S01]  /*592b0*/  LDL.LU.64 R4, [R1+0x3c68] ;  /* 0x003c680001047983 */ /* 0x001f220000300a00 */
[----:B------:R0:W-:Y:S03]  /*592c0*/  STL.64 [R1+0x3ba8], R8 ;  /* 0x003ba80801007387 */ /* 0x0001e60000100a00 */
[----:B0-----:R-:W3:Y:S01]  /*592d0*/  LDL.LU R8, [R1+0x8e0] ;  /* 0x0008e00001087983 */ /* 0x001ee20000300800 */
[----:B------:R-:W3:Y:S02]  /*592e0*/  LDL.LU R9, [R1+0x8e4] ;  /* 0x0008e40001097983 */ /* 0x000ee40000300800 */
[----:B------:R-:W3:Y:S02]  /*592f0*/  LDL.LU R10, [R1+0x8e8] ;  /* 0x0008e800010a7983 */ /* 0x000ee40000300800 */
[----:B------:R-:W3:Y:S01]  /*59300*/  LDL.LU R11, [R1+0x8ec] ;  /* 0x0008ec00010b7983 */ /* 0x000ee20000300800 */
[----:B----4-:R-:W-:Y:S01]  /*59310*/  HMMA.16816.F32 R20, R20, R4, R16 ;  /* 0x000000041414723c */ /* 0x010fe20000001810 */
[----:B------:R-:W2:Y:S01]  /*59320*/  LDL.LU.64 R18, [R1+0x3c60] ;  /* 0x003c600001127983 */ /* 0x000ea20000300a00 */
[----:B------:R-:W2:Y:S02]  /*59330*/  LDL.LU.64 R16, [R1+0x3c58] ;  /* 0x003c580001107983 */ /* 0x000ea40000300a00 */
[----:B------:R-:W-:-:S02]  /*59340*/  IMAD.MOV.U32 R6, RZ, RZ, R24 ;  /* 0x000000ffff067224 */ /* 0x000fc400078e0018 */
[----:B------:R-:W-:Y:S11]  /*59350*/  IMAD.MOV.U32 R3, RZ, RZ, R25 ;  /* 0x000000ffff037224 */ /* 0x000ff600078e0019 */
[----:B------:R-:W-:Y:S06]  /*59360*/  @!UPT UIADD3 URZ, URZ, URZ, URZ ;  /* 0x0000003f3f3ff290 */ /* 0x000fec000fffe03f */
[----:B------:R0:W-:Y:S01]  /*59370*/  STL.64 [R1+0xde0], R20 ;  /* 0x000de01401007387 */ /* 0x0001e20000100a00 */
[----:B------:R-:W-:Y:S03]  /*59380*/  STL.64 [R1+0xde8], R22 ;  /* 0x000de81601007387 */ /* 0x000fe60000100a00 */
[----:B0-----:R-:W4:Y:S01]  /*59390*/  LDL.64 R20, [R1+0xe0] ;  /* 0x0000e00001147983 */ /* 0x001f220000100a00 */
        /* <DEDUP_REMOVED lines=10> */
[----:B--2---:R-:W-:Y:S01]  /*59440*/  HMMA.16816.F32 R24, R16, R12, R24 ;  /* 0x0000000c1018723c */ /* 0x004fe20000001818 */
[----:B------:R-:W-:Y:S11]  /*59450*/  IMAD.MOV.U32 R7, RZ, RZ, R13 ;  /* 0x000000ffff077224 */ /* 0x000ff600078e000d */
[----:B------:R-:W-:Y:S11]  /*59460*/  @!UPT UIADD3 URZ, URZ, URZ, URZ ;  /* 0x0000003f3f3ff290 */ /* 0x000ff6000fffe03f */
[----:B------:R0:W-:Y:S01]  /*59470*/  STL.64 [R1+0xdc0], R24 ;  /* 0x000dc01801007387 */ /* 0x0001e20000100a00 */
[----:B------:R1:W-:Y:S02]  /*59480*/  STL.64 [R1+0xdc8], R26 ;  /* 0x000dc81a01007387 */ /* 0x0003e40000100a00 */
[----:B0-----:R-:W-:Y:S01]  /*59490*/  IMAD.MOV.U32 R24, RZ, RZ, R12 ;  /* 0x000000ffff187224 */ /* 0x001fe200078e000c */
[----:B-1----:R-:W2:Y:S01]  /*594a0*/  LDL.LU R27, [R1+0x3c38] ;  /* 0x003c3800011b7983 */ /* 0x002ea20000300800 */
[----:B------:R-:W3:Y:S02]  /*594b0*/  LDL.LU.64 R12, [R1+0x3c30] ;  /* 0x003c3000010c7983 */ /* 0x000ee40000300a00 */
[----:B------:R-:W-:Y:S02]  /*594c0*/  STL [R1+0x3b3c], R7 ;  /* 0x003b3c0701007387 */ /* 0x000fe40000100800 */
[----:B------:R0:W-:Y:S02]  /*594d0*/  STL.64 [R1+0x3c20], R4 ;  /* 0x003c200401007387 */ /* 0x0001e40000100a00 */
[----:B0-----:R-:W2:Y:S01]  /*594e0*/  LDL.LU R4, [R1+0x8f0] ;  /* 0x0008f00001047983 */ /* 0x001ea20000300800 */
[----:B------:R-:W2:Y:S02]  /*594f0*/  LDL.LU R5, [R1+0x8f4] ;  /* 0x0008f40001057983 */ /* 0x000ea40000300800 */
[----:B------:R-:W2:Y:S02]  /*59500*/  LDL.LU R6, [R1+0x8f8] ;  /* 0x0008f80001067983 */ /* 0x000ea40000300800 */
[----:B------:R-:W2:Y:S01]  /*59510*/  LDL.LU R7, [R1+0x8fc] ;  /* 0x0008fc0001077983 */ /* 0x000ea20000300800 */
[----:B------:R-:W-:Y:S01]  /*59520*/  STL [R1+0x3b38], R24 ;  /* 0x003b381801007387 */ /* 0x000fe20000100800 */
[----:B----4-:R-:W-:-:S02]  /*59530*/  IMAD.MOV.U32 R25, RZ, RZ, R21 ;  /* 0x000000ffff197224 */ /* 0x010fc400078e0015 */
[----:B------:R-:W-:Y:S01]  /*59540*/  IMAD.MOV.U32 R26, RZ, RZ, R20 ;  /* 0x000000ffff1a7224 */ /* 0x000fe200078e0014 */
[C---:B--2---:R-:W-:Y:S11]  /*59550*/  HMMA.16816.F32 R4, R16.reuse, R20, R4 ;  /* 0x000000141004723c */ /* 0x044ff60000001804 */
[----:B------:R-:W-:Y:S11]  /*59560*/  @!UPT UIADD3 URZ, URZ, URZ, URZ ;  /* 0x0000003f3f3ff290 */ /* 0x000ff6000fffe03f */
[----:B------:R-:W-:Y:S01]  /*59570*/  @!UPT UIADD3 URZ, URZ, URZ, URZ ;  /* 0x0000003f3f3ff290 */ /* 0x000fe2000fffe03f */
[----:B------:R-:W-:Y:S01]  /*59580*/  STL.64 [R1+0xdb0], R4 ;  /* 0x000db00401007387 */ /* 0x000fe20000100a00 */
[----:B------:R3:W-:Y:S02]  /*59590*/  STL.64 [R1+0xdb8], R6 ;  /* 0x000db80601007387 */ /* 0x0007e40000100a00 */
[----:B---3--:R-:W-:Y:S01]  /*595a0*/  HMMA.16816.F32 R4, R16, R12, R8 ;  /* 0x0000000c1004723c */ /* 0x008fe20000001808 */
[----:B------:R-:W-:Y:S01]  /*595b0*/  STL [R1+0x3b44], R25 ;  /* 0x003b441901007387 */ /* 0x000fe20000100800 */
[----:B------:R-:W-:Y:S02]  /*595c0*/  STL [R1+0x3b40], R26 ;  /* 0x003b401a01007387 */ /* 0x000fe40000100800 */
[----:B------:R-:W-:Y:S02]  /*595d0*/  STL [R1+0x3be0], R27 ;  /* 0x003be01b01007387 */ /* 0x000fe40000100800 */
[----:B------:R-:W-:Y:S02]  /*595e0*/  IMAD.MOV.U32 R29, RZ, RZ, R12 ;  /* 0x000000ffff1d7224 */ /* 0x000fe400078e000c */
[----:B------:R-:W-:Y:S11]  /*595f0*/  IMAD.MOV.U32 R28, RZ, RZ, R13 ;  /* 0x000000ffff1c7224 */ /* 0x000ff600078e000d */
[----:B------:R-:W-:Y:S04]  /*59600*/  @!UPT UIADD3 URZ, URZ, URZ, URZ ;  /* 0x0000003f3f3ff290 */ /* 0x000fe8000fffe03f */
[----:B------:R-:W-:Y:S01]  /*59610*/  STL.64 [R1+0xda0], R4 ;  /* 0x000da00401007387 */ /* 0x000fe20000100a00 */
[----:B------:R-:W-:Y:S02]  /*59620*/  STL.64 [R1+0xda8], R6 ;  /* 0x000da80601007387 */ /* 0x000fe40000100a00 */
[----:B------:R-:W2:Y:S02]  /*59630*/  LDL.LU R20, [R1+0x830] ;  /* 0x0008300001147983 */ /* 0x000ea40000300800 */
[----:B------:R-:W2:Y:S01]  /*59640*/  LDL.LU R21, [R1+0x834] ;  /* 0x0008340001157983 */ /* 0x000ea20000300800 */
[----:B------:R-:W3:Y:S01]  /*59650*/  LDL.LU R22, [R1+0x838] ;  /* 0x0008380001167983 */ /* 0x000ee20000300800 */
[----:B------:R-:W3:Y:S02]  /*59660*/  LDL.LU R23, [R1+0x83c] ;  /* 0x00083c0001177983 */ /* 0x000ee40000300800 */
[----:B------:R-:W4:Y:S02]  /*59670*/  LDL.64 R12, [R1] ;  /* 0x00000000010c7983 */ /* 0x000f240000100a00 */
        /* <DEDUP_REMOVED lines=13> */
[----:B------:R-:W2:Y:S04]  /*59750*/  LDL.64 R24, [R1+0x50] ;  /* 0x0000500001187983 */ /* 0x000ea80000100a00 */
[----:B--2---:R-:W-:Y:S01]  /*59760*/  STL.64 [R1+0x3bf0], R24 ;  /* 0x003bf01801007387 */ /* 0x004fe20000100a00 */
[----:B------:R-:W-:Y:S02]  /*59770*/  STL.64 [R1+0x3bb8], R10 ;  /* 0x003bb80a01007387 */ /* 0x000fe40000100a00 */
[----:B----4-:R0:W-:Y:S02]  /*59780*/  STL.64 [R1+0x3bb0], R8 ;  /* 0x003bb00801007387 */ /* 0x0101e40000100a00 */
[----:B0-----:R-:W2:Y:S04]  /*59790*/  LDL.64 R8, [R1+0x30] ;  /* 0x0000300001087983 */ /* 0x001ea80000100a00 */
[----:B--2---:R0:W-:Y:S04]  /*597a0*/  STL.64 [R1+0x3bc8], R8 ;  /* 0x003bc80801007387 */ /* 0x0041e80000100a00 */
[----:B0-----:R-:W2:Y:S04]  /*597b0*/  LDL.64 R8, [R1+0x40] ;  /* 0x0000400001087983 */ /* 0x001ea80000100a00 */
[----:B--2---:R0:W-:Y:S04]  /*597c0*/  STL.64 [R1+0x3be8], R8 ;  /* 0x003be80801007387 */ /* 0x0041e80000100a00 */
[----:B0-----:R-:W2:Y:S01]  /*597d0*/  LDL.LU R8, [R1+0x8a0] ;  /* 0x0008a00001087983 */ /* 0x001ea20000300800 */
[----:B------:R-:W2:Y:S02]  /*597e0*/  LDL.LU R9, [R1+0x8a4] ;  /* 0x0008a40001097983 */ /* 0x000ea40000300800 */
[----:B------:R-:W4:Y:S02]  /*597f0*/  LDL.LU R10, [R1+0x8a8] ;  /* 0x0008a800010a7983 */ /* 0x000f240000300800 */
[----:B------:R-:W4:Y:S02]  /*59800*/  LDL.LU R11, [R1+0x8ac] ;  /* 0x0008ac00010b7983 */ /* 0x000f240000300800 */
[----:B----4-:R-:W-:Y:S01]  /*59810*/  STL.64 [R1+0x3c00], R10 ;  /* 0x003c000a01007387 */ /* 0x010fe20000100a00 */
[----:B--2---:R0:W-:Y:S02]  /*59820*/  STL.64 [R1+0x3bf8], R8 ;  /* 0x003bf80801007387 */ /* 0x0041e40000100a00 */
[----:B------:R-:W2:Y:S02]  /*59830*/  LDL R24, [R1+0x60] ;  /* 0x0000600001187983 */ /* 0x000ea40000100800 */
[----:B------:R-:W2:Y:S02]  /*59840*/  LDL R25, [R1+0x64] ;  /* 0x0000640001197983 */ /* 0x000ea40000100800 */
[----:B--2---:R1:W-:Y:S01]  /*59850*/  STL.64 [R1+0x3c08], R24 ;  /* 0x003c081801007387 */ /* 0x0043e20000100a00 */
[----:B0-----:R-:W2:Y:S02]  /*59860*/  LDL.LU R8, [R1+0x8b0] ;  /* 0x0008b00001087983 */ /* 0x001ea40000300800 */
[----:B------:R-:W2:Y:S02]  /*59870*/  LDL.LU R9, [R1+0x8b4] ;  /* 0x0008b40001097983 */ /* 0x000ea40000300800 */
[----:B------:R-:W4:Y:S01]  /*59880*/  LDL.LU R10, [R1+0x8b8] ;  /* 0x0008b800010a7983 */ /* 0x000f220000300800 */
[----:B------:R-:W4:Y:S01]  /*59890*/  LDL.LU R11, [R1+0x8bc] ;  /* 0x0008bc00010b7983 */ /* 0x000f220000300800 */
[----:B-1----:R-:W-:-:S02]  /*598a0*/  IMAD.MOV.U32 R24, RZ, RZ, R2 ;  /* 0x000000ffff187224 */ /* 0x002fc400078e0002 */
[----:B------:R-:W-:Y:S01]  /*598b0*/  IMAD.MOV.U32 R25, RZ, RZ, R0 ;  /* 0x000000ffff197224 */ /* 0x000fe200078e0000 */
[----:B----4-:R-:W-:Y:S01]  /*598c0*/  STL.64 [R1+0x3c18], R10 ;  /* 0x003c180a01007387 */ /* 0x010fe20000100a00 */
[----:B--2---:R-:W-:Y:S03]  /*598d0*/  STL.64 [R1+0x3c10], R8 ;  /* 0x003c100801007387 */ /* 0x004fe60000100a00 */
[----:B------:R0:W-:Y:S02]  /*598e0*/  STL.64 [R1+0x3c28], R24 ;  /* 0x003c281801007387 */ /* 0x0001e40000100a00 */
[----:B0-----:R-:W2:Y:S01]  /*598f0*/  LDL.LU R24, [R1+0x8d0] ;  /* 0x0008d00001187983 */ /* 0x001ea20000300800 */
[----:B------:R-:W2:Y:S02]  /*59900*/  LDL.LU R25, [R1+0x8d4] ;  /* 0x0008d40001197983 */ /* 0x000ea40000300800 */
[----:B------:R-:W2:Y:S02]  /*59910*/  LDL.LU R26, [R1+0x8d8] ;  /* 0x0008d800011a7983 */ /* 0x000ea40000300800 */
[----:B------:R-:W2:Y:S01]  /*59920*/  LDL.LU R27, [R1+0x8dc] ;  /* 0x0008dc00011b7983 */ /* 0x000ea20000300800 */
[----:B------:R-:W2:Y:S01]  /*59930*/  LDL.64 R4, [R1+0xa0] ;  /* 0x0000a00001047983 */ /* 0x000ea20000100a00 */
[----:B------:R-:W4:Y:S02]  /*59940*/  LDL.LU R8, [R1+0x8c0] ;  /* 0x0008c00001087983 */ /* 0x000f240000300800 */
[----:B------:R-:W4:Y:S02]  /*59950*/  LDL.LU R9, [R1+0x8c4] ;  /* 0x0008c40001097983 */ /* 0x000f240000300800 */
[----:B------:R-:W4:Y:S01]  /*59960*/  LDL.LU R10, [R1+0x8c8] ;  /* 0x0008c800010a7983 */ /* 0x000f220000300800 */
[----:B------:R-:W4:Y:S01]  /*59970*/  LDL.LU R11, [R1+0x8cc] ;  /* 0x0008cc00010b7983 */ /* 0x000f220000300800 */
[----:B------:R-:W2:Y:S03]  /*59980*/  LDL.64 R12, [R1+0x20] ;  /* 0x00002000010c7983 */ /* 0x000ea60000100a00 */
[----:B--2---:R0:W-:Y:S04]  /*59990*/  STL.64 [R1+0x3bc0], R12 ;  /* 0x003bc00c01007387 */ /* 0x0041e80000100a00 */
[----:B0-----:R-:W2:Y:S01]  /*599a0*/  LDL.LU R12, [R1+0x880] ;  /* 0x00088000010c7983 */ /* 0x001ea20000300800 */
[----:B------:R-:W2:Y:S02]  /*599b0*/  LDL.LU R13, [R1+0x884] ;  /* 0x00088400010d7983 */ /* 0x000ea40000300800 */
[----:B------:R-:W2:Y:S02]  /*599c0*/  LDL.LU R14, [R1+0x888] ;  /* 0x00088800010e7983 */ /* 0x000ea40000300800 */
[----:B------:R-:W2:Y:S01]  /*599d0*/  LDL.LU R15, [R1+0x88c] ;  /* 0x00088c00010f7983 */ /* 0x000ea20000300800 */
[----:B------:R-:W-:Y:S01]  /*599e0*/  HMMA.16816.F32 R24, R16, R4, R24 ;  /* 0x000000041018723c */ /* 0x000fe20000001818 */
[----:B--2---:R-:W-:Y:S01]  /*599f0*/  STL.64 [R1+0x3bd8], R14 ;  /* 0x003bd80e01007387 */ /* 0x004fe20000100a00 */
[----:B------:R0:W-:Y:S03]  /*59a00*/  STL.64 [R1+0x3bd0], R12 ;  /* 0x003bd00c01007387 */ /* 0x0001e60000100a00 */
[----:B0-----:R-:W2:Y:S01]  /*59a10*/  LDL.LU R12, [R1+0x890] ;  /* 0x00089000010c7983 */ /* 0x001ea20000300800 */
[----:B------:R-:W2:Y:S02]  /*59a20*/  LDL.LU R13, [R1+0x894] ;  /* 0x00089400010d7983 */ /* 0x000ea40000300800 */
[----:B------:R-:W2:Y:S02]  /*59a30*/  LDL.LU R14, [R1+0x898] ;  /* 0x00089800010e7983 */ /* 0x000ea40000300800 */
[----:B------:R-:W2:Y:S01]  /*59a40*/  LDL.LU R15, [R1+0x89c] ;  /* 0x00089c00010f7983 */ /* 0x000ea20000300800 */
[----:B---3--:R-:W-:Y:S01]  /*59a50*/  STL.64 [R1+0x3b80], R22 ;  /* 0x003b801601007387 */ /* 0x008fe20000100a00 */
[----:B------:R0:W-:Y:S03]  /*59a60*/  STL.64 [R1+0x3b78], R20 ;  /* 0x003b781401007387 */ /* 0x0001e60000100a00 */
        /* <DEDUP_REMOVED lines=8> */
[----:B------:R-:W2:Y:S02]  /*59af0*/  LDL.LU R22, [R1+0x868] ;  /* 0x0008680001167983 */ /* 0x000ea40000300800 */
[----:B------:R-:W2:Y:S01]  /*59b00*/  LDL.LU R23, [R1+0x86c] ;  /* 0x00086c0001177983 */ /* 0x000ea20000300800 */
[----:B------:R-:W-:Y:S01]  /*59b10*/  STL [R1+0x3b4c], R28 ;  /* 0x003b4c1c01007387 */ /* 0x000fe20000100800 */
[----:B------:R-:W-:Y:S02]  /*59b20*/  STL [R1+0x3b48], R29 ;  /* 0x003b481d01007387 */ /* 0x000fe40000100800 */
[----:B------:R0:W-:Y:S02]  /*59b30*/  STL.64 [R1+0xd90], R24 ;  /* 0x000d901801007387 */ /* 0x0001e40000100a00 */
[----:B------:R4:W-:Y:S01]  /*59b40*/  STL.64 [R1+0xd98], R26 ;  /* 0x000d981a01007387 */ /* 0x0009e20000100a00 */
[----:B0-----:R-:W4:Y:S01]  /*59b50*/  LDL.LU.64 R24, [R1+0x3c28] ;  /* 0x003c280001187983 */ /* 0x001f220000300a00 */
[----:B------:R-:W-:-:S02]  /*59b60*/  IMAD.MOV.U32 R6, RZ, RZ, R5 ;  /* 0x000000ffff067224 */ /* 0x000fc400078e0005 */
[----:B------:R-:W-:Y:S02]  /*59b70*/  IMAD.MOV.U32 R3, RZ, RZ, R4 ;  /* 0x000000ffff037224 */ /* 0x000fe400078e0004 */
[----:B------:R-:W3:Y:S01]  /*59b80*/  LDL.LU.64 R4, [R1+0x3c20] ;  /* 0x003c200001047983 */ /* 0x000ee20000300a00 */
[----:B------:R-:W-:Y:S02]  /*59b90*/  STL [R1+0x3b54], R6 ;  /* 0x003b540601007387 */ /* 0x000fe40000100800 */
[----:B------:R-:W-:Y:S01]  /*59ba0*/  STL [R1+0x3b50], R3 ;  /* 0x003b500301007387 */ /* 0x000fe20000100800 */
        /* <DEDUP_REMOVED lines=18> */
[----:B------:R-:W-:Y:S03]  /*59cd0*/  STL.64 [R1+0xd68], R10 ;  /* 0x000d680a01007387 */ /* 0x000fe60000100a00 */
[----:B0-----:R-:W4:Y:S01]  /*59ce0*/  LDL.LU.64 R8, [R1+0x3be8] ;  /* 0x003be80001087983 */ /* 0x001f220000300a00 */
[----:B------:R-:W2:Y:S02]  /*59cf0*/  LDL.LU R27, [R1+0x3be0] ;  /* 0x003be000011b7983 */ /* 0x000ea40000300800 */
[----:B------:R-:W-:Y:S02]  /*59d00*/  IMAD.MOV.U32 R7, RZ, RZ, R24 ;  /* 0x000000ffff077224 */ /* 0x000fe400078e0018 */
        /* <DEDUP_REMOVED lines=23> */
[----:B------:R1:W-:Y:S03]  /*59e80*/  STL.64 [R1+0xd38], R10 ;  /* 0x000d380a01007387 */ /* 0x0003e60000100a00 */
[----:B0-----:R-:W4:Y:S01]  /*59e90*/  LDL.LU.64 R8, [R1+0x3ba8] ;  /* 0x003ba80001087983 */ /* 0x001f220000300a00 */
[----:B-1----:R-:W-:Y:S02]  /*59ea0*/  IMAD.MOV.U32 R11, RZ, RZ, R12 ;  /* 0x000000ffff0b7224 */ /* 0x002fe400078e000c */
        /* <DEDUP_REMOVED lines=28> */
[----:B------:R-:W-:Y:S02]  /*5a070*/  STL.64 [R1+0x3a20], R14 ;  /* 0x003a200e01007387 */ /* 0x000fe40000100a00 */
[----:B------:R0:W-:Y:S02]  /*5a080*/  STL.64 [R1+0x3a18], R12 ;  /* 0x003a180c01007387 */ /* 0x0001e40000100a00 */
[----:B0-----:R-:W3:Y:S01]  /*5a090*/  LDL.LU R12, [R1+0x820] ;  /* 0x00082000010c7983 */ /* 0x001ee20000300800 */
[----:B------:R-:W3:Y:S02]  /*5a0a0*/  LDL.LU R13, [R1+0x824] ;  /* 0x00082400010d7983 */ /* 0x000ee40000300800 */
[----:B------:R-:W3:Y:S02]  /*5a0b0*/  LDL.LU R14, [R1+0x828] ;  /* 0x00082800010e7983 */ /* 0x000ee40000300800 */
[----:B------:R-:W3:Y:S01]  /*5a0c0*/  LDL.LU R15, [R1+0x82c] ;  /* 0x00082c00010f7983 */ /* 0x000ee20000300800 */
[----:B----4-:R-:W-:Y:S01]  /*5a0d0*/  STL.64 [R1+0x3a28], R8 ;  /* 0x003a280801007387 */ /* 0x010fe20000100a00 */
[C---:B--2---:R-:W-:Y:S08]  /*5a0e0*/  HMMA.16816.F32 R20, R16.reuse, R8, R20 ;  /* 0x000000081014723c */ /* 0x044ff00000001814 */
[----:B---3--:R-:W-:Y:S11]  /*5a0f0*/  HMMA.16816.F32 R16, R16, R4, R12 ;  /* 0x000000041010723c */ /* 0x008ff6000000180c */
[----:B------:R-:W-:Y:S04]  /*5a100*/  @!UPT UIADD3 URZ, URZ, URZ, URZ ;  /* 0x0000003f3f3ff290 */ /* 0x000fe8000fffe03f */
[----:B------:R-:W-:Y:S01]  /*5a110*/  STL.64 [R1+0xcf0], R20 ;  /* 0x000cf01401007387 */ /* 0x000fe20000100a00 */
[----:B------:R-:W-:Y:S02]  /*5a120*/  STL.64 [R1+0xcf8], R22 ;  /* 0x000cf81601007387 */ /* 0x000fe40000100a00 */
[----:B------:R-:W-:Y:S02]  /*5a130*/  IMAD.MOV.U32 R12, RZ, RZ, R6 ;  /* 0x000000ffff0c7224 */ /* 0x000fe400078e0006 */
[----:B------:R-:W-:Y:S01]  /*5a140*/  IMAD.MOV.U32 R13, RZ, RZ, R3 ;  /* 0x000000ffff0d7224 */ /* 0x000fe200078e0003 */
[----:B------:R-:W2:Y:S04]  /*5a150*/  LDL.LU R6, [R1+0x3b54] ;  /* 0x003b540001067983 */ /* 0x000ea80000300800 */
[----:B------:R-:W-:Y:S04]  /*5a160*/  LDSM.16.MT88.4 R20, [R27+0x14080] ;  /* 0x014080001b14783b */ /* 0x000fe80000004200 */
[----:B------:R-:W-:Y:S01]  /*5a170*/  STL.64 [R1+0xce0], R16 ;  /* 0x000ce01001007387 */ /* 0x000fe20000100a00 */
[----:B------:R-:W-:Y:S02]  /*5a180*/  STL.64 [R1+0xce8], R18 ;  /* 0x000ce81201007387 */ /* 0x000fe40000100a00 */
[----:B------:R-:W3:Y:S02]  /*5a190*/  LDL.LU R3, [R1+0x3b50] ;  /* 0x003b500001037983 */ /* 0x000ee40000300800 */
[----:B------:R0:W-:Y:S01]  /*5a1a0*/  STL.64 [R1+0x3a30], R12 ;  /* 0x003a300c01007387 */ /* 0x0001e20000100a00 */
[----:B------:R-:W1:Y:S01]  /*5a1b0*/  LDSM.16.MT88.4 R16, [R27+0x14100] ;  /* 0x014100001b10783b */ /* 0x000e620000004200 */
[----:B0-----:R-:W-:-:S02]  /*5a1c0*/  IMAD.MOV.U32 R12, RZ, RZ, R11 ;  /* 0x000000ffff0c7224 */ /* 0x001fc400078e000b */
[----:B------:R-:W-:-:S05]  /*5a1d0*/  IMAD.MOV.U32 R13, RZ, RZ, R10 ;  /* 0x000000ffff0d7224 */ /* 0x000fca00078e000a */
[----:B------:R0:W-:Y:S01]  /*5a1e0*/  STL.64 [R1+0x3a48], R12 ;  /* 0x003a480c01007387 */ /* 0x0001e20000100a00 */
[----:B------:R-:W4:Y:S02]  /*5a1f0*/  LDL.LU R8, [R1+0x760] ;  /* 0x0007600001087983 */ /* 0x000f240000300800 */
[----:B------:R-:W4:Y:S02]  /*5a200*/  LDL.LU R9, [R1+0x764] ;  /* 0x0007640001097983 */ /* 0x000f240000300800 */
[----:B------:R-:W2:Y:S01]  /*5a210*/  LDL.LU R10, [R1+0x768] ;  /* 0x00076800010a7983 */ /* 0x000ea20000300800 */
[----:B------:R-:W2:Y:S01]  /*5a220*/  LDL.LU R11, [R1+0x76c] ;  /* 0x00076c00010b7983 */ /* 0x000ea20000300800 */
[----:B0-----:R-:W-:Y:S02]  /*5a230*/  IMAD.MOV.U32 R12, RZ, RZ, R28 ;  /* 0x000000ffff0c7224 */ /* 0x001fe400078e001c */
        /* <DEDUP_REMOVED lines=10> */
[----:B------:R-:W-:-:S02]  /*5a2e0*/  IMAD.MOV.U32 R12, RZ, RZ, R25 ;  /* 0x000000ffff0c7224 */ /* 0x000fc400078e0019 */
[----:B------:R-:W-:Y:S01]  /*5a2f0*/  IMAD.MOV.U32 R13, RZ, RZ, R26 ;  /* 0x000000ffff0d7224 */ /* 0x000fe200078e001a */
[----:B------:R-:W3:Y:S01]  /*5a300*/  LDL.LU R25, [R1+0x3b44] ;  /* 0x003b440001197983 */ /* 0x000ee20000300800 */
[----:B------:R-:W3:Y:S03]  /*5a310*/  LDL.LU R26, [R1+0x3b40] ;  /* 0x003b4000011a7983 */ /* 0x000ee60000300800 */
[----:B------:R0:W-:Y:S02]  /*5a320*/  STL.64 [R1+0x3a78], R12 ;  /* 0x003a780c01007387 */ /* 0x0001e40000100a00 */
[----:B0-----:R-:W-:Y:S02]  /*5a330*/  IMAD.MOV.U32 R12, RZ, RZ, R7 ;  /* 0x000000ffff0c7224 */ /* 0x001fe400078e0007 */
[----:B------:R-:W-:Y:S01]  /*5a340*/  IMAD.MOV.U32 R13, RZ, RZ, R24 ;  /* 0x000000ffff0d7224 */ /* 0x000fe200078e0018 */
[----:B----4-:R-:W-:Y:S01]  /*5a350*/  STL.64 [R1+0x3a58], R10 ;  /* 0x003a580a01007387 */ /* 0x010fe20000100a00 */
[----:B--2---:R0:W-:Y:S03]  /*5a360*/  STL.64 [R1+0x3a50], R8 ;  /* 0x003a500801007387 */ /* 0x0041e60000100a00 */
[----:B0-----:R-:W2:Y:S01]  /*5a370*/  LDL.LU R8, [R1+0x780] ;  /* 0x0007800001087983 */ /* 0x001ea20000300800 */
[----:B------:R-:W2:Y:S02]  /*5a380*/  LDL.LU R9, [R1+0x784] ;  /* 0x0007840001097983 */ /* 0x000ea40000300800 */
[----:B------:R-:W4:Y:S02]  /*5a390*/  LDL.LU R10, [R1+0x788] ;  /* 0x00078800010a7983 */ /* 0x000f240000300800 */
[----:B------:R-:W4:Y:S01]  /*5a3a0*/  LDL.LU R11, [R1+0x78c] ;  /* 0x00078c00010b7983 */ /* 0x000f220000300800 */
[----:B------:R-:W2:Y:S01]  /*5a3b0*/  LDL.LU R7, [R1+0x3b3c] ;  /* 0x003b3c0001077983 */ /* 0x000ea20000300800 */
[----:B------:R-:W2:Y:S02]  /*5a3c0*/  LDL.LU R24, [R1+0x3b38] ;  /* 0x003b380001187983 */ /* 0x000ea40000300800 */
[----:B------:R0:W-:Y:S02]  /*5a3d0*/  STL.64 [R1+0x3a90], R12 ;  /* 0x003a900c01007387 */ /* 0x0001e40000100a00 */
[----:B0-----:R-:W2:Y:S04]  /*5a3e0*/  LDL.LU.64 R12, [R1+0x60] ;  /* 0x00006000010c7983 */ /* 0x001ea80000300a00 */
[----:B--2---:R0:W-:Y:S04]  /*5a3f0*/  STL.64 [R1+0x3aa8], R12 ;  /* 0x003aa80c01007387 */ /* 0x0041e80000100a00 */
[----:B0-----:R-:W2:Y:S01]  /*5a400*/  LDL.LU R12, [R1+0x7c0] ;  /* 0x0007c000010c7983 */ /* 0x001ea20000300800 */
[----:B------:R-:W2:Y:S02]  /*5a410*/  LDL.LU R13, [R1+0x7c4] ;  /* 0x0007c400010d7983 */ /* 0x000ea40000300800 */
[----:B------:R-:W2:Y:S02]  /*5a420*/  LDL.LU R14, [R1+0x7c8] ;  /* 0x0007c800010e7983 */ /* 0x000ea40000300800 */
[----:B------:R-:W2:Y:S02]  /*5a430*/  LDL.LU R15, [R1+0x7cc] ;  /* 0x0007cc00010f7983 */ /* 0x000ea40000300800 */
[----:B--2---:R-:W-:Y:S01]  /*5a440*/  STL.64 [R1+0x3ab8], R14 ;  /* 0x003ab80e01007387 */ /* 0x004fe20000100a00 */
[----:B------:R3:W-:Y:S02]  /*5a450*/  STL.64 [R1+0x3ab0], R12 ;  /* 0x003ab00c01007387 */ /* 0x0007e40000100a00 */
[----:B---3--:R-:W-:-:S02]  /*5a460*/  IMAD.MOV.U32 R12, RZ, RZ, R3 ;  /* 0x000000ffff0c7224 */ /* 0x008fc400078e0003 */
[----:B------:R-:W-:Y:S01]  /*5a470*/  IMAD.MOV.U32 R13, RZ, RZ, R6 ;  /* 0x000000ffff0d7224 */ /* 0x000fe200078e0006 */
[----:B------:R-:W2:Y:S01]  /*5a480*/  LDL.LU R3, [R1+0x3b34] ;  /* 0x003b340001037983 */ /* 0x000ea20000300800 */
[----:B------:R-:W3:Y:S03]  /*5a490*/  LDL.LU R6, [R1+0x3b30] ;  /* 0x003b300001067983 */ /* 0x000ee60000300800 */
[----:B------:R-:W-:Y:S01]  /*5a4a0*/  STL.64 [R1+0x3ad0], R12 ;  /* 0x003ad00c01007387 */ /* 0x000fe20000100a00 */
[----:B----4-:R-:W-:Y:S02]  /*5a4b0*/  STL.64 [R1+0x3a70], R10 ;  /* 0x003a700a01007387 */ /* 0x010fe40000100a00 */
[----:B------:R0:W-:Y:S02]  /*5a4c0*/  STL.64 [R1+0x3a68], R8 ;  /* 0x003a680801007387 */ /* 0x0001e40000100a00 */
[----:B0-----:R-:W4:Y:S01]  /*5a4d0*/  LDL.LU R8, [R1+0x790] ;  /* 0x0007900001087983 */ /* 0x001f220000300800 */
[----:B------:R-:W4:Y:S02]  /*5a4e0*/  LDL.LU R9, [R1+0x794] ;  /* 0x0007940001097983 */ /* 0x000f240000300800 */
[----:B------:R-:W2:Y:S02]  /*5a4f0*/  LDL.LU R10, [R1+0x798] ;  /* 0x00079800010a7983 */ /* 0x000ea40000300800 */
[----:B------:R-:W2:Y:S02]  /*5a500*/  LDL.LU R11, [R1+0x79c] ;  /* 0x00079c00010b7983 */ /* 0x000ea40000300800 */
[----:B------:R-:W-:-:S02]  /*5a510*/  IMAD.MOV.U32 R12, RZ, RZ, R29 ;  /* 0x000000ffff0c7224 */ /* 0x000fc400078e001d */
[----:B------:R-:W-:-:S05]  /*5a520*/  IMAD.MOV.U32 R13, RZ, RZ, R28 ;  /* 0x000000ffff0d7224 */ /* 0x000fca00078e001c */
        /* <DEDUP_REMOVED lines=8> */
[----:B------:R-:W-:-:S05]  /*5a5b0*/  IMAD.MOV.U32 R13, RZ, RZ, R25 ;  /* 0x000000ffff0d7224 */ /* 0x000fca00078e0019 */
[----:B------:R-:W-:Y:S04]  /*5a5c0*/  STL.64 [R1+0x3b00], R12 ;  /* 0x003b000c01007387 */ /* 0x000fe80000100a00 */
[----:B----4-:R-:W-:Y:S01]  /*5a5d0*/  STL.64 [R1+0x3aa0], R10 ;  /* 0x003aa00a01007387 */ /* 0x010fe20000100a00 */
[----:B--2---:R0:W-:Y:S03]  /*5a5e0*/  STL.64 [R1+0x3a98], R8 ;  /* 0x003a980801007387 */ /* 0x0041e60000100a00 */
        /* <DEDUP_REMOVED lines=31> */
[----:B---3--:R-:W-:-:S02]  /*5a7e0*/  IMAD.MOV.U32 R12, RZ, RZ, R6 ;  /* 0x000000ffff0c7224 */ /* 0x008fc400078e0006 */
[----:B------:R-:W-:Y:S01]  /*5a7f0*/  IMAD.MOV.U32 R13, RZ, RZ, R3 ;  /* 0x000000ffff0d7224 */ /* 0x000fe200078e0003 */
[----:B----4-:R-:W-:Y:S01]  /*5a800*/  STL.64 [R1+0x3b28], R10 ;  /* 0x003b280a01007387 */ /* 0x010fe20000100a00 */
[----:B--2---:R0:W-:Y:S03]  /*5a810*/  STL.64 [R1+0x3b20], R8 ;  /* 0x003b200801007387 */ /* 0x0041e60000100a00 */
[----:B0-----:R-:W2:Y:S01]  /*5a820*/  LDL.LU R8, [R1+0x810] ;  /* 0x0008100001087983 */ /* 0x001ea20000300800 */
[----:B------:R-:W2:Y:S02]  /*5a830*/  LDL.LU R9, [R1+0x814] ;  /* 0x0008140001097983 */ /* 0x000ea40000300800 */
[----:B------:R-:W2:Y:S02]  /*5a840*/  LDL.LU R10, [R1+0x818] ;  /* 0x00081800010a7983 */ /* 0x000ea40000300800 */
[----:B------:R-:W2:Y:S01]  /*5a850*/  LDL.LU R11, [R1+0x81c] ;  /* 0x00081c00010b7983 */ /* 0x000ea20000300800 */
[----:B------:R0:W-:Y:S04]  /*5a860*/  STL.64 [R1+0x3a10], R4 ;  /* 0x003a100401007387 */ /* 0x0001e80000100a00 */
[----:B0-----:R-:W3:Y:S01]  /*5a870*/  LDL.LU R4, [R1+0x740] ;  /* 0x0007400001047983 */ /* 0x001ee20000300800 */
[----:B------:R-:W3:Y:S02]  /*5a880*/  LDL.LU R5, [R1+0x744] ;  /* 0x0007440001057983 */ /* 0x000ee40000300800 */
[----:B------:R-:W3:Y:S02]  /*5a890*/  LDL.LU R6, [R1+0x748] ;  /* 0x0007480001067983 */ /* 0x000ee40000300800 */
[----:B------:R-:W3:Y:S01]  /*5a8a0*/  LDL.LU R7, [R1+0x74c] ;  /* 0x00074c0001077983 */ /* 0x000ee20000300800 */
[----:B-1----:R-:W-:Y:S01]  /*5a8b0*/  STL.64 [R1+0x3a08], R18 ;  /* 0x003a081201007387 */ /* 0x002fe20000100a00 */
[----:B------:R-:W-:Y:S02]  /*5a8c0*/  STL.64 [R1+0x3a00], R16 ;  /* 0x003a001001007387 */ /* 0x000fe40000100a00 */
[----:B------:R-:W-:Y:S02]  /*5a8d0*/  STL [R1+0x3988], R27 ;  /* 0x0039881b01007387 */ /* 0x000fe40000100800 */
[----:B------:R-:W4:Y:S01]  /*5a8e0*/  LDL.LU.64 R24, [R1+0x90] ;  /* 0x0000900001187983 */ /* 0x000f220000300a00 */
        /* <DEDUP_REMOVED lines=41> */
[----:B0-----:R-:W2:Y:S01]  /*5ab80*/  LDL.LU.64 R12, [R1+0x3aa8] ;  /* 0x003aa800010c7983 */ /* 0x001ea20000300a00 */
[----:B------:R0:W-:Y:S02]  /*5ab90*/  STL.64 [R1+0x3990], R24 ;  /* 0x0039901801007387 */ /* 0x0001e40000100a00 */
[----:B------:R-:W-:Y:S02]  /*5aba0*/  IMAD.MOV.U32 R16, RZ, RZ, R2 ;  /* 0x000000ffff107224 */ /* 0x000fe400078e0002 */
[----:B------:R-:W-:Y:S01]  /*5abb0*/  IMAD.MOV.U32 R17, RZ, RZ, R0 ;  /* 0x000000ffff117224 */ /* 0x000fe200078e0000 */
[----:B0-----:R-:W4:Y:S01]  /*5abc0*/  LDL.LU R24, [R1+0x750] ;  /* 0x0007500001187983 */ /* 0x001f220000300800 */
[----:B------:R-:W4:Y:S02]  /*5abd0*/  LDL.LU R25, [R1+0x754] ;  /* 0x0007540001197983 */ /* 0x000f240000300800 */
[----:B------:R-:W4:Y:S02]  /*5abe0*/  LDL.LU R26, [R1+0x758] ;  /* 0x00075800011a7983 */ /* 0x000f240000300800 */
        /* <DEDUP_REMOVED lines=44> */
[----:B------:R-:W3:Y:S01]  /*5aeb0*/  LDL.LU.64 R12, [R1+0x3a18] ;  /* 0x003a1800010c7983 */ /* 0x000ee20000300a00 */
[C---:B----4-:R-:W-:Y:S01]  /*5aec0*/  HMMA.16816.F32 R16, R20.reuse, R16, R24 ;  /* 0x000000101410723c */ /* 0x050fe20000001818 */
[----:B------:R-:W4:Y:S11]  /*5aed0*/  LDL.LU R24, [R1+0x6d0] ;  /* 0x0006d00001187983 */ /* 0x000f360000300800 */
[----:B------:R-:W-:Y:S11]  /*5aee0*/  @!UPT UIADD3 URZ, URZ, URZ, URZ ;  /* 0x0000003f3f3ff290 */ /* 0x000ff6000fffe03f */
[----:B------:R0:W-:Y:S01]  /*5aef0*/  STL.64 [R1+0xc10], R16 ;  /* 0x000c101001007387 */ /* 0x0001e20000100a00 */
[----:B------:R1:W-:Y:S01]  /*5af00*/  STL.64 [R1+0xc18], R18 ;  /* 0x000c181201007387 */ /* 0x0003e20000100a00 */
[C---:B---3--:R-:W-:Y:S11]  /*5af10*/  HMMA.16816.F32 R4, R20.reuse, R12, R4 ;  /* 0x0000000c1404723c */ /* 0x048ff60000001804 */
[----:B------:R-:W-:Y:S11]  /*5af20*/  @!UPT UIADD3 URZ, URZ, URZ, URZ ;  /* 0x0000003f3f3ff290 */ /* 0x000ff6000fffe03f */
[----:B------:R-:W-:Y:S01]  /*5af30*/  @!UPT UIADD3 URZ, URZ, URZ, URZ ;  /* 0x0000003f3f3ff290 */ /* 0x000fe2000fffe03f */
[----:B------:R3:W-:Y:S01]  /*5af40*/  STL.64 [R1+0xc00], R4 ;  /* 0x000c000401007387 */ /* 0x0007e20000100a00 */
[----:B------:R2:W-:Y:S02]  /*5af50*/  STL.64 [R1+0xc08], R6 ;  /* 0x000c080601007387 */ /* 0x0005e40000100a00 */
[----:B------:R-:W4:Y:S02]  /*5af60*/  LDL.LU R25, [R1+0x6d4] ;  /* 0x0006d40001197983 */ /* 0x000f240000300800 */
[----:B------:R-:W4:Y:S01]  /*5af70*/  LDL.LU R26, [R1+0x6d8] ;  /* 0x0006d800011a7983 */ /* 0x000f220000300800 */
[----:B------:R-:W4:Y:S01]  /*5af80*/  LDL.LU R27, [R1+0x6dc] ;  /* 0x0006dc00011b7983 */ /* 0x000f220000300800 */
[----:B0-----:R-:W4:Y:S02]  /*5af90*/  LDL.LU R16, [R1+0x720] ;  /* 0x0007200001107983 */ /* 0x001f240000300800 */
[----:B------:R-:W4:Y:S02]  /*5afa0*/  LDL.LU R17, [R1+0x724] ;  /* 0x0007240001117983 */ /* 0x000f240000300800 */
[----:B-1----:R-:W4:Y:S01]  /*5afb0*/  LDL.LU R18, [R1+0x728] ;  /* 0x0007280001127983 */ /* 0x002f220000300800 */
[----:B------:R-:W4:Y:S04]  /*5afc0*/  LDL.LU R19, [R1+0x72c] ;  /* 0x00072c0001137983 */ /* 0x000f280000300800 */
[----:B---3--:R-:W3:Y:S01]  /*5afd0*/  LDL.LU R4, [R1+0x730] ;  /* 0x0007300001047983 */ /* 0x008ee20000300800 */
[----:B------:R-:W3:Y:S02]  /*5afe0*/  LDL.LU R5, [R1+0x734] ;  /* 0x0007340001057983 */ /* 0x000ee40000300800 */
[----:B--2---:R-:W3:Y:S02]  /*5aff0*/  LDL.LU R6, [R1+0x738] ;  /* 0x0007380001067983 */ /* 0x004ee40000300800 */
[----:B------:R-:W3:Y:S01]  /*5b000*/  LDL.LU R7, [R1+0x73c] ;  /* 0x00073c0001077983 */ /* 0x000ee20000300800 */
[----:B----4-:R-:W-:Y:S01]  /*5b010*/  STL.64 [R1+0x39a0], R26 ;  /* 0x0039a01a01007387 */ /* 0x010fe20000100a00 */
[----:B------:R0:W-:Y:S03]  /*5b020*/  STL.64 [R1+0x3998], R24 ;  /* 0x0039981801007387 */ /* 0x0001e60000100a00 */
[----:B0-----:R-:W2:Y:S04]  /*5b030*/  LDL.LU.64 R24, [R1+0xd0] ;  /* 0x0000d00001187983 */ /* 0x001ea80000300a00 */
[----:B--2---:R0:W-:Y:S04]  /*5b040*/  STL.64 [R1+0x39b8], R24 ;  /* 0x0039b81801007387 */ /* 0x0041e80000100a00 */
[----:B0-----:R-:W2:Y:S04]  /*5b050*/  LDL.LU.64 R24, [R1+0xe0] ;  /* 0x0000e00001187983 */ /* 0x001ea80000300a00 */
[----:B--2---:R0:W-:Y:S04]  /*5b060*/  STL.64 [R1+0x39d0], R24 ;  /* 0x0039d01801007387 */ /* 0x0041e80000100a00 */
[----:B0-----:R-:W2:Y:S04]  /*5b070*/  LDL.LU.64 R24, [R1+0xf0] ;  /* 0x0000f00001187983 */ /* 0x001ea80000300a00 */
[----:B--2---:R0:W-:Y:S04]  /*5b080*/  STL.64 [R1+0x39e8], R24 ;  /* 0x0039e81801007387 */ /* 0x0041e80000100a00 */
[----:B0-----:R-:W2:Y:S01]  /*5b090*/  LDL.LU.64 R24, [R1+0x100] ;  /* 0x0001000001187983 */ /* 0x001ea20000300a00 */
        /* <DEDUP_REMOVED lines=31> */
[----:B------:R0:W-:Y:S01]  /*5b290*/  STL.64 [R1+0xbf0], R4 ;  /* 0x000bf00401007387 */ /* 0x0001e20000100a00 */
[----:B------:R-:W-:Y:S03]  /*5b2a0*/  STL.64 [R1+0xbf8], R6 ;  /* 0x000bf80601007387 */ /* 0x000fe60000100a00 */
[----:B0-----:R-:W3:Y:S01]  /*5b2b0*/  LDL.LU.64 R4, [R1+0x3a10] ;  /* 0x003a100001047983 */ /* 0x001ee20000300a00 */
[----:B------:R0:W-:Y:S03]  /*5b2c0*/  STL.64 [R1+0x3918], R8 ;  /* 0x0039180801007387 */ /* 0x0001e60000100a00 */
[----:B0-----:R-:W4:Y:S01]  /*5b2d0*/  LDL.LU.64 R8, [R1+0xa0] ;  /* 0x0000a00001087983 */ /* 0x001f220000300a00 */
[----:B---3--:R-:W-:Y:S03]  /*5b2e0*/  HMMA.16816.F32 R20, R20, R4, R16 ;  /* 0x000000041414723c */ /* 0x008fe60000001810 */
[----:B------:R-:W2:Y:S01]  /*5b2f0*/  LDL.LU.64 R18, [R1+0x3a08] ;  /* 0x003a080001127983 */ /* 0x000ea20000300a00 */
[----:B------:R-:W2:Y:S02]  /*5b300*/  LDL.LU.64 R16, [R1+0x3a00] ;  /* 0x003a000001107983 */ /* 0x000ea40000300a00 */
[----:B------:R-:W-:Y:S11]  /*5b310*/  IMAD.MOV.U32 R28, RZ, RZ, R24 ;  /* 0x000000ffff1c7224 */ /* 0x000ff600078e0018 */
[----:B------:R-:W-:Y:S06]  /*5b320*/  @!UPT UIADD3 URZ, URZ, URZ, URZ ;  /* 0x0000003f3f3ff290 */ /* 0x000fec000fffe03f */
[----:B------:R0:W-:Y:S01]  /*5b330*/  STL.64 [R1+0xbe0], R20 ;  /* 0x000be01401007387 */ /* 0x0001e20000100a00 */
[----:B------:R-:W-:Y:S02]  /*5b340*/  STL.64 [R1+0xbe8], R22 ;  /* 0x000be81601007387 */ /* 0x000fe40000100a00 */
[----:B0-----:R-:W-:Y:S02]  /*5b350*/  IMAD.MOV.U32 R21, RZ, RZ, R0 ;  /* 0x000000ffff157224 */ /* 0x001fe400078e0000 */
[----:B------:R-:W-:Y:S01]  /*5b360*/  IMAD.MOV.U32 R0, RZ, RZ, R25 ;  /* 0x000000ffff007224 */ /* 0x000fe200078e0019 */
        /* <DEDUP_REMOVED lines=10> */
[----:B------:R-:W-:Y:S01]  /*5b410*/  IMAD.MOV.U32 R20, RZ, RZ, R2 ;  /* 0x000000ffff147224 */ /* 0x000fe200078e0002 */
        /* <DEDUP_REMOVED lines=31> */
[----:B------:R-:W4:Y:S01]  /*5b610*/  LDL.LU.64 R24, [R1+0x3998] ;  /* 0x0039980001187983 */ /* 0x000f220000300a00 */
[----:B------:R-:W-:Y:S01]  /*5b620*/  STL [R1+0x38d8], R29 ;  /* 0x0038d81d01007387 */ /* 0x000fe20000100800 */
[----:B------:R-:W-:Y:S01]  /*5b630*/  STL [R1+0x38d4], R28 ;  /* 0x0038d41c01007387 */ /* 0x000fe20000100800 */
[----:B----4-:R-:W-:Y:S11]  /*5b640*/  HMMA.16816.F32 R24, R16, R8, R24 ;  /* 0x000000081018723c */ /* 0x010ff60000001818 */
[----:B------:R-:W-:Y:S11]  /*5b650*/  @!UPT UIADD3 URZ, URZ, URZ, URZ ;  /* 0x0000003f3f3ff290 */ /* 0x000ff6000fffe03f */
[----:B------:R-:W-:Y:S01]  /*5b660*/  @!UPT UIADD3 URZ, URZ, URZ, URZ ;  /* 0x0000003f3f3ff290 */ /* 0x000fe2000fffe03f */
[----:B------:R0:W-:Y:S01]  /*5b670*/  STL.64 [R1+0xb90], R24 ;  /* 0x000b901801007387 */ /* 0x0001e20000100a00 */
[----:B------:R-:W-:Y:S03]  /*5b680*/  STL.64 [R1+0xb98], R26 ;  /* 0x000b981a01007387 */ /* 0x000fe60000100a00 */
[----:B0-----:R-:W2:Y:S01]  /*5b690*/  LDL.LU.64 R24, [R1+0x3990] ;  /* 0x0039900001187983 */ /* 0x001ea20000300a00 */
[----:B------:R-:W-:Y:S02]  /*5b6a0*/  IMAD.MOV.U32 R2, RZ, RZ, R8 ;  /* 0x000000ffff027224 */ /* 0x000fe400078e0008 */
[----:B------:R-:W-:-:S05]  /*5b6b0*/  IMAD.MOV.U32 R0, RZ, RZ, R9 ;  /* 0x000000ffff007224 */ /* 0x000fca00078e0009 */
[----:B------:R-:W-:Y:S01]  /*5b6c0*/  STL [R1+0x38e0], R0 ;  /* 0x0038e00001007387 */ /* 0x000fe20000100800 */
        /* <DEDUP_REMOVED lines=10> */
[----:B------:R-:W-:-:S02]  /*5b770*/  IMAD.MOV.U32 R6, RZ, RZ, R24 ;  /* 0x000000ffff067224 */ /* 0x000fc400078e0018 */
[----:B------:R-:W-:Y:S01]  /*5b780*/  IMAD.MOV.U32 R3, RZ, RZ, R25 ;  /* 0x000000ffff037224 */ /* 0x000fe200078e0019 */
[----:B------:R-:W4:Y:S01]  /*5b790*/  LDL.LU R24, [R1+0x6b0] ;  /* 0x0006b00001187983 */ /* 0x000f220000300800 */
[----:B------:R-:W4:Y:S02]  /*5b7a0*/  LDL.LU R25, [R1+0x6b4] ;  /* 0x0006b40001197983 */ /* 0x000f240000300800 */
[----:B------:R-:W4:Y:S02]  /*5b7b0*/  LDL.LU R26, [R1+0x6b8] ;  /* 0x0006b800011a7983 */ /* 0x000f240000300800 */
[----:B------:R-:W4:Y:S01]  /*5b7c0*/  LDL.LU R27, [R1+0x6bc] ;  /* 0x0006bc00011b7983 */ /* 0x000f220000300800 */
[----:B---3--:R-:W-:Y:S01]  /*5b7d0*/  STL.64 [R1+0x3928], R10 ;  /* 0x0039280a01007387 */ /* 0x008fe20000100a00 */
[----:B--2---:R0:W-:Y:S03]  /*5b7e0*/  STL.64 [R1+0x3920], R8 ;  /* 0x0039200801007387 */ /* 0x0041e60000100a00 */
[----:B0-----:R-:W2:Y:S04]  /*5b7f0*/  LDL.LU.64 R8, [R1+0x10] ;  /* 0x0000100001087983 */ /* 0x001ea80000300a00 */
[----:B--2---:R0:W-:Y:S04]  /*5b800*/  STL.64 [R1+0x3938], R8 ;  /* 0x0039380801007387 */ /* 0x0041e80000100a00 */
[----:B0-----:R-:W2:Y:S04]  /*5b810*/  LDL.LU.64 R8, [R1+0x20] ;  /* 0x0000200001087983 */ /* 0x001ea80000300a00 */
[----:B--2---:R0:W-:Y:S04]  /*5b820*/  STL.64 [R1+0x3950], R8 ;  /* 0x0039500801007387 */ /* 0x0041e80000100a00 */
[----:B0-----:R-:W2:Y:S04]  /*5b830*/  LDL.LU.64 R8, [R1+0x30] ;  /* 0x0000300001087983 */ /* 0x001ea80000300a00 */
[----:B--2---:R-:W-:Y:S01]  /*5b840*/  STL.64 [R1+0x3968], R8 ;  /* 0x0039680801007387 */ /* 0x004fe20000100a00 */
[----:B------:R-:W2:Y:S03]  /*5b850*/  LDL.LU.64 R12, [R1] ;  /* 0x00000000010c7983 */ /* 0x000ea60000300a00 */
[----:B--2---:R0:W-:Y:S04]  /*5b860*/  STL.64 [R1+0x3930], R12 ;  /* 0x0039300c01007387 */ /* 0x0041e80000100a00 */
[----:B0-----:R-:W2:Y:S01]  /*5b870*/  LDL.LU R12, [R1+0x660] ;  /* 0x00066000010c7983 */ /* 0x001ea20000300800 */
[----:B------:R-:W2:Y:S02]  /*5b880*/  LDL.LU R13, [R1+0x664] ;  /* 0x00066400010d7983 */ /* 0x000ea40000300800 */
[----:B------:R-:W3:Y:S02]  /*5b890*/  LDL.LU R14, [R1+0x668] ;  /* 0x00066800010e7983 */ /* 0x000ee40000300800 */
[----:B------:R-:W3:Y:S01]  /*5b8a0*/  LDL.LU R15, [R1+0x66c] ;  /* 0x00066c00010f7983 */ /* 0x000ee20000300800 */
[----:B------:R-:W2:Y:S04]  /*5b8b0*/  LDL.LU.64 R8, [R1+0x40] ;  /* 0x0000400001087983 */ /* 0x000ea80000300a00 */
[----:B--2---:R0:W-:Y:S04]  /*5b8c0*/  STL.64 [R1+0x3980], R8 ;  /* 0x0039800801007387 */ /* 0x0041e80000100a00 */
[----:B0-----:R-:W2:Y:S01]  /*5b8d0*/  LDL.LU.64 R8, [R1+0x50] ;  /* 0x0000500001087983 */ /* 0x001ea20000300a00 */
[----:B---3--:R-:W-:Y:S02]  /*5b8e0*/  STL.64 [R1+0x3948], R14 ;  /* 0x0039480e01007387 */ /* 0x008fe40000100a00 */
[----:B------:R0:W-:Y:S02]  /*5b8f0*/  STL.64 [R1+0x3940], R12 ;  /* 0x0039400c01007387 */ /* 0x0001e40000100a00 */
[----:B0-----:R-:W3:Y:S01]  /*5b900*/  LDL.LU R12, [R1+0x670] ;  /* 0x00067000010c7983 */ /* 0x001ee20000300800 */
[----:B------:R-:W3:Y:S02]  /*5b910*/  LDL.LU R13, [R1+0x674] ;  /* 0x00067400010d7983 */ /* 0x000ee40000300800 */
[----:B------:R-:W2:Y:S02]  /*5b920*/  LDL.LU R14, [R1+0x678] ;  /* 0x00067800010e7983 */ /* 0x000ea40000300800 */
[----:B------:R-:W2:Y:S01]  /*5b930*/  LDL.LU R15, [R1+0x67c] ;  /* 0x00067c00010f7983 */ /* 0x000ea20000300800 */
[C---:B----4-:R-:W-:Y:S01]  /*5b940*/  HMMA.16816.F32 R24, R16.reuse, R20, R24 ;  /* 0x000000141018723c */ /* 0x050fe20000001818 */
        /* <DEDUP_REMOVED lines=12> */
[----:B------:R-:W-:Y:S01]  /*5ba10*/  STL [R1+0x38e4], R6 ;  /* 0x0038e40601007387 */ /* 0x000fe20000100800 */
[----:B------:R-:W-:Y:S02]  /*5ba20*/  STL.64 [R1+0xb70], R24 ;  /* 0x000b701801007387 */ /* 0x000fe40000100a00 */
[----:B------:R0:W-:Y:S02]  /*5ba30*/  STL.64 [R1+0xb78], R26 ;  /* 0x000b781a01007387 */ /* 0x0001e40000100a00 */
[----:B0-----:R-:W3:Y:S01]  /*5ba40*/  LDL.LU R27, [R1+0x3988] ;  /* 0x00398800011b7983 */ /* 0x001ee20000300800 */
[----:B------:R0:W-:Y:S03]  /*5ba50*/  STL.64 [R1+0x3810], R20 ;  /* 0x0038101401007387 */ /* 0x0001e60000100a00 */
[----:B0-----:R-:W4:Y:S01]  /*5ba60*/  LDL.LU R20, [R1+0x6a0] ;  /* 0x0006a00001147983 */ /* 0x001f220000300800 */
[----:B------:R-:W4:Y:S02]  /*5ba70*/  LDL.LU R21, [R1+0x6a4] ;  /* 0x0006a40001157983 */ /* 0x000f240000300800 */
[----:B------:R-:W4:Y:S02]  /*5ba80*/  LDL.LU R22, [R1+0x6a8] ;  /* 0x0006a80001167983 */ /* 0x000f240000300800 */
[----:B------:R-:W4:Y:S01]  /*5ba90*/  LDL.LU R23, [R1+0x6ac] ;  /* 0x0006ac0001177983 */ /* 0x000f220000300800 */
[----:B---3--:R-:W0:Y:S04]  /*5baa0*/  LDSM.16.MT88.4 R24, [R27+0x14180] ;  /* 0x014180001b18783b */ /* 0x008e280000004200 */
[----:B0-----:R-:W-:Y:S01]  /*5bab0*/  STL.64 [R1+0x38f0], R26 ;  /* 0x0038f01a01007387 */ /* 0x001fe20000100a00 */
[----:B------:R0:W-:Y:S03]  /*5bac0*/  STL.64 [R1+0x38e8], R24 ;  /* 0x0038e81801007387 */ /* 0x0001e60000100a00 */
        /* <DEDUP_REMOVED lines=61> */
[----:B------:R-:W4:Y:S01]  /*5bea0*/  LDL.LU.64 R14, [R1+0x3910] ;  /* 0x00391000010e7983 */ /* 0x000f220000300a00 */
        /* <DEDUP_REMOVED lines=8> */
[----:B----4-:R-:W-:Y:S02]  /*5bf30*/  STL.64 [R1+0x3798], R14 ;  /* 0x0037980e01007387 */ /* 0x010fe40000100a00 */
[----:B------:R0:W-:Y:S02]  /*5bf40*/  STL.64 [R1+0x3790], R12 ;  /* 0x0037900c01007387 */ /* 0x0001e40000100a00 */
[----:B0-----:R-:W2:Y:S01]  /*5bf50*/  LDL.LU R12, [R1+0x620] ;  /* 0x00062000010c7983 */ /* 0x001ea20000300800 */
[----:B------:R-:W2:Y:S02]  /*5bf60*/  LDL.LU R13, [R1+0x624] ;  /* 0x00062400010d7983 */ /* 0x000ea40000300800 */
[----:B------:R-:W2:Y:S02]  /*5bf70*/  LDL.LU R14, [R1+0x628] ;  /* 0x00062800010e7983 */ /* 0x000ea40000300800 */
[----:B------:R-:W2:Y:S01]  /*5bf80*/  LDL.LU R15, [R1+0x62c] ;  /* 0x00062c00010f7983 */ /* 0x000ea20000300800 */
[C---:B---3--:R-:W-:Y:S08]  /*5bf90*/  HMMA.16816.F32 R24, R16.reuse, R8, R24 ;  /* 0x000000081018723c */ /* 0x048ff00000001818 */
[----:B--2---:R-:W-:Y:S11]  /*5bfa0*/  HMMA.16816.F32 R16, R16, R4, R12 ;  /* 0x000000041010723c */ /* 0x004ff6000000180c */
[----:B------:R-:W-:Y:S04]  /*5bfb0*/  @!UPT UIADD3 URZ, URZ, URZ, URZ ;  /* 0x0000003f3f3ff290 */ /* 0x000fe8000fffe03f */
[----:B------:R-:W-:Y:S01]  /*5bfc0*/  STL.64 [R1+0xaf0], R24 ;  /* 0x000af01801007387 */ /* 0x000fe20000100a00 */
[----:B------:R0:W-:Y:S02]  /*5bfd0*/  STL.64 [R1+0xaf8], R26 ;  /* 0x000af81a01007387 */ /* 0x0001e40000100a00 */
[----:B------:R-:W-:Y:S02]  /*5bfe0*/  IMAD.MOV.U32 R12, RZ, RZ, R11 ;  /* 0x000000ffff0c7224 */ /* 0x000fe400078e000b */
[----:B------:R-:W-:Y:S01]  /*5bff0*/  IMAD.MOV.U32 R13, RZ, RZ, R10 ;  /* 0x000000ffff0d7224 */ /* 0x000fe200078e000a */
[----:B0-----:R-:W2:Y:S01]  /*5c000*/  LDL.LU.64 R26, [R1+0x38f0] ;  /* 0x0038f000011a7983 */ /* 0x001ea20000300a00 */
[----:B------:R-:W2:Y:S02]  /*5c010*/  LDL.LU.64 R24, [R1+0x38e8] ;  /* 0x0038e80001187983 */ /* 0x000ea40000300a00 */
[----:B------:R0:W-:Y:S01]  /*5c020*/  STL.64 [R1+0x37a0], R8 ;  /* 0x0037a00801007387 */ /* 0x0001e20000100a00 */
[----:B------:R-:W-:Y:S01]  /*5c030*/  STL.64 [R1+0xad0], R16 ;  /* 0x000ad01001007387 */ /* 0x000fe20000100a00 */
[----:B------:R-:W-:Y:S02]  /*5c040*/  STL.64 [R1+0xad8], R18 ;  /* 0x000ad81201007387 */ /* 0x000fe40000100a00 */
[----:B------:R1:W-:Y:S01]  /*5c050*/  STL.64 [R1+0x37a8], R12 ;  /* 0x0037a80c01007387 */ /* 0x0003e20000100a00 */
[----:B0-----:R-:W3:Y:S01]  /*5c060*/  LDL.LU R8, [R1+0x550] ;  /* 0x0005500001087983 */ /* 0x001ee20000300800 */
[----:B------:R-:W3:Y:S02]  /*5c070*/  LDL.LU R9, [R1+0x554] ;  /* 0x0005540001097983 */ /* 0x000ee40000300800 */
[----:B------:R-:W4:Y:S02]  /*5c080*/  LDL.LU R10, [R1+0x558] ;  /* 0x00055800010a7983 */ /* 0x000f240000300800 */
[----:B------:R-:W4:Y:S02]  /*5c090*/  LDL.LU R11, [R1+0x55c] ;  /* 0x00055c00010b7983 */ /* 0x000f240000300800 */
[----:B-1----:R-:W-:-:S02]  /*5c0a0*/  IMAD.MOV.U32 R12, RZ, RZ, R6 ;  /* 0x000000ffff0c7224 */ /* 0x002fc400078e0006 */
[----:B------:R-:W-:Y:S01]  /*5c0b0*/  IMAD.MOV.U32 R13, RZ, RZ, R0 ;  /* 0x000000ffff0d7224 */ /* 0x000fe200078e0000 */
[----:B----4-:R-:W-:Y:S01]  /*5c0c0*/  STL.64 [R1+0x37b8], R10 ;  /* 0x0037b80a01007387 */ /* 0x010fe20000100a00 */
[----:B---3--:R0:W-:Y:S02]  /*5c0d0*/  STL.64 [R1+0x37b0], R8 ;  /* 0x0037b00801007387 */ /* 0x0081e40000100a00 */
[----:B------:R-:W3:Y:S02]  /*5c0e0*/  LDL.LU R6, [R1+0x38e4] ;  /* 0x0038e40001067983 */ /* 0x000ee40000300800 */
        /* <DEDUP_REMOVED lines=23> */
[----:B------:R-:W-:Y:S02]  /*5c260*/  IMAD.MOV.U32 R13, RZ, RZ, R20 ;  /* 0x000000ffff0d7224 */ /* 0x000fe400078e0014 */
[----:B---3--:R-:W-:Y:S02]  /*5c270*/  IMAD.MOV.U32 R20, RZ, RZ, R6 ;  /* 0x000000ffff147224 */ /* 0x008fe400078e0006 */
[----:B------:R-:W-:Y:S01]  /*5c280*/  IMAD.MOV.U32 R21, RZ, RZ, R3 ;  /* 0x000000ffff157224 */ /* 0x000fe200078e0003 */
[----:B------:R-:W3:Y:S01]  /*5c290*/  LDL.LU R6, [R1+0x38cc] ;  /* 0x0038cc0001067983 */ /* 0x000ee20000300800 */
[----:B------:R-:W3:Y:S03]  /*5c2a0*/  LDL.LU R3, [R1+0x38c8] ;  /* 0x0038c80001037983 */ /* 0x000ee60000300800 */
[----:B------:R4:W-:Y:S01]  /*5c2b0*/  STL.64 [R1+0x3828], R20 ;  /* 0x0038281401007387 */ /* 0x0009e20000100a00 */
[----:B------:R-:W-:Y:S02]  /*5c2c0*/  STL.64 [R1+0x3808], R12 ;  /* 0x0038080c01007387 */ /* 0x000fe40000100a00 */
[----:B----4-:R-:W-:-:S02]  /*5c2d0*/  IMAD.MOV.U32 R21, RZ, RZ, R0 ;  /* 0x000000ffff157224 */ /* 0x010fc400078e0000 */
[----:B--2---:R-:W-:Y:S01]  /*5c2e0*/  IMAD.MOV.U32 R20, RZ, RZ, R2 ;  /* 0x000000ffff147224 */ /* 0x004fe200078e0002 */
[----:B------:R-:W-:Y:S01]  /*5c2f0*/  STL.64 [R1+0x37e8], R10 ;  /* 0x0037e80a01007387 */ /* 0x000fe20000100a00 */
[----:B------:R0:W-:Y:S03]  /*5c300*/  STL.64 [R1+0x37e0], R8 ;  /* 0x0037e00801007387 */ /* 0x0001e60000100a00 */
[----:B0-----:R-:W2:Y:S01]  /*5c310*/  LDL.LU R8, [R1+0x580] ;  /* 0x0005800001087983 */ /* 0x001ea20000300800 */
[----:B------:R-:W2:Y:S02]  /*5c320*/  LDL.LU R9, [R1+0x584] ;  /* 0x0005840001097983 */ /* 0x000ea40000300800 */
[----:B------:R-:W4:Y:S02]  /*5c330*/  LDL.LU R10, [R1+0x588] ;  /* 0x00058800010a7983 */ /* 0x000f240000300800 */
[----:B------:R-:W4:Y:S01]  /*5c340*/  LDL.LU R11, [R1+0x58c] ;  /* 0x00058c00010b7983 */ /* 0x000f220000300800 */
[----:B------:R-:W2:Y:S01]  /*5c350*/  LDL.LU R2, [R1+0x38c4] ;  /* 0x0038c40001027983 */ /* 0x000ea20000300800 */
[----:B------:R-:W2:Y:S02]  /*5c360*/  LDL.LU R0, [R1+0x38c0] ;  /* 0x0038c00001007983 */ /* 0x000ea40000300800 */
[----:B------:R0:W-:Y:S02]  /*5c370*/  STL.64 [R1+0x3840], R20 ;  /* 0x0038401401007387 */ /* 0x0001e40000100a00 */
[----:B------:R-:W2:Y:S01]  /*5c380*/  LDL.LU R12, [R1+0x5a0] ;  /* 0x0005a000010c7983 */ /* 0x000ea20000300800 */
[----:B------:R-:W2:Y:S01]  /*5c390*/  LDL.LU R13, [R1+0x5a4] ;  /* 0x0005a400010d7983 */ /* 0x000ea20000300800 */
[----:B------:R-:W2:Y:S02]  /*5c3a0*/  LDL.LU R14, [R1+0x5a8] ;  /* 0x0005a800010e7983 */ /* 0x000ea40000300800 */
[----:B------:R-:W2:Y:S02]  /*5c3b0*/  LDL.LU R15, [R1+0x5ac] ;  /* 0x0005ac00010f7983 */ /* 0x000ea40000300800 */
[----:B0-----:R-:W-:-:S02]  /*5c3c0*/  IMAD.MOV.U32 R20, RZ, RZ, R28 ;  /* 0x000000ffff147224 */ /* 0x001fc400078e001c */
[----:B------:R-:W-:Y:S01]  /*5c3d0*/  IMAD.MOV.U32 R21, RZ, RZ, R29 ;  /* 0x000000ffff157224 */ /* 0x000fe200078e001d */
        /* <DEDUP_REMOVED lines=26> */
[----:B0-----:R-:W-:Y:S02]  /*5c580*/  IMAD.MOV.U32 R20, RZ, RZ, R28 ;  /* 0x000000ffff147224 */ /* 0x001fe400078e001c */
[----:B------:R-:W-:Y:S01]  /*5c590*/  IMAD.MOV.U32 R21, RZ, RZ, R0 ;  /* 0x000000ffff157224 */ /* 0x000fe200078e0000 */
[----:B------:R-:W4:Y:S01]  /*5c5a0*/  LDL.LU R28, [R1+0x38a4] ;  /* 0x0038a400011c7983 */ /* 0x000f220000300800 */
[----:B------:R-:W4:Y:S03]  /*5c5b0*/  LDL.LU R0, [R1+0x38a0] ;  /* 0x0038a00001007983 */ /* 0x000f260000300800 */
        /* <DEDUP_REMOVED lines=24> */
[----:B----4-:R-:W-:Y:S01]  /*5c740*/  STL.64 [R1+0x3800], R10 ;  /* 0x0038000a01007387 */ /* 0x010fe20000100a00 */
[----:B------:R0:W-:Y:S03]  /*5c750*/  STL.64 [R1+0x37f8], R8 ;  /* 0x0037f80801007387 */ /* 0x0001e60000100a00 */
        /* <DEDUP_REMOVED lines=10> */
[----:B-1----:R-:W-:Y:S01]  /*5c800*/  STL.64 [R1+0x3778], R18 ;  /* 0x0037781201007387 */ /* 0x002fe20000100a00 */
[----:B------:R0:W-:Y:S02]  /*5c810*/  STL.64 [R1+0x3770], R16 ;  /* 0x0037701001007387 */ /* 0x0001e40000100a00 */
[----:B0-----:R-:W-:-:S02]  /*5c820*/  IMAD.MOV.U32 R16, RZ, RZ, R23 ;  /* 0x000000ffff107224 */ /* 0x001fc400078e0017 */
[----:B------:R-:W-:Y:S02]  /*5c830*/  IMAD.MOV.U32 R17, RZ, RZ, R22 ;  /* 0x000000ffff117224 */ /* 0x000fe400078e0016 */
        /* <DEDUP_REMOVED lines=41> */
[----:B0-----:R-:W4:Y:S02]  /*5cad0*/  LDL.LU.64 R20, [R1+0x3810] ;  /* 0x0038100001147983 */ /* 0x001f240000300a00 */
[C---:B----4-:R-:W-:Y:S02]  /*5cae0*/  HMMA.16816.F32 R20, R24.reuse, R20, R4 ;  /* 0x000000141814723c */ /* 0x050fe40000001804 */
[----:B------:R-:W4:Y:S11]  /*5caf0*/  LDL.LU R4, [R1+0x530] ;  /* 0x0005300001047983 */ /* 0x000f360000300800 */
[----:B------:R-:W-:Y:S10]  /*5cb00*/  @!UPT UIADD3 URZ, URZ, URZ, URZ ;  /* 0x0000003f3f3ff290 */ /* 0x000ff4000fffe03f */
[----:B------:R-:W-:Y:S01]  /*5cb10*/  STL.64 [R1+0xa60], R20 ;  /* 0x000a601401007387 */ /* 0x000fe20000100a00 */
[----:B------:R-:W-:Y:S02]  /*5cb20*/  STL.64 [R1+0xa68], R22 ;  /* 0x000a681601007387 */ /* 0x000fe40000100a00 */
[----:B------:R-:W0:Y:S04]  /*5cb30*/  LDSM.16.MT88.4 R20, [R29+0x16080] ;  /* 0x016080001d14783b */ /* 0x000e280000004200 */
[----:B------:R-:W4:Y:S01]  /*5cb40*/  LDL.LU R5, [R1+0x534] ;  /* 0x0005340001057983 */ /* 0x000f220000300800 */
[----:B------:R-:W4:Y:S01]  /*5cb50*/  LDL.LU R6, [R1+0x538] ;  /* 0x0005380001067983 */ /* 0x000f220000300800 */
[----:B------:R-:W4:Y:S01]  /*5cb60*/  LDL.LU R7, [R1+0x53c] ;  /* 0x00053c0001077983 */ /* 0x000f220000300800 */
[C---:B--2---:R-:W-:Y:S02]  /*5cb70*/  HMMA.16816.F32 R16, R24.reuse, R16, R12 ;  /* 0x000000101810723c */ /* 0x044fe4000000180c */
[----:B0-----:R-:W-:Y:S01]  /*5cb80*/  STL.64 [R1+0x3650], R22 ;  /* 0x0036501601007387 */ /* 0x001fe20000100a00 */
[----:B------:R0:W-:Y:S03]  /*5cb90*/  STL.64 [R1+0x3648], R20 ;  /* 0x0036481401007387 */ /* 0x0001e60000100a00 */
[----:B0-----:R-:W2:Y:S01]  /*5cba0*/  LDL.LU R20, [R1+0x540] ;  /* 0x0005400001147983 */ /* 0x001ea20000300800 */
[----:B------:R-:W2:Y:S02]  /*5cbb0*/  LDL.LU R21, [R1+0x544] ;  /* 0x0005440001157983 */ /* 0x000ea40000300800 */
[----:B------:R-:W2:Y:S02]  /*5cbc0*/  LDL.LU R22, [R1+0x548] ;  /* 0x0005480001167983 */ /* 0x000ea40000300800 */
[----:B------:R-:W2:Y:S01]  /*5cbd0*/  LDL.LU R23, [R1+0x54c] ;  /* 0x00054c0001177983 */ /* 0x000ea20000300800 */
[----:B------:R-:W3:Y:S11]  /*5cbe0*/  LDL.LU.64 R12, [R1+0x3808] ;  /* 0x00380800010c7983 */ /* 0x000ef60000300a00 */
[----:B------:R0:W-:Y:S02]  /*5cbf0*/  STL.64 [R1+0xa50], R16 ;  /* 0x000a501001007387 */ /* 0x0001e40000100a00 */
[----:B------:R1:W-:Y:S01]  /*5cc00*/  STL.64 [R1+0xa58], R18 ;  /* 0x000a581201007387 */ /* 0x0003e20000100a00 */
[----:B0-----:R-:W2:Y:S01]  /*5cc10*/  LDL.LU R16, [R1+0x2e0] ;  /* 0x0002e00001107983 */ /* 0x001ea20000300800 */
[----:B------:R-:W2:Y:S02]  /*5cc20*/  LDL.LU R17, [R1+0x2e4] ;  /* 0x0002e40001117983 */ /* 0x000ea40000300800 */
[----:B-1----:R-:W2:Y:S01]  /*5cc30*/  LDL.LU R18, [R1+0x2e8] ;  /* 0x0002e80001127983 */ /* 0x002ea20000300800 */
        /* <DEDUP_REMOVED lines=29> */
[----:B------:R-:W4:Y:S11]  /*5ce10*/  LDL.LU.64 R8, [R1+0x37a0] ;  /* 0x0037a00001087983 */ /* 0x000f360000300a00 */
[----:B------:R-:W-:Y:S10]  /*5ce20*/  @!UPT UIADD3 URZ, URZ, URZ, URZ ;  /* 0x0000003f3f3ff290 */ /* 0x000ff4000fffe03f */
[----:B------:R-:W-:Y:S01]  /*5ce30*/  STL.64 [R1+0x9f0], R12 ;  /* 0x0009f00c01007387 */ /* 0x000fe20000100a00 */
[----:B------:R0:W-:Y:S03]  /*5ce40*/  STL.64 [R1+0x9f8], R14 ;  /* 0x0009f80e01007387 */ /* 0x0001e60000100a00 */
[----:B0-----:R-:W3:Y:S01]  /*5ce50*/  LDL.LU.64 R14, [R1+0x3798] ;  /* 0x00379800010e7983 */ /* 0x001ee20000300a00 */
[----:B------:R-:W2:Y:S02]  /*5ce60*/  LDL.LU.64 R12, [R1+0x3790] ;  /* 0x00379000010c7983 */ /* 0x000ea40000300a00 */
[----:B------:R-:W-:Y:S01]  /*5ce70*/  IMAD.MOV.U32 R19, RZ, RZ, R0 ;  /* 0x000000ffff137224 */ /* 0x000fe200078e0000 */
[C---:B--2---:R-:W-:Y:S11]  /*5ce80*/  HMMA.16816.F32 R20, R24.reuse, R12, R20 ;  /* 0x0000000c1814723c */ /* 0x044ff60000001814 */
[----:B------:R-:W-:Y:S11]  /*5ce90*/  @!UPT UIADD3 URZ, URZ, URZ, URZ ;  /* 0x0000003f3f3ff290 */ /* 0x000ff6000fffe03f */
[----:B------:R-:W-:Y:S01]  /*5cea0*/  @!UPT UIADD3 URZ, URZ, URZ, URZ ;  /* 0x0000003f3f3ff290 */ /* 0x000fe2000fffe03f */
[----:B------:R0:W-:Y:S01]  /*5ceb0*/  STL.64 [R1+0x9c0], R20 ;  /* 0x0009c01401007387 */ /* 0x0001e20000100a00 */
[----:B------:R1:W-:Y:S02]  /*5cec0*/  STL [R1+0x9c8], R22 ;  /* 0x0009c81601007387 */ /* 0x0003e40000100800 */
[----:B------:R-:W-:Y:S01]  /*5ced0*/  IMAD.MOV.U32 R0, RZ, RZ, R23 ;  /* 0x000000ffff007224 */ /* 0x000fe200078e0017 */
        /* <DEDUP_REMOVED lines=9> */
[----:B------:R-:W2:Y:S02]  /*5cf70*/  LDL.LU R23, [R1+0x2bc] ;  /* 0x0002bc0001177983 */ /* 0x000ea40000300800 */
[----:B--2---:R0:W-:Y:S01]  /*5cf80*/  STL.64 [R1+0x3760], R22 ;  /* 0x0037601601007387 */ /* 0x0041e20000100a00 */
[----:B------:R-:W-:Y:S03]  /*5cf90*/  STL.64 [R1+0x3758], R20 ;  /* 0x0037581401007387 */ /* 0x000fe60000100a00 */
[----:B0-----:R-:W2:Y:S01]  /*5cfa0*/  LDL.64 R22, [R1+0xf8] ;  /* 0x0000f80001167983 */ /* 0x001ea20000100a00 */
[----:B----4-:R-:W-:Y:S03]  /*5cfb0*/  HMMA.16816.F32 R8, R24, R8, R4 ;  /* 0x000000081808723c */ /* 0x010fe60000001804 */
[----:B--2---:R0:W-:Y:S04]  /*5cfc0*/  STL.64 [R1+0x3768], R22 ;  /* 0x0037681601007387 */ /* 0x0041e80000100a00 */
[----:B0-----:R-:W2:Y:S01]  /*5cfd0*/  LDL.64 R22, [R1+0x108] ;  /* 0x0001080001167983 */ /* 0x001ea20000100a00 */
[----:B---3--:R0:W-:Y:S03]  /*5cfe0*/  STL.64 [R1+0x3710], R14 ;  /* 0x0037100e01007387 */ /* 0x0081e60000100a00 */
[----:B0-----:R-:W3:Y:S01]  /*5cff0*/  LDL.64 R14, [R1+0xa8] ;  /* 0x0000a800010e7983 */ /* 0x001ee20000100a00 */
[----:B------:R-:W-:Y:S02]  /*5d000*/  STL [R1+0x2608], R0 ;  /* 0x0026080001007387 */ /* 0x000fe40000100800 */
[----:B------:R-:W4:Y:S02]  /*5d010*/  LDL.LU.64 R6, [R1+0x3788] ;  /* 0x0037880001067983 */ /* 0x000f240000300a00 */
[----:B------:R-:W2:Y:S07]  /*5d020*/  LDL.LU.64 R4, [R1+0x3780] ;  /* 0x0037800001047983 */ /* 0x000eae0000300a00 */
[----:B------:R0:W-:Y:S01]  /*5d030*/  STL.64 [R1+0x9b0], R8 ;  /* 0x0009b00801007387 */ /* 0x0001e20000100a00 */
[----:B------:R1:W-:Y:S03]  /*5d040*/  STL.64 [R1+0x9b8], R10 ;  /* 0x0009b80a01007387 */ /* 0x0003e60000100a00 */
[----:B0-----:R-:W3:Y:S01]  /*5d050*/  LDL.LU R8, [R1+0x290] ;  /* 0x0002900001087983 */ /* 0x001ee20000300800 */
[----:B-1----:R-:W-:-:S02]  /*5d060*/  IMAD.MOV.U32 R10, RZ, RZ, R3 ;  /* 0x000000ffff0a7224 */ /* 0x002fc400078e0003 */
[----:B------:R-:W-:Y:S01]  /*5d070*/  IMAD.MOV.U32 R11, RZ, RZ, R2 ;  /* 0x000000ffff0b7224 */ /* 0x000fe200078e0002 */
[----:B--2---:R-:W-:Y:S01]  /*5d080*/  HMMA.16816.F32 R24, R24, R4, R16 ;  /* 0x000000041818723c */ /* 0x004fe20000001810 */
[----:B------:R-:W2:Y:S01]  /*5d090*/  LDL.LU.64 R18, [R1+0x3778] ;  /* 0x0037780001127983 */ /* 0x000ea20000300a00 */
[----:B------:R-:W2:Y:S11]  /*5d0a0*/  LDL.LU.64 R16, [R1+0x3770] ;  /* 0x0037700001107983 */ /* 0x000eb60000300a00 */
[----:B------:R-:W-:Y:S11]  /*5d0b0*/  @!UPT UIADD3 URZ, URZ, URZ, URZ ;  /* 0x0000003f3f3ff290 */ /* 0x000ff6000fffe03f */
[----:B------:R-:W-:Y:S02]  /*5d0c0*/  IMAD.MOV.U32 R4, RZ, RZ, R25 ;  /* 0x000000ffff047224 */ /* 0x000fe400078e0019 */
[----:B------:R-:W-:Y:S02]  /*5d0d0*/  IMAD.MOV.U32 R3, RZ, RZ, R26 ;  /* 0x000000ffff037224 */ /* 0x000fe400078e001a */
[----:B------:R-:W-:Y:S02]  /*5d0e0*/  IMAD.MOV.U32 R2, RZ, RZ, R27 ;  /* 0x000000ffff027224 */ /* 0x000fe400078e001b */
[----:B------:R-:W2:Y:S01]  /*5d0f0*/  LDL.64 R26, [R1+0xd8] ;  /* 0x0000d800011a7983 */ /* 0x000ea20000100a00 */
[----:B------:R0:W-:Y:S02]  /*5d100*/  STL [R1+0x2868], R4 ;  /* 0x0028680401007387 */ /* 0x0001e40000100800 */
[----:B----4-:R1:W-:Y:S01]  /*5d110*/  STL.64 [R1+0x3658], R6 ;  /* 0x0036580601007387 */ /* 0x0103e20000100a00 */
[----:B0-----:R-:W2:Y:S01]  /*5d120*/  LDL.LU R4, [R1+0x2d0] ;  /* 0x0002d00001047983 */ /* 0x001ea20000300800 */
[----:B------:R-:W2:Y:S02]  /*5d130*/  LDL.LU R5, [R1+0x2d4] ;  /* 0x0002d40001057983 */ /* 0x000ea40000300800 */
[----:B-1----:R-:W2:Y:S02]  /*5d140*/  LDL.LU R6, [R1+0x2d8] ;  /* 0x0002d80001067983 */ /* 0x002ea40000300800 */
[----:B------:R-:W2:Y:S02]  /*5d150*/  LDL.LU R7, [R1+0x2dc] ;  /* 0x0002dc0001077983 */ /* 0x000ea40000300800 */
[----:B------:R-:W-:-:S02]  /*5d160*/  IMAD.MOV.U32 R9, RZ, RZ, R28 ;  /* 0x000000ffff097224 */ /* 0x000fc400078e001c */
[----:B------:R-:W-:Y:S01]  /*5d170*/  IMAD.MOV.U32 R28, RZ, RZ, R24 ;  /* 0x000000ffff1c7224 */ /* 0x000fe200078e0018 */
[----:B------:R-:W-:Y:S01]  /*5d180*/  STL [R1+0x2614], R2 ;  /* 0x0026140201007387 */ /* 0x000fe20000100800 */
[----:B------:R-:W-:Y:S03]  /*5d190*/  STL [R1+0x2610], R3 ;  /* 0x0026100301007387 */ /* 0x000fe60000100800 */
        /* <DEDUP_REMOVED lines=8> */
[----:B------:R-:W2:Y:S01]  /*5d220*/  LDL.LU.64 R22, [R1+0x3768] ;  /* 0x0037680001167983 */ /* 0x000ea20000300a00 */
[----:B------:R0:W-:Y:S02]  /*5d230*/  STL [R1+0x368c], R4 ;  /* 0x00368c0401007387 */ /* 0x0001e40000100800 */
[----:B------:R1:W-:Y:S01]  /*5d240*/  STL [R1+0x3688], R5 ;  /* 0x0036880501007387 */ /* 0x0003e20000100800 */
[----:B0-----:R-:W2:Y:S01]  /*5d250*/  LDL.LU R4, [R1+0x2c0] ;  /* 0x0002c00001047983 */ /* 0x001ea20000300800 */
[----:B-1----:R-:W2:Y:S02]  /*5d260*/  LDL.LU R5, [R1+0x2c4] ;  /* 0x0002c40001057983 */ /* 0x002ea40000300800 */
[----:B------:R-:W2:Y:S02]  /*5d270*/  LDL.LU R6, [R1+0x2c8] ;  /* 0x0002c80001067983 */ /* 0x000ea40000300800 */
[----:B------:R-:W2:Y:S02]  /*5d280*/  LDL.LU R7, [R1+0x2cc] ;  /* 0x0002cc0001077983 */ /* 0x000ea40000300800 */
[C---:B--2---:R-:W-:Y:S11]  /*5d290*/  HMMA.16816.F32 R4, R16.reuse, R22, R4 ;  /* 0x000000161004723c */ /* 0x044ff60000001804 */
[----:B------:R-:W-:Y:S11]  /*5d2a0*/  @!UPT UIADD3 URZ, URZ, URZ, URZ ;  /* 0x0000003f3f3ff290 */ /* 0x000ff6000fffe03f */
[----:B------:R-:W-:Y:S01]  /*5d2b0*/  @!UPT UIADD3 URZ, URZ, URZ, URZ ;  /* 0x0000003f3f3ff290 */ /* 0x000fe2000fffe03f */
[----:B------:R-:W-:Y:S01]  /*5d2c0*/  STL.64 [R1+0x9e0], R4 ;  /* 0x0009e00401007387 */ /* 0x000fe20000100a00 */
[----:B------:R0:W-:Y:S02]  /*5d2d0*/  STL.64 [R1+0x9e8], R6 ;  /* 0x0009e80601007387 */ /* 0x0001e40000100a00 */
[----:B0-----:R-:W-:Y:S02]  /*5d2e0*/  IMAD.MOV.U32 R7, RZ, RZ, R22 ;  /* 0x000000ffff077224 */ /* 0x001fe400078e0016 */
[----:B------:R-:W-:Y:S02]  /*5d2f0*/  IMAD.MOV.U32 R6, RZ, RZ, R23 ;  /* 0x000000ffff067224 */ /* 0x000fe400078e0017 */
[----:B------:R-:W2:Y:S01]  /*5d300*/  LDL.LU.64 R22, [R1+0x3760] ;  /* 0x0037600001167983 */ /* 0x000ea20000300a00 */
[----:B------:R-:W2:Y:S02]  /*5d310*/  LDL.LU.64 R20, [R1+0x3758] ;  /* 0x0037580001147983 */ /* 0x000ea40000300a00 */
[----:B------:R0:W-:Y:S02]  /*5d320*/  STL [R1+0x3690], R7 ;  /* 0x0036900701007387 */ /* 0x0001e40000100800 */
[----:B------:R1:W-:Y:S01]  /*5d330*/  STL [R1+0x36f8], R6 ;  /* 0x0036f80601007387 */ /* 0x0003e20000100800 */
[----:B0-----:R-:W2:Y:S04]  /*5d340*/  LDL R7, [R1+0xec] ;  /* 0x0000ec0001077983 */ /* 0x001ea80000100800 */
[----:B-1----:R-:W2:Y:S02]  /*5d350*/  LDL R6, [R1+0xe8] ;  /* 0x0000e80001067983 */ /* 0x002ea40000100800 */
[C---:B--2---:R-:W-:Y:S02]  /*5d360*/  HMMA.16816.F32 R4, R16.reuse, R6, R20 ;  /* 0x000000061004723c */ /* 0x044fe40000001814 */
[----:B------:R-:W2:Y:S01]  /*5d370*/  LDL.LU.64 R22, [R1+0x3750] ;  /* 0x0037500001167983 */ /* 0x000ea20000300a00 */
[----:B------:R-:W2:Y:S11]  /*5d380*/  LDL.LU.64 R20, [R1+0x3748] ;  /* 0x0037480001147983 */ /* 0x000eb60000300a00 */
[----:B------:R-:W-:Y:S09]  /*5d390*/  @!UPT UIADD3 URZ, URZ, URZ, URZ ;  /* 0x0000003f3f3ff290 */ /* 0x000ff2000fffe03f */
[----:B------:R-:W-:Y:S01]  /*5d3a0*/  STL.64 [R1+0x9d0], R4 ;  /* 0x0009d00401007387 */ /* 0x000fe20000100a00 */
[----:B------:R2:W-:Y:S02]  /*5d3b0*/  STL.64 [R1+0x9d8], R6 ;  /* 0x0009d80601007387 */ /* 0x0005e40000100a00 */
[C---:B--2---:R-:W-:Y:S11]  /*5d3c0*/  HMMA.16816.F32 R4, R16.reuse, R26, R20 ;  /* 0x0000001a1004723c */ /* 0x044ff60000001814 */
[----:B------:R-:W-:Y:S11]  /*5d3d0*/  @!UPT UIADD3 URZ, URZ, URZ, URZ ;  /* 0x0000003f3f3ff290 */ /* 0x000ff6000fffe03f */
[----:B------:R-:W-:Y:S01]  /*5d3e0*/  @!UPT UIADD3 URZ, URZ, URZ, URZ ;  /* 0x0000003f3f3ff290 */ /* 0x000fe2000fffe03f */
[----:B------:R-:W-:Y:S01]  /*5d3f0*/  STL.64 [R1+0x9a0], R4 ;  /* 0x0009a00401007387 */ /* 0x000fe20000100a00 */
[----:B------:R3:W-:Y:S02]  /*5d400*/  STL.64 [R1+0x9a8], R6 ;  /* 0x0009a80601007387 */ /* 0x0007e40000100a00 */
[C---:B---3--:R-:W-:Y:S01]  /*5d410*/  HMMA.16816.F32 R4, R16.reuse, R14, R8 ;  /* 0x0000000e1004723c */ /* 0x048fe20000001808 */
[----:B------:R-:W-:Y:S02]  /*5d420*/  IMAD.MOV.U32 R23, RZ, RZ, R14 ;  /* 0x000000ffff177224 */ /* 0x000fe400078e000e */
[----:B------:R-:W-:Y:S02]  /*5d430*/  IMAD.MOV.U32 R22, RZ, RZ, R15 ;  /* 0x000000ffff167224 */ /* 0x000fe400078e000f */
[----:B------:R-:W-:Y:S02]  /*5d440*/  IMAD.MOV.U32 R21, RZ, RZ, R26 ;  /* 0x000000ffff157224 */ /* 0x000fe400078e001a */
[----:B------:R-:W-:Y:S11]  /*5d450*/  IMAD.MOV.U32 R20, RZ, RZ, R27 ;  /* 0x000000ffff147224 */ /* 0x000ff600078e001b */
[----:B------:R-:W-:Y:S05]  /*5d460*/  @!UPT UIADD3 URZ, URZ, URZ, URZ ;  /* 0x0000003f3f3ff290 */ /* 0x000fea000fffe03f */
[----:B------:R-:W-:Y:S01]  /*5d470*/  STL.64 [R1+0x8e0], R4 ;  /* 0x0008e00401007387 */ /* 0x000fe20000100a00 */
[----:B------:R-:W-:Y:S02]  /*5d480*/  STL.64 [R1+0x8e8], R6 ;  /* 0x0008e80601007387 */ /* 0x000fe40000100a00 */
[----:B------:R-:W-:Y:S02]  /*5d490*/  STL.64 [R1+0x36a0], R22 ;  /* 0x0036a01601007387 */ /* 0x000fe40000100a00 */
[----:B------:R0:W-:Y:S02]  /*5d4a0*/  STL.64 [R1+0x3698], R20 ;  /* 0x0036981401007387 */ /* 0x0001e40000100a00 */
[----:B0-----:R-:W2:Y:S01]  /*5d4b0*/  LDL.LU R20, [R1+0x4b0] ;  /* 0x0004b00001147983 */ /* 0x001ea20000300800 */
[----:B------:R-:W2:Y:S02]  /*5d4c0*/  LDL.LU R21, [R1+0x4b4] ;  /* 0x0004b40001157983 */ /* 0x000ea40000300800 */
[----:B------:R-:W3:Y:S02]  /*5d4d0*/  LDL.LU R22, [R1+0x4b8] ;  /* 0x0004b80001167983 */ /* 0x000ee40000300800 */
[----:B------:R-:W3:Y:S02]  /*5d4e0*/  LDL.LU R23, [R1+0x4bc] ;  /* 0x0004bc0001177983 */ /* 0x000ee40000300800 */
[----:B---3--:R0:W-:Y:S01]  /*5d4f0*/  STL.64 [R1+0x36b0], R22 ;  /* 0x0036b01601007387 */ /* 0x0081e20000100a00 */
[----:B--2---:R1:W-:Y:S03]  /*5d500*/  STL.64 [R1+0x36a8], R20 ;  /* 0x0036a81401007387 */ /* 0x0043e60000100a00 */
[----:B0-----:R-:W2:Y:S04]  /*5d510*/  LDL.64 R22, [R1+0x8] ;  /* 0x0000080001167983 */ /* 0x001ea80000100a00 */
[----:B--2---:R0:W-:Y:S01]  /*5d520*/  STL.64 [R1+0x36c8], R22 ;  /* 0x0036c81601007387 */ /* 0x0041e20000100a00 */
[----:B-1----:R-:W2:Y:S02]  /*5d530*/  LDL.LU R20, [R1+0x4d0] ;  /* 0x0004d00001147983 */ /* 0x002ea40000300800 */
[----:B------:R-:W2:Y:S01]  /*5d540*/  LDL.LU R21, [R1+0x4d4] ;  /* 0x0004d40001157983 */ /* 0x000ea20000300800 */
[----:B0-----:R-:W3:Y:S01]  /*5d550*/  LDL.LU R22, [R1+0x4d8] ;  /* 0x0004d80001167983 */ /* 0x001ee20000300800 */
[----:B------:R-:W3:Y:S02]  /*5d560*/  LDL.LU R23, [R1+0x4dc] ;  /* 0x0004dc0001177983 */ /* 0x000ee40000300800 */
[----:B------:R-:W4:Y:S02]  /*5d570*/  LDL.64 R26, [R1+0x98] ;  /* 0x00009800011a7983 */ /* 0x000f240000100a00 */
        /* <DEDUP_REMOVED lines=8> */
[----:B--2---:R0:W-:Y:S01]  /*5d600*/  STL.64 [R1+0x3730], R10 ;  /* 0x0037300a01007387 */ /* 0x0041e20000100a00 */
[----:B------:R1:W-:Y:S03]  /*5d610*/  STL.64 [R1+0x3728], R8 ;  /* 0x0037280801007387 */ /* 0x0003e60000100a00 */
[----:B0-----:R-:W2:Y:S04]  /*5d620*/  LDL.64 R10, [R1+0x68] ;  /* 0x00006800010a7983 */ /* 0x001ea80000100a00 */
[----:B--2---:R0:W-:Y:S01]  /*5d630*/  STL.64 [R1+0x3740], R10 ;  /* 0x0037400a01007387 */ /* 0x0041e20000100a00 */
[----:B-1----:R-:W4:Y:S02]  /*5d640*/  LDL.LU R8, [R1+0x280] ;  /* 0x0002800001087983 */ /* 0x002f240000300800 */
        /* <DEDUP_REMOVED lines=11> */
[----:B------:R-:W2:Y:S02]  /*5d700*/  LDL.LU R4, [R1+0x4f0] ;  /* 0x0004f00001047983 */ /* 0x000ea40000300800 */
[----:B------:R-:W2:Y:S01]  /*5d710*/  LDL.LU R5, [R1+0x4f4] ;  /* 0x0004f40001057983 */ /* 0x000ea20000300800 */
[----:B------:R-:W2:Y:S01]  /*5d720*/  LDL.LU R6, [R1+0x4f8] ;  /* 0x0004f80001067983 */ /* 0x000ea20000300800 */
[----:B------:R-:W2:Y:S01]  /*5d730*/  LDL.LU R7, [R1+0x4fc] ;  /* 0x0004fc0001077983 */ /* 0x000ea20000300800 */
[----:B----4-:R-:W-:Y:S02]  /*5d740*/  HMMA.16816.F32 R8, R16, R26, R8 ;  /* 0x0000001a1008723c */ /* 0x010fe40000001808 */
[----:B--2---:R0:W-:Y:S01]  /*5d750*/  STL.64 [R1+0x3708], R6 ;  /* 0x0037080601007387 */ /* 0x0041e20000100a00 */
[----:B------:R-:W-:Y:S03]  /*5d760*/  STL.64 [R1+0x3700], R4 ;  /* 0x0037000401007387 */ /* 0x000fe60000100a00 */
[----:B0-----:R-:W2:Y:S01]  /*5d770*/  LDL.64 R6, [R1+0x48] ;  /* 0x0000480001067983 */ /* 0x001ea20000100a00 */
[----:B---3--:R0:W-:Y:S02]  /*5d780*/  STL.64 [R1+0x36d8], R22 ;  /* 0x0036d81601007387 */ /* 0x0081e40000100a00 */
[----:B------:R-:W-:Y:S01]  /*5d790*/  STL.64 [R1+0x36d0], R20 ;  /* 0x0036d01401007387 */ /* 0x000fe20000100a00 */
[----:B0-----:R-:W3:Y:S01]  /*5d7a0*/  LDL.64 R22, [R1+0x28] ;  /* 0x0000280001167983 */ /* 0x001ee20000100a00 */
[----:B------:R-:W-:-:S02]  /*5d7b0*/  IMAD.MOV.U32 R2, RZ, RZ, R26 ;  /* 0x000000ffff027224 */ /* 0x000fc400078e001a */
[----:B------:R-:W-:Y:S02]  /*5d7c0*/  IMAD.MOV.U32 R0, RZ, RZ, R27 ;  /* 0x000000ffff007224 */ /* 0x000fe400078e001b */
[----:B------:R-:W0:Y:S04]  /*5d7d0*/  LDSM.16.MT88.4 R24, [R29+0x16100] ;  /* 0x016100001d18783b */ /* 0x000e280000004200 */
[----:B---3--:R1:W-:Y:S04]  /*5d7e0*/  STL.64 [R1+0x36f0], R22 ;  /* 0x0036f01601007387 */ /* 0x0083e80000100a00 */
[----:B-1----:R-:W3:Y:S01]  /*5d7f0*/  LDL.64 R22, [R1+0x38] ;  /* 0x0000380001167983 */ /* 0x002ee20000100a00 */
[----:B------:R-:W-:Y:S02]  /*5d800*/  STL.64 [R1+0x960], R8 ;  /* 0x0009600801007387 */ /* 0x000fe40000100a00 */
[----:B------:R1:W-:Y:S02]  /*5d810*/  STL.64 [R1+0x968], R10 ;  /* 0x0009680a01007387 */ /* 0x0003e40000100a00 */
[----:B-1----:R-:W4:Y:S01]  /*5d820*/  LDL.LU.64 R10, [R1+0x3740] ;  /* 0x00374000010a7983 */ /* 0x002f220000300a00 */
[----:B0-----:R0:W-:Y:S02]  /*5d830*/  STL.64 [R1+0x3530], R26 ;  /* 0x0035301a01007387 */ /* 0x0011e40000100a00 */
[----:B------:R1:W-:Y:S01]  /*5d840*/  STL.64 [R1+0x3528], R24 ;  /* 0x0035281801007387 */ /* 0x0003e20000100a00 */
[----:B0-----:R-:W2:Y:S01]  /*5d850*/  LDL.64 R26, [R1+0x18] ;  /* 0x00001800011a7983 */ /* 0x001ea20000100a00 */
        /* <DEDUP_REMOVED lines=9> */
[----:B--2---:R-:W-:Y:S01]  /*5d8f0*/  STL.64 [R1+0x36e8], R26 ;  /* 0x0036e81a01007387 */ /* 0x004fe20000100a00 */
[----:B------:R0:W-:Y:S04]  /*5d900*/  STL.64 [R1+0x36e0], R24 ;  /* 0x0036e01801007387 */ /* 0x0001e80000100a00 */
[----:B0-----:R-:W2:Y:S01]  /*5d910*/  LDL.LU R24, [R1+0x4e0] ;  /* 0x0004e00001187983 */ /* 0x001ea20000300800 */
[----:B------:R-:W2:Y:S02]  /*5d920*/  LDL.LU R25, [R1+0x4e4] ;  /* 0x0004e40001197983 */ /* 0x000ea40000300800 */
[----:B------:R-:W2:Y:S02]  /*5d930*/  LDL.LU R26, [R1+0x4e8] ;  /* 0x0004e800011a7983 */ /* 0x000ea40000300800 */
[----:B------:R-:W2:Y:S01]  /*5d940*/  LDL.LU R27, [R1+0x4ec] ;  /* 0x0004ec00011b7983 */ /* 0x000ea20000300800 */
[C---:B----4-:R-:W-:Y:S01]  /*5d950*/  HMMA.16816.F32 R8, R16.reuse, R14, R8 ;  /* 0x0000000e1008723c */ /* 0x050fe20000001808 */
[----:B------:R-:W-:Y:S11]  /*5d960*/  IMAD.MOV.U32 R28, RZ, RZ, R15 ;  /* 0x000000ffff1c7224 */ /* 0x000ff600078e000f */
[----:B------:R-:W-:Y:S11]  /*5d970*/  @!UPT UIADD3 URZ, URZ, URZ, URZ ;  /* 0x0000003f3f3ff290 */ /* 0x000ff6000fffe03f */
[----:B------:R-:W-:Y:S01]  /*5d980*/  STL.64 [R1+0x970], R8 ;  /* 0x0009700801007387 */ /* 0x000fe20000100a00 */
[----:B------:R0:W-:Y:S02]  /*5d990*/  STL.64 [R1+0x978], R10 ;  /* 0x0009780a01007387 */ /* 0x0001e40000100a00 */
[----:B0-----:R-:W-:Y:S02]  /*5d9a0*/  IMAD.MOV.U32 R10, RZ, RZ, R14 ;  /* 0x000000ffff0a7224 */ /* 0x001fe400078e000e */
        /* <DEDUP_REMOVED lines=10> */
[----:B------:R-:W3:Y:S02]  /*5da50*/  LDL.LU.64 R6, [R1+0x3708] ;  /* 0x0037080001067983 */ /* 0x000ee40000300a00 */
[----:B------:R-:W3:Y:S02]  /*5da60*/  LDL.LU.64 R4, [R1+0x3700] ;  /* 0x0037000001047983 */ /* 0x000ee40000300a00 */
[C---:B---3--:R-:W-:Y:S01]  /*5da70*/  HMMA.16816.F32 R4, R16.reuse, R22, R4 ;  /* 0x000000161004723c */ /* 0x048fe20000001804 */
[----:B----4-:R-:W-:Y:S01]  /*5da80*/  STL.64 [R1+0x36c0], R14 ;  /* 0x0036c00e01007387 */ /* 0x010fe20000100a00 */
[----:B------:R0:W-:Y:S03]  /*5da90*/  STL.64 [R1+0x36b8], R12 ;  /* 0x0036b80c01007387 */ /* 0x0001e60000100a00 */
[----:B0-----:R-:W3:Y:S01]  /*5daa0*/  LDL.LU R12, [R1+0x4c0] ;  /* 0x0004c000010c7983 */ /* 0x001ee20000300800 */
[----:B------:R-:W3:Y:S02]  /*5dab0*/  LDL.LU R13, [R1+0x4c4] ;  /* 0x0004c400010d7983 */ /* 0x000ee40000300800 */
[----:B------:R-:W3:Y:S02]  /*5dac0*/  LDL.LU R14, [R1+0x4c8] ;  /* 0x0004c800010e7983 */ /* 0x000ee40000300800 */
[----:B------:R-:W3:Y:S11]  /*5dad0*/  LDL.LU R15, [R1+0x4cc] ;  /* 0x0004cc00010f7983 */ /* 0x000ef60000300800 */
[----:B------:R-:W-:Y:S02]  /*5dae0*/  @!UPT UIADD3 URZ, URZ, URZ, URZ ;  /* 0x0000003f3f3ff290 */ /* 0x000fe4000fffe03f */
[----:B------:R0:W-:Y:S01]  /*5daf0*/  STL.64 [R1+0x940], R4 ;  /* 0x0009400401007387 */ /* 0x0001e20000100a00 */
[----:B------:R1:W-:Y:S02]  /*5db00*/  STL.64 [R1+0x948], R6 ;  /* 0x0009480601007387 */ /* 0x0003e40000100a00 */
[----:B0-----:R-:W-:Y:S01]  /*5db10*/  IMAD.MOV.U32 R4, RZ, RZ, R23 ;  /* 0x000000ffff047224 */ /* 0x001fe200078e0017 */
[----:B-1----:R-:W4:Y:S01]  /*5db20*/  LDL.LU R6, [R1+0x36f8] ;  /* 0x0036f80001067983 */ /* 0x002f220000300800 */
[----:B------:R-:W-:Y:S02]  /*5db30*/  IMAD.MOV.U32 R7, RZ, RZ, R22 ;  /* 0x000000ffff077224 */ /* 0x000fe400078e0016 */
[----:B------:R-:W2:Y:S02]  /*5db40*/  LDL.LU.64 R22, [R1+0x36f0] ;  /* 0x0036f00001167983 */ /* 0x000ea40000300a00 */
[----:B------:R-:W3:Y:S01]  /*5db50*/  LDL R9, [R1+0x2354] ;  /* 0x0023540001097983 */ /* 0x000ee20000100800 */
        /* <DEDUP_REMOVED lines=16> */
[----:B------:R-:W-:Y:S01]  /*5dc60*/  STL.64 [R1+0x3568], R26 ;  /* 0x0035681a01007387 */ /* 0x000fe20000100a00 */
[----:B---3--:R-:W-:Y:S01]  /*5dc70*/  HMMA.16816.F32 R12, R16, R22, R12 ;  /* 0x00000016100c723c */ /* 0x008fe2000000180c */
[----:B------:R-:W-:Y:S02]  /*5dc80*/  IMAD.MOV.U32 R8, RZ, RZ, R22 ;  /* 0x000000ffff087224 */ /* 0x000fe400078e0016 */
[----:B------:R-:W-:Y:S11]  /*5dc90*/  IMAD.MOV.U32 R3, RZ, RZ, R23 ;  /* 0x000000ffff037224 */ /* 0x000ff600078e0017 */
[----:B------:R-:W-:Y:S09]  /*5dca0*/  @!UPT UIADD3 URZ, URZ, URZ, URZ ;  /* 0x0000003f3f3ff290 */ /* 0x000ff2000fffe03f */
[----:B------:R-:W-:Y:S01]  /*5dcb0*/  STL.64 [R1+0x910], R12 ;  /* 0x0009100c01007387 */ /* 0x000fe20000100a00 */
[----:B------:R0:W-:Y:S03]  /*5dcc0*/  STL.64 [R1+0x918], R14 ;  /* 0x0009180e01007387 */ /* 0x0001e60000100a00 */
[----:B0-----:R-:W2:Y:S01]  /*5dcd0*/  LDL.LU.64 R14, [R1+0x36c0] ;  /* 0x0036c000010e7983 */ /* 0x001ea20000300a00 */
[----:B------:R-:W3:Y:S02]  /*5dce0*/  LDL.LU.64 R12, [R1+0x36b8] ;  /* 0x0036b800010c7983 */ /* 0x000ee40000300a00 */
[----:B------:R-:W2:Y:S02]  /*5dcf0*/  LDL.LU.64 R22, [R1+0x36b0] ;  /* 0x0036b00001167983 */ /* 0x000ea40000300a00 */
[----:B------:R-:W2:Y:S02]  /*5dd00*/  LDL.LU.64 R20, [R1+0x36a8] ;  /* 0x0036a80001147983 */ /* 0x000ea40000300a00 */
[----:B------:R-:W-:-:S02]  /*5dd10*/  IMAD.MOV.U32 R26, RZ, RZ, R7 ;  /* 0x000000ffff1a7224 */ /* 0x000fc400078e0007 */
[----:B------:R-:W-:Y:S01]  /*5dd20*/  IMAD.MOV.U32 R27, RZ, RZ, R4 ;  /* 0x000000ffff1b7224 */ /* 0x000fe200078e0004 */
[----:B--2---:R-:W-:Y:S11]  /*5dd30*/  HMMA.16816.F32 R20, R16, R14, R20 ;  /* 0x0000000e1014723c */ /* 0x004ff60000001814 */
[----:B------:R-:W-:Y:S11]  /*5dd40*/  @!UPT UIADD3 URZ, URZ, URZ, URZ ;  /* 0x0000003f3f3ff290 */ /* 0x000ff6000fffe03f */
[----:B------:R-:W-:Y:S01]  /*5dd50*/  @!UPT UIADD3 URZ, URZ, URZ, URZ ;  /* 0x0000003f3f3ff290 */ /* 0x000fe2000fffe03f */
[----:B------:R-:W-:Y:S01]  /*5dd60*/  STL.64 [R1+0x8f0], R20 ;  /* 0x0008f01401007387 */ /* 0x000fe20000100a00 */
[----:B------:R0:W-:Y:S03]  /*5dd70*/  STL.64 [R1+0x8f8], R22 ;  /* 0x0008f81601007387 */ /* 0x0001e60000100a00 */
[----:B0-----:R-:W2:Y:S01]  /*5dd80*/  LDL.LU.64 R22, [R1+0x36a0] ;  /* 0x0036a00001167983 */ /* 0x001ea20000300a00 */
[----:B------:R-:W2:Y:S02]  /*5dd90*/  LDL.LU.64 R20, [R1+0x3698] ;  /* 0x0036980001147983 */ /* 0x000ea40000300a00 */
[----:B------:R-:W2:Y:S02]  /*5dda0*/  LDL.LU R7, [R1+0x3690] ;  /* 0x0036900001077983 */ /* 0x000ea40000300800 */
[----:B------:R-:W2:Y:S01]  /*5ddb0*/  LDL.LU R4, [R1+0x368c] ;  /* 0x00368c0001047983 */ /* 0x000ea20000300800 */
[----:B------:R3:W-:Y:S01]  /*5ddc0*/  STL.64 [R1+0x3578], R26 ;  /* 0x0035781a01007387 */ /* 0x0007e20000100a00 */
[----:B------:R0:W-:Y:S02]  /*5ddd0*/  STL.64 [R1+0x3550], R14 ;  /* 0x0035500e01007387 */ /* 0x0001e40000100a00 */
[----:B---3--:R-:W-:-:S02]  /*5dde0*/  IMAD.MOV.U32 R26, RZ, RZ, R13 ;  /* 0x000000ffff1a7224 */ /* 0x008fc400078e000d */
[----:B------:R-:W-:Y:S02]  /*5ddf0*/  IMAD.MOV.U32 R27, RZ, RZ, R12 ;  /* 0x000000ffff1b7224 */ /* 0x000fe400078e000c */
[----:B0-----:R-:W-:Y:S02]  /*5de00*/  IMAD.MOV.U32 R14, RZ, RZ, R5 ;  /* 0x000000ffff0e7224 */ /* 0x001fe400078e0005 */
[----:B------:R-:W-:Y:S01]  /*5de10*/  IMAD.MOV.U32 R15, RZ, RZ, R11 ;  /* 0x000000ffff0f7224 */ /* 0x000fe200078e000b */
[----:B------:R-:W3:Y:S01]  /*5de20*/  LDL.LU R5, [R1+0x3688] ;  /* 0x0036880001057983 */ /* 0x000ee20000300800 */
[----:B------:R-:W2:Y:S02]  /*5de30*/  LDL.LU R11, [R1+0x3684] ;  /* 0x00368400010b7983 */ /* 0x000ea40000300800 */
[----:B------:R-:W-:Y:S01]  /*5de40*/  STL.64 [R1+0x3590], R26 ;  /* 0x0035901a01007387 */ /* 0x000fe20000100a00 */
[----:B------:R0:W-:Y:S01]  /*5de50*/  STL.64 [R1+0x3570], R14 ;  /* 0x0035700e01007387 */ /* 0x0001e20000100a00 */
[----:B------:R-:W2:Y:S02]  /*5de60*/  LDL.LU R12, [R1+0x460] ;  /* 0x00046000010c7983 */ /* 0x000ea40000300800 */
[----:B------:R-:W2:Y:S01]  /*5de70*/  LDL.LU R13, [R1+0x464] ;  /* 0x00046400010d7983 */ /* 0x000ea20000300800 */
[----:B0-----:R-:W2:Y:S01]  /*5de80*/  LDL.LU R14, [R1+0x468] ;  /* 0x00046800010e7983 */ /* 0x001ea20000300800 */
[----:B------:R-:W2:Y:S02]  /*5de90*/  LDL.LU R15, [R1+0x46c] ;  /* 0x00046c00010f7983 */ /* 0x000ea40000300800 */
[----:B------:R-:W-:-:S02]  /*5dea0*/  IMAD.MOV.U32 R26, RZ, RZ, R10 ;  /* 0x000000ffff1a7224 */ /* 0x000fc400078e000a */
[----:B------:R-:W3:Y:S01]  /*5deb0*/  LDL.LU R10, [R1+0x3680] ;  /* 0x00368000010a7983 */ /* 0x000ee20000300800 */
[----:B------:R-:W-:-:S05]  /*5dec0*/  IMAD.MOV.U32 R27, RZ, RZ, R28 ;  /* 0x000000ffff1b7224 */ /* 0x000fca00078e001c */
[----:B------:R0:W-:Y:S02]  /*5ded0*/  STL.64 [R1+0x35a8], R26 ;  /* 0x0035a81a01007387 */ /* 0x0001e40000100a00 */
[----:B0-----:R-:W-:Y:S02]  /*5dee0*/  IMAD.MOV.U32 R26, RZ, RZ, R25 ;  /* 0x000000ffff1a7224 */ /* 0x001fe400078e0019 */
[----:B------:R-:W-:Y:S01]  /*5def0*/  IMAD.MOV.U32 R27, RZ, RZ, R24 ;  /* 0x000000ffff1b7224 */ /* 0x000fe200078e0018 */
[----:B--2---:R0:W-:Y:S01]  /*5df00*/  STL.64 [R1+0x3588], R14 ;  /* 0x0035880e01007387 */ /* 0x0041e20000100a00 */
[----:B------:R1:W-:Y:S02]  /*5df10*/  STL.64 [R1+0x3580], R12 ;  /* 0x0035800c01007387 */ /* 0x0003e40000100a00 */
[----:B0-----:R-:W-:Y:S01]  /*5df20*/  IMAD.MOV.U32 R14, RZ, RZ, R11 ;  /* 0x000000ffff0e7224 */ /* 0x001fe200078e000b */
[----:B-1----:R-:W2:Y:S01]  /*5df30*/  LDL.LU R12, [R1+0x470] ;  /* 0x00047000010c7983 */ /* 0x002ea20000300800 */
[----:B------:R-:W2:Y:S02]  /*5df40*/  LDL.LU R13, [R1+0x474] ;  /* 0x00047400010d7983 */ /* 0x000ea40000300800 */
[----:B------:R-:W2:Y:S02]  /*5df50*/  LDL.LU R11, [R1+0x367c] ;  /* 0x00367c00010b7983 */ /* 0x000ea40000300800 */
[----:B---3--:R-:W-:-:S02]  /*5df60*/  IMAD.MOV.U32 R15, RZ, RZ, R10 ;  /* 0x000000ffff0f7224 */ /* 0x008fc400078e000a */
[----:B------:R-:W3:Y:S01]  /*5df70*/  LDL.LU R10, [R1+0x3678] ;  /* 0x00367800010a7983 */ /* 0x000ee20000300800 */
[----:B------:R0:W-:Y:S02]  /*5df80*/  STL.64 [R1+0x35c0], R26 ;  /* 0x0035c01a01007387 */ /* 0x0001e40000100a00 */
[----:B------:R-:W2:Y:S02]  /*5df90*/  LDL.LU R24, [R1+0x1c0] ;  /* 0x0001c00001187983 */ /* 0x000ea40000300800 */
[----:B------:R-:W2:Y:S01]  /*5dfa0*/  LDL.LU R25, [R1+0x1c4] ;  /* 0x0001c40001197983 */ /* 0x000ea20000300800 */
[----:B0-----:R-:W2:Y:S01]  /*5dfb0*/  LDL.LU R26, [R1+0x1c8] ;  /* 0x0001c800011a7983 */ /* 0x001ea20000300800 */
[----:B------:R-:W2:Y:S03]  /*5dfc0*/  LDL.LU R27, [R1+0x1cc] ;  /* 0x0001cc00011b7983 */ /* 0x000ea60000300800 */
[----:B--2---:R0:W-:Y:S01]  /*5dfd0*/  STL.64 [R1+0x35d0], R26 ;  /* 0x0035d01a01007387 */ /* 0x0041e20000100a00 */
[----:B------:R-:W-:Y:S02]  /*5dfe0*/  STL.64 [R1+0x35c8], R24 ;  /* 0x0035c81801007387 */ /* 0x000fe40000100a00 */
[----:B0-----:R-:W-:-:S02]  /*5dff0*/  IMAD.MOV.U32 R26, RZ, RZ, R23 ;  /* 0x000000ffff1a7224 */ /* 0x001fc400078e0017 */
[----:B------:R-:W-:-:S05]  /*5e000*/  IMAD.MOV.U32 R27, RZ, RZ, R22 ;  /* 0x000000ffff1b7224 */ /* 0x000fca00078e0016 */
[----:B------:R0:W-:Y:S02]  /*5e010*/  STL.64 [R1+0x35e8], R26 ;  /* 0x0035e81a01007387 */ /* 0x0001e40000100a00 */
[----:B0-----:R-:W-:Y:S02]  /*5e020*/  IMAD.MOV.U32 R26, RZ, RZ, R21 ;  /* 0x000000ffff1a7224 */ /* 0x001fe400078e0015 */
[----:B------:R-:W-:-:S05]  /*5e030*/  IMAD.MOV.U32 R27, RZ, RZ, R20 ;  /* 0x000000ffff1b7224 */ /* 0x000fca00078e0014 */
[----:B------:R-:W-:Y:S01]  /*5e040*/  STL.64 [R1+0x3600], R26 ;  /* 0x0036001a01007387 */ /* 0x000fe20000100a00 */
[----:B------:R-:W-:Y:S02]  /*5e050*/  STL.64 [R1+0x35a0], R14 ;  /* 0x0035a00e01007387 */ /* 0x000fe40000100a00 */
[----:B------:R0:W-:Y:S02]  /*5e060*/  STL.64 [R1+0x3598], R12 ;  /* 0x0035980c01007387 */ /* 0x0001e40000100a00 */
[----:B0-----:R-:W2:Y:S01]  /*5e070*/  LDL.LU R12, [R1+0x480] ;  /* 0x00048000010c7983 */ /* 0x001ea20000300800 */
[----:B------:R-:W2:Y:S02]  /*5e080*/  LDL.LU R13, [R1+0x484] ;  /* 0x00048400010d7983 */ /* 0x000ea40000300800 */
[----:B------:R-:W2:Y:S02]  /*5e090*/  LDL.LU R14, [R1+0x488] ;  /* 0x00048800010e7983 */ /* 0x000ea40000300800 */
[----:B------:R-:W2:Y:S01]  /*5e0a0*/  LDL.LU R15, [R1+0x48c] ;  /* 0x00048c00010f7983 */ /* 0x000ea20000300800 */
[----:B------:R-:W2:Y:S04]  /*5e0b0*/  LDL.64 R26, [R1+0xe8] ;  /* 0x0000e800011a7983 */ /* 0x000ea80000100a00 */
[----:B--2---:R-:W-:Y:S01]  /*5e0c0*/  STL.64 [R1+0x3618], R26 ;  /* 0x0036181a01007387 */ /* 0x004fe20000100a00 */
[----:B------:R-:W-:Y:S02]  /*5e0d0*/  STL.64 [R1+0x35b8], R14 ;  /* 0x0035b80e01007387 */ /* 0x000fe40000100a00 */
[----:B------:R0:W-:Y:S02]  /*5e0e0*/  STL.64 [R1+0x35b0], R12 ;  /* 0x0035b00c01007387 */ /* 0x0001e40000100a00 */
[----:B0-----:R-:W2:Y:S01]  /*5e0f0*/  LDL.LU R12, [R1+0x490] ;  /* 0x00049000010c7983 */ /* 0x001ea20000300800 */
[----:B------:R-:W2:Y:S02]  /*5e100*/  LDL.LU R13, [R1+0x494] ;  /* 0x00049400010d7983 */ /* 0x000ea40000300800 */
[----:B------:R-:W-:-:S02]  /*5e110*/  IMAD.MOV.U32 R26, RZ, RZ, R7 ;  /* 0x000000ffff1a7224 */ /* 0x000fc400078e0007 */
[----:B----4-:R-:W-:Y:S02]  /*5e120*/  IMAD.MOV.U32 R27, RZ, RZ, R6 ;  /* 0x000000ffff1b7224 */ /* 0x010fe400078e0006 */
[----:B---3--:R-:W-:Y:S02]  /*5e130*/  IMAD.MOV.U32 R14, RZ, RZ, R10 ;  /* 0x000000ffff0e7224 */ /* 0x008fe400078e000a */
[----:B------:R-:W-:Y:S01]  /*5e140*/  IMAD.MOV.U32 R15, RZ, RZ, R11 ;  /* 0x000000ffff0f7224 */ /* 0x000fe200078e000b */
[----:B------:R-:W3:Y:S01]  /*5e150*/  LDL.LU R10, [R1+0x3674] ;  /* 0x00367400010a7983 */ /* 0x000ee20000300800 */
[----:B------:R-:W4:Y:S02]  /*5e160*/  LDL.LU R11, [R1+0x3670] ;  /* 0x00367000010b7983 */ /* 0x000f240000300800 */
[----:B------:R0:W-:Y:S02]  /*5e170*/  STL.64 [R1+0x3630], R26 ;  /* 0x0036301a01007387 */ /* 0x0001e40000100a00 */
[----:B------:R-:W3:Y:S01]  /*5e180*/  LDL.LU R20, [R1+0x270] ;  /* 0x0002700001147983 */ /* 0x000ee20000300800 */
[----:B------:R-:W3:Y:S01]  /*5e190*/  LDL.LU R21, [R1+0x274] ;  /* 0x0002740001157983 */ /* 0x000ee20000300800 */
[----:B------:R-:W3:Y:S02]  /*5e1a0*/  LDL.LU R22, [R1+0x278] ;  /* 0x0002780001167983 */ /* 0x000ee40000300800 */
[----:B------:R-:W3:Y:S02]  /*5e1b0*/  LDL.LU R23, [R1+0x27c] ;  /* 0x00027c0001177983 */ /* 0x000ee40000300800 */
[----:B0-----:R-:W-:-:S02]  /*5e1c0*/  IMAD.MOV.U32 R27, RZ, RZ, R4 ;  /* 0x000000ffff1b7224 */ /* 0x001fc400078e0004 */
[----:B------:R-:W-:Y:S01]  /*5e1d0*/  IMAD.MOV.U32 R26, RZ, RZ, R5 ;  /* 0x000000ffff1a7224 */ /* 0x000fe200078e0005 */
[----:B------:R-:W3:Y:S01]  /*5e1e0*/  LDL.LU R4, [R1+0x4a0] ;  /* 0x0004a00001047983 */ /* 0x000ee20000300800 */
[----:B------:R-:W3:Y:S02]  /*5e1f0*/  LDL.LU R5, [R1+0x4a4] ;  /* 0x0004a40001057983 */ /* 0x000ee40000300800 */
[----:B------:R-:W3:Y:S02]  /*5e200*/  LDL.LU R6, [R1+0x4a8] ;  /* 0x0004a80001067983 */ /* 0x000ee40000300800 */
[----:B------:R-:W3:Y:S01]  /*5e210*/  LDL.LU R7, [R1+0x4ac] ;  /* 0x0004ac0001077983 */ /* 0x000ee20000300800 */
[----:B------:R-:W-:Y:S04]  /*5e220*/  STL.64 [R1+0x35e0], R14 ;  /* 0x0035e00e01007387 */ /* 0x000fe80000100a00 */
[----:B--2---:R0:W-:Y:S04]  /*5e230*/  STL.64 [R1+0x35d8], R12 ;  /* 0x0035d80c01007387 */ /* 0x0041e80000100a00 */
        /* <DEDUP_REMOVED lines=8> */
[----:B----4-:R-:W-:-:S02]  /*5e2c0*/  IMAD.MOV.U32 R14, RZ, RZ, R11 ;  /* 0x000000ffff0e7224 */ /* 0x010fc400078e000b */
[----:B---3--:R-:W-:Y:S01]  /*5e2d0*/  IMAD.MOV.U32 R15, RZ, RZ, R10 ;  /* 0x000000ffff0f7224 */ /* 0x008fe200078e000a */
[----:B------:R-:W3:Y:S01]  /*5e2e0*/  LDL.LU R11, [R1+0x366c] ;  /* 0x00366c00010b7983 */ /* 0x000ee20000300800 */
[----:B------:R-:W4:Y:S03]  /*5e2f0*/  LDL.LU R10, [R1+0x3668] ;  /* 0x00366800010a7983 */ /* 0x000f260000300800 */
[----:B------:R-:W-:Y:S04]  /*5e300*/  STL.64 [R1+0x3610], R14 ;  /* 0x0036100e01007387 */ /* 0x000fe80000100a00 */
[----:B--2---:R0:W-:Y:S04]  /*5e310*/  STL.64 [R1+0x3608], R12 ;  /* 0x0036080c01007387 */ /* 0x0041e80000100a00 */
[----:B0-----:R-:W2:Y:S01]  /*5e320*/  LDL.LU R12, [R1+0x1f0] ;  /* 0x0001f000010c7983 */ /* 0x001ea20000300800 */
[----:B------:R-:W2:Y:S02]  /*5e330*/  LDL.LU R13, [R1+0x1f4] ;  /* 0x0001f400010d7983 */ /* 0x000ea40000300800 */
[----:B------:R-:W2:Y:S02]  /*5e340*/  LDL.LU R14, [R1+0x1f8] ;  /* 0x0001f800010e7983 */ /* 0x000ea40000300800 */
[----:B------:R-:W2:Y:S02]  /*5e350*/  LDL.LU R15, [R1+0x1fc] ;  /* 0x0001fc00010f7983 */ /* 0x000ea40000300800 */
[----:B--2---:R4:W-:Y:S01]  /*5e360*/  STL.64 [R1+0x3628], R14 ;  /* 0x0036280e01007387 */ /* 0x0049e20000100a00 */
[----:B------:R0:W-:Y:S02]  /*5e370*/  STL.64 [R1+0x3620], R12 ;  /* 0x0036200c01007387 */ /* 0x0001e40000100a00 */
[----:B----4-:R-:W-:Y:S01]  /*5e380*/  IMAD.MOV.U32 R14, RZ, RZ, R10 ;  /* 0x000000ffff0e7224 */ /* 0x010fe200078e000a */
[----:B0-----:R-:W2:Y:S01]  /*5e390*/  LDL.LU R12, [R1+0x200] ;  /* 0x00020000010c7983 */ /* 0x001ea20000300800 */
[----:B------:R-:W2:Y:S02]  /*5e3a0*/  LDL.LU R13, [R1+0x204] ;  /* 0x00020400010d7983 */ /* 0x000ea40000300800 */
[----:B------:R-:W4:Y:S02]  /*5e3b0*/  LDL.LU R10, [R1+0x3664] ;  /* 0x00366400010a7983 */ /* 0x000f240000300800 */
[----:B---3--:R-:W-:-:S02]  /*5e3c0*/  IMAD.MOV.U32 R15, RZ, RZ, R11 ;  /* 0x000000ffff0f7224 */ /* 0x008fc400078e000b */
[----:B------:R-:W4:Y:S03]  /*5e3d0*/  LDL.LU R11, [R1+0x3660] ;  /* 0x00366000010b7983 */ /* 0x000f260000300800 */
[----:B------:R-:W-:Y:S01]  /*5e3e0*/  STL.64 [R1+0x3640], R14 ;  /* 0x0036400e01007387 */ /* 0x000fe20000100a00 */
[C---:B----4-:R-:W-:Y:S01]  /*5e3f0*/  HMMA.16816.F32 R4, R16.reuse, R10, R4 ;  /* 0x0000000a1004723c */ /* 0x050fe20000001804 */
[----:B--2---:R0:W-:Y:S04]  /*5e400*/  STL.64 [R1+0x3638], R12 ;  /* 0x0036380c01007387 */ /* 0x0041e80000100a00 */
[----:B0-----:R-:W2:Y:S01]  /*5e410*/  LDL.LU R12, [R1+0x210] ;  /* 0x00021000010c7983 */ /* 0x001ea20000300800 */
[----:B------:R-:W2:Y:S02]  /*5e420*/  LDL.LU R13, [R1+0x214] ;  /* 0x00021400010d7983 */ /* 0x000ea40000300800 */
[----:B------:R-:W2:Y:S02]  /*5e430*/  LDL.LU R14, [R1+0x218] ;  /* 0x00021800010e7983 */ /* 0x000ea40000300800 */
[----:B------:R-:W2:Y:S11]  /*5e440*/  LDL.LU R15, [R1+0x21c] ;  /* 0x00021c00010f7983 */ /* 0x000eb60000300800 */
[----:B------:R-:W-:Y:S02]  /*5e450*/  @!UPT UIADD3 URZ, URZ, URZ, URZ ;  /* 0x0000003f3f3ff290 */ /* 0x000fe4000fffe03f */
[----:B------:R-:W-:Y:S01]  /*5e460*/  STL.64 [R1+0x8d0], R4 ;  /* 0x0008d00401007387 */ /* 0x000fe20000100a00 */
[----:B------:R0:W-:Y:S03]  /*5e470*/  STL.64 [R1+0x8d8], R6 ;  /* 0x0008d80601007387 */ /* 0x0001e60000100a00 */
[----:B0-----:R-:W3:Y:S01]  /*5e480*/  LDL.LU.64 R6, [R1+0x3658] ;  /* 0x0036580001067983 */ /* 0x001ee20000300a00 */
[----:B------:R-:W-:Y:S02]  /*5e490*/  STL.64 [R1+0x3548], R10 ;  /* 0x0035480a01007387 */ /* 0x000fe40000100a00 */
[----:B------:R-:W-:Y:S01]  /*5e4a0*/  STL [R1+0x3540], R9 ;  /* 0x0035400901007387 */ /* 0x000fe20000100800 */
[----:B---3--:R-:W-:Y:S01]  /*5e4b0*/  HMMA.16816.F32 R16, R16, R6, R20 ;  /* 0x000000061010723c */ /* 0x008fe20000001814 */
[----:B------:R-:W2:Y:S01]  /*5e4c0*/  LDL.LU.64 R22, [R1+0x3650] ;  /* 0x0036500001167983 */ /* 0x000ea20000300a00 */
[----:B------:R-:W2:Y:S11]  /*5e4d0*/  LDL.LU.64 R20, [R1+0x3648] ;  /* 0x0036480001147983 */ /* 0x000eb60000300a00 */
[----:B------:R-:W-:Y:S10]  /*5e4e0*/  @!UPT UIADD3 URZ, URZ, URZ, URZ ;  /* 0x0000003f3f3ff290 */ /* 0x000ff4000fffe03f */
[----:B------:R-:W-:Y:S01]  /*5e4f0*/  STL.64 [R1+0x8a0], R16 ;  /* 0x0008a01001007387 */ /* 0x000fe20000100a00 */
[----:B------:R-:W-:Y:S02]  /*5e500*/  STL.64 [R1+0x8a8], R18 ;  /* 0x0008a81201007387 */ /* 0x000fe40000100a00 */
[----:B------:R0:W-:Y:S02]  /*5e510*/  STL.64 [R1+0x3538], R6 ;  /* 0x0035380601007387 */ /* 0x0001e40000100a00 */
[----:B------:R-:W3:Y:S01]  /*5e520*/  LDL.LU R4, [R1+0x440] ;  /* 0x0004400001047983 */ /* 0x000ee20000300800 */
[----:B------:R-:W3:Y:S04]  /*5e530*/  LDL.LU R5, [R1+0x444] ;  /* 0x0004440001057983 */ /* 0x000ee80000300800 */
[----:B0-----:R-:W3:Y:S01]  /*5e540*/  LDL.LU R6, [R1+0x448] ;  /* 0x0004480001067983 */ /* 0x001ee20000300800 */
[----:B------:R-:W3:Y:S01]  /*5e550*/  LDL.LU R7, [R1+0x44c] ;  /* 0x00044c0001077983 */ /* 0x000ee20000300800 */
        /* <DEDUP_REMOVED lines=40> */
[C---:B----4-:R-:W-:Y:S01]  /*5e7e0*/  HMMA.16816.F32 R16, R20.reuse, R18, R24 ;  /* 0x000000121410723c */ /* 0x050fe20000001818 */
[----:B------:R-:W2:Y:S11]  /*5e7f0*/  LDL.LU.64 R26, [R1+0x35c0] ;  /* 0x0035c000011a7983 */ /* 0x000eb60000300a00 */
[----:B------:R-:W-:Y:S11]  /*5e800*/  @!UPT UIADD3 URZ, URZ, URZ, URZ ;  /* 0x0000003f3f3ff290 */ /* 0x000ff6000fffe03f */
[----:B------:R-:W-:Y:S01]  /*5e810*/  STL.64 [R1+0x870], R16 ;  /* 0x0008701001007387 */ /* 0x000fe20000100a00 */
[----:B------:R-:W-:Y:S02]  /*5e820*/  STL.64 [R1+0x878], R18 ;  /* 0x0008781201007387 */ /* 0x000fe40000100a00 */
[----:B------:R-:W0:Y:S02]  /*5e830*/  LDSM.16.MT88.4 R16, [R29+0x16180] ;  /* 0x016180001d10783b */ /* 0x000e240000004200 */
[----:B0-----:R-:W-:Y:S02]  /*5e840*/  STL.64 [R1+0x3440], R18 ;  /* 0x0034401201007387 */ /* 0x001fe40000100a00 */
[----:B------:R0:W-:Y:S02]  /*5e850*/  STL.64 [R1+0x3438], R16 ;  /* 0x0034381001007387 */ /* 0x0001e40000100a00 */
[----:B0-----:R-:W4:Y:S01]  /*5e860*/  LDL.LU R16, [R1+0x450] ;  /* 0x0004500001107983 */ /* 0x001f220000300800 */
[----:B------:R-:W4:Y:S02]  /*5e870*/  LDL.LU R17, [R1+0x454] ;  /* 0x0004540001117983 */ /* 0x000f240000300800 */
[----:B------:R-:W4:Y:S02]  /*5e880*/  LDL.LU R18, [R1+0x458] ;  /* 0x0004580001127983 */ /* 0x000f240000300800 */
[----:B------:R-:W4:Y:S01]  /*5e890*/  LDL.LU R19, [R1+0x45c] ;  /* 0x00045c0001137983 */ /* 0x000f220000300800 */
[----:B------:R-:W-:Y:S01]  /*5e8a0*/  STL [R1+0x238c], R29 ;  /* 0x00238c1d01007387 */ /* 0x000fe20000100800 */
        /* <DEDUP_REMOVED lines=22> */
[----:B------:R-:W4:Y:S11]  /*5ea10*/  LDL.LU.64 R14, [R1+0x3570] ;  /* 0x00357000010e7983 */ /* 0x000f360000300a00 */
[----:B------:R-:W-:Y:S10]  /*5ea20*/  @!UPT UIADD3 URZ, URZ, URZ, URZ ;  /* 0x0000003f3f3ff290 */ /* 0x000ff4000fffe03f */
[----:B------:R-:W-:Y:S01]  /*5ea30*/  STL.64 [R1+0x830], R24 ;  /* 0x0008301801007387 */ /* 0x000fe20000100a00 */
[----:B------:R0:W-:Y:S03]  /*5ea40*/  STL.64 [R1+0x838], R26 ;  /* 0x0008381a01007387 */ /* 0x0001e60000100a00 */
[----:B0-----:R-:W3:Y:S01]  /*5ea50*/  LDL.LU.64 R26, [R1+0x3568] ;  /* 0x00356800011a7983 */ /* 0x001ee20000300a00 */
[C---:B----4-:R-:W-:Y:S07]  /*5ea60*/  HMMA.16816.F32 R16, R20.reuse, R14, R16 ;  /* 0x0000000e1410723c */ /* 0x050fee0000001810 */
[----:B------:R-:W-:Y:S11]  /*5ea70*/  IMAD.MOV.U32 R14, RZ, RZ, R8 ;  /* 0x000000ffff0e7224 */ /* 0x000ff600078e0008 */
[----:B------:R-:W-:Y:S05]  /*5ea80*/  @!UPT UIADD3 URZ, URZ, URZ, URZ ;  /* 0x0000003f3f3ff290 */ /* 0x000fea000fffe03f */
[----:B------:R-:W-:Y:S01]  /*5ea90*/  STL.64 [R1+0x820], R16 ;  /* 0x0008201001007387 */ /* 0x000fe20000100a00 */
[----:B------:R-:W-:Y:S02]  /*5eaa0*/  STL.64 [R1+0x828], R18 ;  /* 0x0008281201007387 */ /* 0x000fe40000100a00 */
[----:B------:R-:W2:Y:S02]  /*5eab0*/  LDL.LU R8, [R1+0x420] ;  /* 0x0004200001087983 */ /* 0x000ea40000300800 */
[----:B------:R-:W2:Y:S01]  /*5eac0*/  LDL.LU R9, [R1+0x424] ;  /* 0x0004240001097983 */ /* 0x000ea20000300800 */
[----:B------:R-:W4:Y:S01]  /*5ead0*/  LDL.LU R10, [R1+0x428] ;  /* 0x00042800010a7983 */ /* 0x000f220000300800 */
[----:B------:R-:W4:Y:S01]  /*5eae0*/  LDL.LU R11, [R1+0x42c] ;  /* 0x00042c00010b7983 */ /* 0x000f220000300800 */
[----:B---3--:R-:W-:Y:S01]  /*5eaf0*/  HMMA.16816.F32 R4, R20, R26, R4 ;  /* 0x0000001a1404723c */ /* 0x008fe20000001804 */
[----:B------:R-:W-:Y:S02]  /*5eb00*/  IMAD.MOV.U32 R29, RZ, RZ, R26 ;  /* 0x000000ffff1d7224 */ /* 0x000fe400078e001a */
[----:B------:R-:W-:Y:S01]  /*5eb10*/  IMAD.MOV.U32 R28, RZ, RZ, R27 ;  /* 0x000000ffff1c7224 */ /* 0x000fe200078e001b */
[----:B----4-:R-:W-:Y:S01]  /*5eb20*/  STL.64 [R1+0x3560], R10 ;  /* 0x0035600a01007387 */ /* 0x010fe20000100a00 */
[----:B--2---:R0:W-:Y:S03]  /*5eb30*/  STL.64 [R1+0x3558], R8 ;  /* 0x0035580801007387 */ /* 0x0041e60000100a00 */
[----:B0-----:R-:W2:Y:S01]  /*5eb40*/  LDL.LU R8, [R1+0x430] ;  /* 0x0004300001087983 */ /* 0x001ea20000300800 */
[----:B------:R-:W2:Y:S02]  /*5eb50*/  LDL.LU R9, [R1+0x434] ;  /* 0x0004340001097983 */ /* 0x000ea40000300800 */
[----:B------:R-:W2:Y:S02]  /*5eb60*/  LDL.LU R10, [R1+0x438] ;  /* 0x00043800010a7983 */ /* 0x000ea40000300800 */
[----:B------:R-:W2:Y:S10]  /*5eb70*/  LDL.LU R11, [R1+0x43c] ;  /* 0x00043c00010b7983 */ /* 0x000eb40000300800 */
[----:B------:R0:W-:Y:S01]  /*5eb80*/  STL.64 [R1+0x810], R4 ;  /* 0x0008100401007387 */ /* 0x0001e20000100a00 */
[----:B------:R1:W-:Y:S03]  /*5eb90*/  STL.64 [R1+0x818], R6 ;  /* 0x0008180601007387 */ /* 0x0003e60000100a00 */
[----:B0-----:R-:W3:Y:S01]  /*5eba0*/  LDL.LU R4, [R1+0x410] ;  /* 0x0004100001047983 */ /* 0x001ee20000300800 */
[----:B------:R-:W3:Y:S02]  /*5ebb0*/  LDL.LU R5, [R1+0x414] ;  /* 0x0004140001057983 */ /* 0x000ee40000300800 */
[----:B-1----:R-:W3:Y:S02]  /*5ebc0*/  LDL.LU R6, [R1+0x418] ;  /* 0x0004180001067983 */ /* 0x002ee40000300800 */
[----:B------:R-:W3:Y:S01]  /*5ebd0*/  LDL.LU R7, [R1+0x41c] ;  /* 0x00041c0001077983 */ /* 0x000ee20000300800 */
[----:B------:R-:W4:Y:S01]  /*5ebe0*/  LDL.LU R24, [R1+0x1b0] ;  /* 0x0001b00001187983 */ /* 0x000f220000300800 */
[----:B------:R-:W4:Y:S02]  /*5ebf0*/  LDL.LU R25, [R1+0x1b4] ;  /* 0x0001b40001197983 */ /* 0x000f240000300800 */
[----:B------:R-:W4:Y:S02]  /*5ec00*/  LDL.LU R26, [R1+0x1b8] ;  /* 0x0001b800011a7983 */ /* 0x000f240000300800 */
[----:B------:R-:W4:Y:S01]  /*5ec10*/  LDL.LU R27, [R1+0x1bc] ;  /* 0x0001bc00011b7983 */ /* 0x000f220000300800 */
        /* <DEDUP_REMOVED lines=11> */
[----:B------:R-:W-:Y:S01]  /*5ecd0*/  HMMA.16816.F32 R12, R20, R14, R8 ;  /* 0x0000000e140c723c */ /* 0x000fe20000001808 */
[----:B--2---:R0:W-:Y:S01]  /*5ece0*/  STL.64 [R1+0x3508], R18 ;  /* 0x0035081201007387 */ /* 0x0041e20000100a00 */
[----:B------:R-:W-:Y:S02]  /*5ecf0*/  STL.64 [R1+0x3500], R16 ;  /* 0x0035001001007387 */ /* 0x000fe40000100a00 */
[----:B0-----:R-:W-:Y:S02]  /*5ed00*/  IMAD.MOV.U32 R18, RZ, RZ, R2 ;  /* 0x000000ffff127224 */ /* 0x001fe400078e0002 */
[----:B------:R-:W-:-:S05]  /*5ed10*/  IMAD.MOV.U32 R19, RZ, RZ, R0 ;  /* 0x000000ffff137224 */ /* 0x000fca00078e0000 */
[----:B------:R0:W-:Y:S04]  /*5ed20*/  STL.64 [R1+0x3518], R18 ;  /* 0x0035181201007387 */ /* 0x0001e80000100a00 */
[----:B0-----:R-:W2:Y:S04]  /*5ed30*/  LDL.64 R18, [R1+0xf8] ;  /* 0x0000f80001127983 */ /* 0x001ea80000100a00 */
[----:B--2---:R0:W-:Y:S04]  /*5ed40*/  STL.64 [R1+0x3520], R18 ;  /* 0x0035201201007387 */ /* 0x0041e80000100a00 */
[----:B0-----:R-:W2:Y:S01]  /*5ed50*/  LDL.64 R18, [R1+0x108] ;  /* 0x0001080001127983 */ /* 0x001ea20000100a00 */
[----:B------:R-:W2:Y:S02]  /*5ed60*/  LDL.LU.64 R10, [R1+0x3560] ;  /* 0x00356000010a7983 */ /* 0x000ea40000300a00 */
[----:B------:R-:W2:Y:S02]  /*5ed70*/  LDL.LU.64 R8, [R1+0x3558] ;  /* 0x0035580001087983 */ /* 0x000ea40000300a00 */
[----:B------:R-:W-:Y:S01]  /*5ed80*/  STL.64 [R1+0x800], R12 ;  /* 0x0008000c01007387 */ /* 0x000fe20000100a00 */
[----:B------:R0:W-:Y:S04]  /*5ed90*/  STL.64 [R1+0x808], R14 ;  /* 0x0008080e01007387 */ /* 0x0001e80000100a00 */
[----:B0-----:R-:W2:Y:S02]  /*5eda0*/  LDL.LU.64 R14, [R1+0x3550] ;  /* 0x00355000010e7983 */ /* 0x001ea40000300a00 */
[C---:B--2---:R-:W-:Y:S11]  /*5edb0*/  HMMA.16816.F32 R8, R20.reuse, R14, R8 ;  /* 0x0000000e1408723c */ /* 0x044ff60000001808 */
[----:B------:R-:W-:Y:S11]  /*5edc0*/  @!UPT UIADD3 URZ, URZ, URZ, URZ ;  /* 0x0000003f3f3ff290 */ /* 0x000ff6000fffe03f */
[----:B------:R-:W-:Y:S01]  /*5edd0*/  @!UPT UIADD3 URZ, URZ, URZ, URZ ;  /* 0x0000003f3f3ff290 */ /* 0x000fe2000fffe03f */
[----:B------:R-:W-:Y:S01]  /*5ede0*/  STL.64 [R1+0x7f0], R8 ;  /* 0x0007f00801007387 */ /* 0x000fe20000100a00 */
[----:B------:R0:W-:Y:S03]  /*5edf0*/  STL.64 [R1+0x7f8], R10 ;  /* 0x0007f80a01007387 */ /* 0x0001e60000100a00 */
[----:B0-----:R-:W3:Y:S01]  /*5ee00*/  LDL.LU.64 R10, [R1+0x3548] ;  /* 0x00354800010a7983 */ /* 0x001ee20000300a00 */
[----:B------:R-:W2:Y:S02]  /*5ee10*/  LDL.LU R9, [R1+0x3540] ;  /* 0x0035400001097983 */ /* 0x000ea40000300800 */
[----:B------:R0:W-:Y:S02]  /*5ee20*/  STL.64 [R1+0x3498], R14 ;  /* 0x0034980e01007387 */ /* 0x0001e40000100a00 */
[----:B0-----:R-:W2:Y:S01]  /*5ee30*/  LDL.64 R14, [R1+0xd8] ;  /* 0x0000d800010e7983 */ /* 0x001ea20000100a00 */
[C---:B---3--:R-:W-:Y:S03]  /*5ee40*/  HMMA.16816.F32 R4, R20.reuse, R10, R4 ;  /* 0x0000000a1404723c */ /* 0x048fe60000001804 */
        /* <DEDUP_REMOVED lines=9> */
[----:B------:R-:W-:Y:S02]  /*5eee0*/  STL [R1+0x3454], R10 ;  /* 0x0034540a01007387 */ /* 0x000fe40000100800 */
[----:B------:R-:W-:Y:S01]  /*5eef0*/  STL [R1+0x3450], R11 ;  /* 0x0034500b01007387 */ /* 0x000fe20000100800 */
[----:B----4-:R-:W-:Y:S01]  /*5ef00*/  HMMA.16816.F32 R20, R20, R6, R24 ;  /* 0x000000061414723c */ /* 0x010fe20000001818 */
[----:B------:R-:W3:Y:S01]  /*5ef10*/  LDL.LU.64 R26, [R1+0x3530] ;  /* 0x00353000011a7983 */ /* 0x000ee20000300a00 */
[----:B------:R-:W3:Y:S11]  /*5ef20*/  LDL.LU.64 R24, [R1+0x3528] ;  /* 0x0035280001187983 */ /* 0x000ef60000300a00 */
[----:B------:R-:W-:Y:S10]  /*5ef30*/  @!UPT UIADD3 URZ, URZ, URZ, URZ ;  /* 0x0000003f3f3ff290 */ /* 0x000ff4000fffe03f */
[----:B------:R-:W-:Y:S01]  /*5ef40*/  STL.64 [R1+0x7d0], R20 ;  /* 0x0007d01401007387 */ /* 0x000fe20000100a00 */
[----:B------:R0:W-:Y:S03]  /*5ef50*/  STL.64 [R1+0x7d8], R22 ;  /* 0x0007d81601007387 */ /* 0x0001e60000100a00 */
[----:B0-----:R-:W4:Y:S04]  /*5ef60*/  LDL.64 R22, [R1+0x98] ;  /* 0x0000980001167983 */ /* 0x001f280000100a00 */
[----:B----4-:R0:W-:Y:S04]  /*5ef70*/  STL.64 [R1+0x34e8], R22 ;  /* 0x0034e81601007387 */ /* 0x0101e80000100a00 */
[----:B0-----:R-:W4:Y:S01]  /*5ef80*/  LDL.64 R22, [R1+0xa8] ;  /* 0x0000a80001167983 */ /* 0x001f220000100a00 */
[----:B------:R0:W-:Y:S02]  /*5ef90*/  STL.64 [R1+0x3448], R6 ;  /* 0x0034480601007387 */ /* 0x0001e40000100a00 */
[----:B------:R-:W3:Y:S02]  /*5efa0*/  LDL.LU R4, [R1+0x1a0] ;  /* 0x0001a00001047983 */ /* 0x000ee40000300800 */
[----:B------:R-:W3:Y:S01]  /*5efb0*/  LDL.LU R5, [R1+0x1a4] ;  /* 0x0001a40001057983 */ /* 0x000ee20000300800 */
[----:B0-----:R-:W3:Y:S01]  /*5efc0*/  LDL.LU R6, [R1+0x1a8] ;  /* 0x0001a80001067983 */ /* 0x001ee20000300800 */
[----:B------:R-:W3:Y:S02]  /*5efd0*/  LDL.LU R7, [R1+0x1ac] ;  /* 0x0001ac0001077983 */ /* 0x000ee40000300800 */
[----:B------:R-:W-:Y:S01]  /*5efe0*/  IMAD.MOV.U32 R3, RZ, RZ, R19 ;  /* 0x000000ffff037224 */ /* 0x000fe200078e0013 */
        /* <DEDUP_REMOVED lines=20> */
[----:B------:R-:W2:Y:S02]  /*5f130*/  LDL.LU.64 R18, [R1+0x3518] ;  /* 0x0035180001127983 */ /* 0x000ea40000300a00 */
[C---:B--2---:R-:W-:Y:S02]  /*5f140*/  HMMA.16816.F32 R16, R24.reuse, R18, R12 ;  /* 0x000000121810723c */ /* 0x044fe4000000180c */
[----:B------:R-:W2:Y:S11]  /*5f150*/  LDL.LU.64 R14, [R1+0x3510] ;  /* 0x00351000010e7983 */ /* 0x000eb60000300a00 */
[----:B------:R-:W-:Y:S10]  /*5f160*/  @!UPT UIADD3 URZ, URZ, URZ, URZ ;  /* 0x0000003f3f3ff290 */ /* 0x000ff4000fffe03f */
[----:B------:R-:W-:Y:S01]  /*5f170*/  STL.64 [R1+0x7a0], R16 ;  /* 0x0007a01001007387 */ /* 0x000fe20000100a00 */
[----:B------:R0:W-:Y:S03]  /*5f180*/  STL.64 [R1+0x7a8], R18 ;  /* 0x0007a81201007387 */ /* 0x0001e60000100a00 */
[----:B0-----:R-:W2:Y:S01]  /*5f190*/  LDL.LU.64 R18, [R1+0x3508] ;  /* 0x0035080001127983 */ /* 0x001ea20000300a00 */
[----:B------:R-:W2:Y:S02]  /*5f1a0*/  LDL.LU.64 R16, [R1+0x3500] ;  /* 0x0035000001107983 */ /* 0x000ea40000300a00 */
[C---:B--2---:R-:W-:Y:S11]  /*5f1b0*/  HMMA.16816.F32 R16, R24.reuse, R14, R16 ;  /* 0x0000000e1810723c */ /* 0x044ff60000001810 */
[----:B------:R-:W-:Y:S11]  /*5f1c0*/  @!UPT UIADD3 URZ, URZ, URZ, URZ ;  /* 0x0000003f3f3ff290 */ /* 0x000ff6000fffe03f */
[----:B------:R-:W-:Y:S01]  /*5f1d0*/  @!UPT UIADD3 URZ, URZ, URZ, URZ ;  /* 0x0000003f3f3ff290 */ /* 0x000fe2000fffe03f */
[----:B------:R-:W-:Y:S01]  /*5f1e0*/  STL.64 [R1+0x790], R16 ;  /* 0x0007901001007387 */ /* 0x000fe20000100a00 */
[----:B------:R0:W-:Y:S03]  /*5f1f0*/  STL.64 [R1+0x798], R18 ;  /* 0x0007981201007387 */ /* 0x0001e60000100a00 */
[----:B0-----:R-:W4:Y:S01]  /*5f200*/  LDL.LU.64 R18, [R1+0x34f8] ;  /* 0x0034f80001127983 */ /* 0x001f220000300a00 */
[----:B------:R-:W4:Y:S02]  /*5f210*/  LDL.LU.64 R16, [R1+0x34f0] ;  /* 0x0034f00001107983 */ /* 0x000f240000300a00 */
[----:B------:R-:W-:Y:S02]  /*5f220*/  IMAD.MOV.U32 R7, RZ, RZ, R15 ;  /* 0x000000ffff077224 */ /* 0x000fe400078e000f */
[----:B------:R-:W-:Y:S02]  /*5f230*/  IMAD.MOV.U32 R8, RZ, RZ, R14 ;  /* 0x000000ffff087224 */ /* 0x000fe400078e000e */
[----:B------:R-:W2:Y:S01]  /*5f240*/  LDL.64 R14, [R1+0x68] ;  /* 0x00006800010e7983 */ /* 0x000ea20000100a00 */
[----:B------:R-:W-:Y:S02]  /*5f250*/  STL.64 [R1+0x34a8], R6 ;  /* 0x0034a80601007387 */ /* 0x000fe40000100a00 */
[----:B------:R0:W-:Y:S02]  /*5f260*/  STL [R1+0x34a0], R5 ;  /* 0x0034a00501007387 */ /* 0x0001e40000100800 */
[----:B------:R-:W3:Y:S01]  /*5f270*/  LDL.LU R4, [R1+0x150] ;  /* 0x0001500001047983 */ /* 0x000ee20000300800 */
[----:B0-----:R-:W3:Y:S01]  /*5f280*/  LDL.LU R5, [R1+0x154] ;  /* 0x0001540001057983 */ /* 0x001ee20000300800 */
[----:B------:R-:W3:Y:S02]  /*5f290*/  LDL.LU R6, [R1+0x158] ;  /* 0x0001580001067983 */ /* 0x000ee40000300800 */
[----:B------:R-:W3:Y:S01]  /*5f2a0*/  LDL.LU R7, [R1+0x15c] ;  /* 0x00015c0001077983 */ /* 0x000ee20000300800 */
[C---:B----4-:R-:W-:Y:S11]  /*5f2b0*/  HMMA.16816.F32 R16, R24.reuse, R22, R16 ;  /* 0x000000161810723c */ /* 0x050ff60000001810 */
[----:B------:R-:W-:Y:S11]  /*5f2c0*/  @!UPT UIADD3 URZ, URZ, URZ, URZ ;  /* 0x0000003f3f3ff290 */ /* 0x000ff6000fffe03f */
[----:B------:R-:W-:Y:S01]  /*5f2d0*/  @!UPT UIADD3 URZ, URZ, URZ, URZ ;  /* 0x0000003f3f3ff290 */ /* 0x000fe2000fffe03f */
[----:B------:R0:W-:Y:S01]  /*5f2e0*/  STL.64 [R1+0x780], R16 ;  /* 0x0007801001007387 */ /* 0x0001e20000100a00 */
[----:B------:R-:W-:Y:S02]  /*5f2f0*/  STL.64 [R1+0x788], R18 ;  /* 0x0007881201007387 */ /* 0x000fe40000100a00 */
[----:B0-----:R-:W-:Y:S02]  /*5f300*/  IMAD.MOV.U32 R17, RZ, RZ, R22 ;  /* 0x000000ffff117224 */ /* 0x001fe400078e0016 */
[----:B------:R-:W-:Y:S02]  /*5f310*/  IMAD.MOV.U32 R16, RZ, RZ, R23 ;  /* 0x000000ffff107224 */ /* 0x000fe400078e0017 */
[----:B------:R-:W3:Y:S03]  /*5f320*/  LDL.LU.64 R22, [R1+0x34e8] ;  /* 0x0034e80001167983 */ /* 0x000ee60000300a00 */
[----:B------:R0:W-:Y:S02]  /*5f330*/  STL.64 [R1+0x34e0], R16 ;  /* 0x0034e01001007387 */ /* 0x0001e40000100a00 */
[----:B0-----:R-:W2:Y:S01]  /*5f340*/  LDL.LU R16, [R1+0x400] ;  /* 0x0004000001107983 */ /* 0x001ea20000300800 */
[----:B------:R-:W2:Y:S02]  /*5f350*/  LDL.LU R17, [R1+0x404] ;  /* 0x0004040001117983 */ /* 0x000ea40000300800 */
[----:B------:R-:W2:Y:S02]  /*5f360*/  LDL.LU R18, [R1+0x408] ;  /* 0x0004080001127983 */ /* 0x000ea40000300800 */
[----:B------:R-:W2:Y:S01]  /*5f370*/  LDL.LU R19, [R1+0x40c] ;  /* 0x00040c0001137983 */ /* 0x000ea20000300800 */
[----:B---3--:R-:W-:Y:S11]  /*5f380*/  HMMA.16816.F32 R4, R24, R22, R4 ;  /* 0x000000161804723c */ /* 0x008ff60000001804 */
[----:B------:R-:W-:Y:S11]  /*5f390*/  @!UPT UIADD3 URZ, URZ, URZ, URZ ;  /* 0x0000003f3f3ff290 */ /* 0x000ff6000fffe03f */
[----:B------:R-:W-:Y:S01]  /*5f3a0*/  @!UPT UIADD3 URZ, URZ, URZ, URZ ;  /* 0x0000003f3f3ff290 */ /* 0x000fe2000fffe03f */
[----:B------:R0:W-:Y:S01]  /*5f3b0*/  STL.64 [R1+0x770], R4 ;  /* 0x0007700401007387 */ /* 0x0001e20000100a00 */
[----:B------:R1:W-:Y:S03]  /*5f3c0*/  STL.64 [R1+0x778], R6 ;  /* 0x0007780601007387 */ /* 0x0003e60000100a00 */
[----:B0-----:R-:W3:Y:S01]  /*5f3d0*/  LDL.LU R4, [R1+0x3d0] ;  /* 0x0003d00001047983 */ /* 0x001ee20000300800 */
[----:B------:R-:W3:Y:S02]  /*5f3e0*/  LDL.LU R5, [R1+0x3d4] ;  /* 0x0003d40001057983 */ /* 0x000ee40000300800 */
[----:B-1----:R-:W4:Y:S02]  /*5f3f0*/  LDL.LU R6, [R1+0x3d8] ;  /* 0x0003d80001067983 */ /* 0x002f240000300800 */
[----:B------:R-:W4:Y:S02]  /*5f400*/  LDL.LU R7, [R1+0x3dc] ;  /* 0x0003dc0001077983 */ /* 0x000f240000300800 */
[----:B----4-:R0:W-:Y:S01]  /*5f410*/  STL.64 [R1+0x34b8], R6 ;  /* 0x0034b80601007387 */ /* 0x0101e20000100a00 */
[----:B---3--:R-:W-:Y:S03]  /*5f420*/  STL.64 [R1+0x34b0], R4 ;  /* 0x0034b00401007387 */ /* 0x008fe60000100a00 */
[----:B0-----:R-:W3:Y:S01]  /*5f430*/  LDL.64 R6, [R1+0x48] ;  /* 0x0000480001067983 */ /* 0x001ee20000100a00 */
[----:B------:R-:W-:-:S02]  /*5f440*/  IMAD.MOV.U32 R2, RZ, RZ, R22 ;  /* 0x000000ffff027224 */ /* 0x000fc400078e0016 */
[----:B------:R-:W-:Y:S02]  /*5f450*/  IMAD.MOV.U32 R0, RZ, RZ, R23 ;  /* 0x000000ffff007224 */ /* 0x000fe400078e0017 */
[----:B------:R-:W0:Y:S01]  /*5f460*/  LDSM.16.MT88.4 R20, [R9+0x16000] ;  /* 0x016000000914783b */ /* 0x000e220000004200 */
[----:B--2---:R-:W-:Y:S03]  /*5f470*/  HMMA.16816.F32 R16, R24, R14, R16 ;  /* 0x0000000e1810723c */ /* 0x004fe60000001810 */
[----:B---3--:R1:W-:Y:S04]  /*5f480*/  STL.64 [R1+0x34c8], R6 ;  /* 0x0034c80601007387 */ /* 0x0083e80000100a00 */
[----:B-1----:R-:W2:Y:S01]  /*5f490*/  LDL.64 R6, [R1+0x58] ;  /* 0x0000580001067983 */ /* 0x002ea20000100a00 */
[----:B------:R1:W-:Y:S03]  /*5f4a0*/  STL.64 [R1+0x34c0], R8 ;  /* 0x0034c00801007387 */ /* 0x0003e60000100a00 */
[----:B-1----:R-:W3:Y:S01]  /*5f4b0*/  LDL.LU R8, [R1+0x3e0] ;  /* 0x0003e00001087983 */ /* 0x002ee20000300800 */
[----:B------:R-:W3:Y:S02]  /*5f4c0*/  LDL.LU R9, [R1+0x3e4] ;  /* 0x0003e40001097983 */ /* 0x000ee40000300800 */
[----:B------:R-:W4:Y:S02]  /*5f4d0*/  LDL.LU R10, [R1+0x3e8] ;  /* 0x0003e800010a7983 */ /* 0x000f240000300800 */
[----:B------:R-:W4:Y:S02]  /*5f4e0*/  LDL.LU R11, [R1+0x3ec] ;  /* 0x0003ec00010b7983 */ /* 0x000f240000300800 */
[----:B----4-:R-:W-:Y:S01]  /*5f4f0*/  STL.64 [R1+0x34d8], R10 ;  /* 0x0034d80a01007387 */ /* 0x010fe20000100a00 */
[----:B---3--:R1:W-:Y:S03]  /*5f500*/  STL.64 [R1+0x34d0], R8 ;  /* 0x0034d00801007387 */ /* 0x0083e60000100a00 */
[----:B-1----:R-:W2:Y:S01]  /*5f510*/  LDL.LU R8, [R1+0x3f0] ;  /* 0x0003f00001087983 */ /* 0x002ea20000300800 */
[----:B------:R-:W2:Y:S02]  /*5f520*/  LDL.LU R9, [R1+0x3f4] ;  /* 0x0003f40001097983 */ /* 0x000ea40000300800 */
[----:B------:R-:W2:Y:S02]  /*5f530*/  LDL.LU R10, [R1+0x3f8] ;  /* 0x0003f800010a7983 */ /* 0x000ea40000300800 */
[----:B------:R-:W2:Y:S01]  /*5f540*/  LDL.LU R11, [R1+0x3fc] ;  /* 0x0003fc00010b7983 */ /* 0x000ea20000300800 */
[----:B0-----:R0:W-:Y:S01]  /*5f550*/  STL.64 [R1+0x3300], R22 ;  /* 0x0033001601007387 */ /* 0x0011e20000100a00 */
[----:B------:R-:W-:Y:S03]  /*5f560*/  STL.64 [R1+0x32f8], R20 ;  /* 0x0032f81401007387 */ /* 0x000fe60000100a00 */
[----:B0-----:R-:W3:Y:S01]  /*5f570*/  LDL.64 R22, [R1+0x38] ;  /* 0x0000380001167983 */ /* 0x001ee20000100a00 */
[----:B------:R0:W-:Y:S02]  /*5f580*/  STL.64 [R1+0x760], R16 ;  /* 0x0007601001007387 */ /* 0x0001e40000100a00 */
[----:B------:R1:W-:Y:S01]  /*5f590*/  STL.64 [R1+0x768], R18 ;  /* 0x0007681201007387 */ /* 0x0003e20000100a00 */
[----:B0-----:R-:W4:Y:S01]  /*5f5a0*/  LDL.LU.64 R16, [R1+0x34e0] ;  /* 0x0034e00001107983 */ /* 0x001f220000300a00 */
[----:B-1----:R-:W-:-:S02]  /*5f5b0*/  IMAD.MOV.U32 R19, RZ, RZ, R14 ;  /* 0x000000ffff137224 */ /* 0x002fc400078e000e */
[----:B------:R-:W-:Y:S02]  /*5f5c0*/  IMAD.MOV.U32 R18, RZ, RZ, R15 ;  /* 0x000000ffff127224 */ /* 0x000fe400078e000f */
[----:B------:R-:W2:Y:S01]  /*5f5d0*/  LDL.LU R12, [R1+0x3c0] ;  /* 0x0003c000010c7983 */ /* 0x000ea20000300800 */
[----:B------:R-:W2:Y:S01]  /*5f5e0*/  LDL.LU R13, [R1+0x3c4] ;  /* 0x0003c400010d7983 */ /* 0x000ea20000300800 */
[----:B------:R-:W2:Y:S02]  /*5f5f0*/  LDL.LU R14, [R1+0x3c8] ;  /* 0x0003c800010e7983 */ /* 0x000ea40000300800 */
[----:B------:R-:W2:Y:S02]  /*5f600*/  LDL.LU R15, [R1+0x3cc] ;  /* 0x0003cc00010f7983 */ /* 0x000ea40000300800 */
[----:B------:R-:W-:Y:S01]  /*5f610*/  STL.64 [R1+0x3468], R18 ;  /* 0x0034681201007387 */ /* 0x000fe20000100a00 */
[----:B----4-:R0:W-:Y:S04]  /*5f620*/  STL.64 [R1+0x3460], R16 ;  /* 0x0034601001007387 */ /* 0x0101e80000100a00 */
[----:B0-----:R-:W4:Y:S01]  /*5f630*/  LDL.LU R16, [R1+0x3a0] ;  /* 0x0003a00001107983 */ /* 0x001f220000300800 */
[----:B------:R-:W4:Y:S02]  /*5f640*/  LDL.LU R17, [R1+0x3a4] ;  /* 0x0003a40001117983 */ /* 0x000f240000300800 */
[----:B------:R-:W3:Y:S02]  /*5f650*/  LDL.LU R18, [R1+0x3a8] ;  /* 0x0003a80001127983 */ /* 0x000ee40000300800 */
[----:B------:R-:W3:Y:S01]  /*5f660*/  LDL.LU R19, [R1+0x3ac] ;  /* 0x0003ac0001137983 */ /* 0x000ee20000300800 */
[----:B--2---:R-:W-:Y:S01]  /*5f670*/  HMMA.16816.F32 R8, R24, R6, R8 ;  /* 0x000000061808723c */ /* 0x004fe20000001808 */
[----:B---3--:R0:W-:Y:S01]  /*5f680*/  STL.64 [R1+0x3478], R18 ;  /* 0x0034781201007387 */ /* 0x0081e20000100a00 */
[----:B----4-:R-:W-:Y:S02]  /*5f690*/  STL.64 [R1+0x3470], R16 ;  /* 0x0034701001007387 */ /* 0x010fe40000100a00 */
[----:B0-----:R-:W-:-:S02]  /*5f6a0*/  IMAD.MOV.U32 R18, RZ, RZ, R29 ;  /* 0x000000ffff127224 */ /* 0x001fc400078e001d */
[----:B------:R-:W-:-:S05]  /*5f6b0*/  IMAD.MOV.U32 R19, RZ, RZ, R28 ;  /* 0x000000ffff137224 */ /* 0x000fca00078e001c */
[----:B------:R0:W-:Y:S01]  /*5f6c0*/  STL.64 [R1+0x3490], R18 ;  /* 0x0034901201007387 */ /* 0x0001e20000100a00 */
[----:B------:R-:W-:Y:S02]  /*5f6d0*/  IMAD.MOV.U32 R29, RZ, RZ, R6 ;  /* 0x000000ffff1d7224 */ /* 0x000fe400078e0006 */
[----:B------:R-:W-:Y:S01]  /*5f6e0*/  IMAD.MOV.U32 R28, RZ, RZ, R7 ;  /* 0x000000ffff1c7224 */ /* 0x000fe200078e0007 */
[----:B0-----:R-:W2:Y:S08]  /*5f6f0*/  LDL.64 R18, [R1+0x28] ;  /* 0x0000280001127983 */ /* 0x001eb00000100a00 */
[----:B------:R-:W-:Y:S02]  /*5f700*/  STL.64 [R1+0x750], R8 ;  /* 0x0007500801007387 */ /* 0x000fe40000100a00 */
[----:B------:R0:W-:Y:S02]  /*5f710*/  STL.64 [R1+0x758], R10 ;  /* 0x0007580a01007387 */ /* 0x0001e40000100a00 */
        /* <DEDUP_REMOVED lines=12> */
[----:B------:R-:W4:Y:S02]  /*5f7e0*/  LDL.LU.64 R4, [R1+0x34b0] ;  /* 0x0034b00001047983 */ /* 0x000f240000300a00 */
[----:B------:R-:W-:Y:S02]  /*5f7f0*/  STL.64 [R1+0x3488], R10 ;  /* 0x0034880a01007387 */ /* 0x000fe40000100a00 */
[----:B------:R-:W-:Y:S01]  /*5f800*/  IMAD.MOV.U32 R3, RZ, RZ, R22 ;  /* 0x000000ffff037224 */ /* 0x000fe200078e0016 */
[C---:B----4-:R-:W-:Y:S01]  /*5f810*/  HMMA.16816.F32 R4, R24.reuse, R22, R4 ;  /* 0x000000161804723c */ /* 0x050fe20000001804 */
[----:B---3--:R0:W-:Y:S04]  /*5f820*/  STL.64 [R1+0x3480], R8 ;  /* 0x0034800801007387 */ /* 0x0081e80000100a00 */
[----:B0-----:R-:W3:Y:S01]  /*5f830*/  LDL.LU R8, [R1+0x3b0] ;  /* 0x0003b00001087983 */ /* 0x001ee20000300800 */
[----:B------:R-:W3:Y:S02]  /*5f840*/  LDL.LU R9, [R1+0x3b4] ;  /* 0x0003b40001097983 */ /* 0x000ee40000300800 */
[----:B------:R-:W3:Y:S02]  /*5f850*/  LDL.LU R10, [R1+0x3b8] ;  /* 0x0003b800010a7983 */ /* 0x000ee40000300800 */
[----:B------:R-:W3:Y:S11]  /*5f860*/  LDL.LU R11, [R1+0x3bc] ;  /* 0x0003bc00010b7983 */ /* 0x000ef60000300800 */
[----:B------:R-:W-:Y:S02]  /*5f870*/  @!UPT UIADD3 URZ, URZ, URZ, URZ ;  /* 0x0000003f3f3ff290 */ /* 0x000fe4000fffe03f */
[----:B------:R-:W-:Y:S01]  /*5f880*/  STL.64 [R1+0x730], R4 ;  /* 0x0007300401007387 */ /* 0x000fe20000100a00 */
[----:B------:R0:W-:Y:S03]  /*5f890*/  STL.64 [R1+0x738], R6 ;  /* 0x0007380601007387 */ /* 0x0001e60000100a00 */
[----:B0-----:R-:W4:Y:S01]  /*5f8a0*/  LDL.LU.64 R6, [R1+0x34a8] ;  /* 0x0034a80001067983 */ /* 0x001f220000300a00 */
[----:B------:R-:W3:Y:S02]  /*5f8b0*/  LDL.LU R5, [R1+0x34a0] ;  /* 0x0034a00001057983 */ /* 0x000ee40000300800 */
[----:B------:R-:W3:Y:S02]  /*5f8c0*/  LDL.LU R20, [R1+0x300] ;  /* 0x0003000001147983 */ /* 0x000ee40000300800 */
[----:B------:R-:W3:Y:S02]  /*5f8d0*/  LDL.LU R21, [R1+0x304] ;  /* 0x0003040001157983 */ /* 0x000ee40000300800 */
[----:B------:R-:W-:Y:S01]  /*5f8e0*/  IMAD.MOV.U32 R4, RZ, RZ, R23 ;  /* 0x000000ffff047224 */ /* 0x000fe200078e0017 */
[----:B------:R-:W3:Y:S01]  /*5f8f0*/  LDL.LU R22, [R1+0x308] ;  /* 0x0003080001167983 */ /* 0x000ee20000300800 */
[----:B------:R-:W3:Y:S01]  /*5f900*/  LDL.LU R23, [R1+0x30c] ;  /* 0x00030c0001177983 */ /* 0x000ee20000300800 */
[C---:B--2---:R-:W-:Y:S02]  /*5f910*/  HMMA.16816.F32 R12, R24.reuse, R18, R12 ;  /* 0x00000012180c723c */ /* 0x044fe4000000180c */
[----:B---3--:R0:W-:Y:S01]  /*5f920*/  STL.64 [R1+0x3310], R22 ;  /* 0x0033101601007387 */ /* 0x0081e20000100a00 */
[----:B------:R-:W-:Y:S03]  /*5f930*/  STL.64 [R1+0x3308], R20 ;  /* 0x0033081401007387 */ /* 0x000fe60000100a00 */
[----:B0-----:R-:W2:Y:S04]  /*5f940*/  LDL R22, [R1+0x8] ;  /* 0x0000080001167983 */ /* 0x001ea80000100800 */
[----:B------:R-:W2:Y:S11]  /*5f950*/  LDL R23, [R1+0xc] ;  /* 0x00000c0001177983 */ /* 0x000eb60000100800 */
[----:B------:R-:W-:Y:S02]  /*5f960*/  @!UPT UIADD3 URZ, URZ, URZ, URZ ;  /* 0x0000003f3f3ff290 */ /* 0x000fe4000fffe03f */
[----:B------:R0:W-:Y:S02]  /*5f970*/  STL.64 [R1+0x720], R12 ;  /* 0x0007200c01007387 */ /* 0x0001e40000100a00 */
[----:B------:R1:W-:Y:S02]  /*5f980*/  STL.64 [R1+0x728], R14 ;  /* 0x0007280e01007387 */ /* 0x0003e40000100a00 */
[----:B0-----:R-:W-:Y:S01]  /*5f990*/  IMAD.MOV.U32 R13, RZ, RZ, R18 ;  /* 0x000000ffff0d7224 */ /* 0x001fe200078e0012 */
[----:B-1----:R-:W3:Y:S01]  /*5f9a0*/  LDL.LU.64 R14, [R1+0x3498] ;  /* 0x00349800010e7983 */ /* 0x002ee20000300a00 */
[----:B------:R-:W-:Y:S02]  /*5f9b0*/  IMAD.MOV.U32 R12, RZ, RZ, R19 ;  /* 0x000000ffff0c7224 */ /* 0x000fe400078e0013 */
[----:B------:R-:W2:Y:S02]  /*5f9c0*/  LDL.LU.64 R18, [R1+0x3490] ;  /* 0x0034900001127983 */ /* 0x000ea40000300a00 */
[C---:B--2---:R-:W-:Y:S01]  /*5f9d0*/  HMMA.16816.F32 R16, R24.reuse, R18, R8 ;  /* 0x000000121810723c */ /* 0x044fe20000001808 */
[----:B------:R-:W2:Y:S01]  /*5f9e0*/  LDL.LU.64 R10, [R1+0x3488] ;  /* 0x00348800010a7983 */ /* 0x000ea20000300a00 */
        /* <DEDUP_REMOVED lines=13> */
[----:B------:R0:W-:Y:S02]  /*5fac0*/  STL.64 [R1+0x3320], R22 ;  /* 0x0033201601007387 */ /* 0x0001e40000100a00 */
[----:B0-----:R-:W2:Y:S04]  /*5fad0*/  LDL.64 R22, [R1+0x18] ;  /* 0x0000180001167983 */ /* 0x001ea80000100a00 */
[----:B--2---:R0:W-:Y:S01]  /*5fae0*/  STL.64 [R1+0x3338], R22 ;  /* 0x0033381601007387 */ /* 0x0041e20000100a00 */
[----:B------:R-:W3:Y:S02]  /*5faf0*/  LDL.LU R20, [R1+0x390] ;  /* 0x0003900001147983 */ /* 0x000ee40000300800 */
[----:B------:R-:W3:Y:S01]  /*5fb00*/  LDL.LU R21, [R1+0x394] ;  /* 0x0003940001157983 */ /* 0x000ee20000300800 */
[----:B0-----:R-:W3:Y:S01]  /*5fb10*/  LDL.LU R22, [R1+0x398] ;  /* 0x0003980001167983 */ /* 0x001ee20000300800 */
[----:B------:R-:W3:Y:S02]  /*5fb20*/  LDL.LU R23, [R1+0x39c] ;  /* 0x00039c0001177983 */ /* 0x000ee40000300800 */
[----:B---3--:R-:W-:Y:S11]  /*5fb30*/  HMMA.16816.F32 R20, R24, R14, R20 ;  /* 0x0000000e1814723c */ /* 0x008ff60000001814 */
[----:B------:R-:W-:Y:S11]  /*5fb40*/  @!UPT UIADD3 URZ, URZ, URZ, URZ ;  /* 0x0000003f3f3ff290 */ /* 0x000ff6000fffe03f */
[----:B------:R-:W-:Y:S01]  /*5fb50*/  @!UPT UIADD3 URZ, URZ, URZ, URZ ;  /* 0x0000003f3f3ff290 */ /* 0x000fe2000fffe03f */
[----:B------:R-:W-:Y:S01]  /*5fb60*/  STL.64 [R1+0x6f0], R20 ;  /* 0x0006f01401007387 */ /* 0x000fe20000100a00 */
[----:B------:R0:W-:Y:S02]  /*5fb70*/  STL.64 [R1+0x6f8], R22 ;  /* 0x0006f81601007387 */ /* 0x0001e40000100a00 */
[----:B0-----:R-:W-:Y:S02]  /*5fb80*/  IMAD.MOV.U32 R22, RZ, RZ, R13 ;  /* 0x000000ffff167224 */ /* 0x001fe400078e000d */
[----:B------:R-:W-:-:S05]  /*5fb90*/  IMAD.MOV.U32 R23, RZ, RZ, R12 ;  /* 0x000000ffff177224 */ /* 0x000fca00078e000c */
[----:B------:R-:W-:Y:S01]  /*5fba0*/  STL.64 [R1+0x3350], R22 ;  /* 0x0033501601007387 */ /* 0x000fe20000100a00 */
[----:B------:R0:W-:Y:S02]  /*5fbb0*/  STL.64 [R1+0x3318], R14 ;  /* 0x0033180e01007387 */ /* 0x0001e40000100a00 */
[----:B------:R-:W2:Y:S02]  /*5fbc0*/  LDL.LU R12, [R1+0x310] ;  /* 0x00031000010c7983 */ /* 0x000ea40000300800 */
[----:B------:R-:W2:Y:S01]  /*5fbd0*/  LDL.LU R13, [R1+0x314] ;  /* 0x00031400010d7983 */ /* 0x000ea20000300800 */
[----:B0-----:R-:W3:Y:S01]  /*5fbe0*/  LDL.LU R14, [R1+0x318] ;  /* 0x00031800010e7983 */ /* 0x001ee20000300800 */
[----:B------:R-:W3:Y:S02]  /*5fbf0*/  LDL.LU R15, [R1+0x31c] ;  /* 0x00031c00010f7983 */ /* 0x000ee40000300800 */
[----:B------:R-:W-:Y:S02]  /*5fc00*/  IMAD.MOV.U32 R22, RZ, RZ, R3 ;  /* 0x000000ffff167224 */ /* 0x000fe400078e0003 */
        /* <DEDUP_REMOVED lines=17> */
[----:B---3--:R-:W-:Y:S01]  /*5fd20*/  STL.64 [R1+0x3348], R14 ;  /* 0x0033480e01007387 */ /* 0x008fe20000100a00 */
[----:B--2---:R0:W-:Y:S03]  /*5fd30*/  STL.64 [R1+0x3340], R12 ;  /* 0x0033400c01007387 */ /* 0x0041e60000100a00 */
[----:B0-----:R-:W2:Y:S01]  /*5fd40*/  LDL.LU R12, [R1+0x330] ;  /* 0x00033000010c7983 */ /* 0x001ea20000300800 */
[----:B------:R-:W2:Y:S02]  /*5fd50*/  LDL.LU R13, [R1+0x334] ;  /* 0x00033400010d7983 */ /* 0x000ea40000300800 */
[----:B------:R-:W3:Y:S02]  /*5fd60*/  LDL.LU R14, [R1+0x338] ;  /* 0x00033800010e7983 */ /* 0x000ee40000300800 */
[----:B------:R-:W3:Y:S01]  /*5fd70*/  LDL.LU R15, [R1+0x33c] ;  /* 0x00033c00010f7983 */ /* 0x000ee20000300800 */
[----:B------:R0:W-:Y:S02]  /*5fd80*/  STL.64 [R1+0x3398], R22 ;  /* 0x0033981601007387 */ /* 0x0001e40000100a00 */
[----:B0-----:R-:W-:-:S02]  /*5fd90*/  IMAD.MOV.U32 R22, RZ, RZ, R19 ;  /* 0x000000ffff167224 */ /* 0x001fc400078e0013 */
[----:B------:R-:W-:-:S05]  /*5fda0*/  IMAD.MOV.U32 R23, RZ, RZ, R18 ;  /* 0x000000ffff177224 */ /* 0x000fca00078e0012 */
[----:B------:R0:W-:Y:S01]  /*5fdb0*/  STL.64 [R1+0x33b0], R22 ;  /* 0x0033b01601007387 */ /* 0x0001e20000100a00 */
        /* <DEDUP_REMOVED lines=15> */
[----:B------:R-:W-:-:S02]  /*5feb0*/  IMAD.MOV.U32 R22, RZ, RZ, R8 ;  /* 0x000000ffff167224 */ /* 0x000fc400078e0008 */
[----:B----4-:R-:W-:-:S05]  /*5fec0*/  IMAD.MOV.U32 R23, RZ, RZ, R7 ;  /* 0x000000ffff177224 */ /* 0x010fca00078e0007 */
[----:B------:R-:W-:Y:S04]  /*5fed0*/  STL.64 [R1+0x33f0], R22 ;  /* 0x0033f01601007387 */ /* 0x000fe80000100a00 */
[----:B---3--:R-:W-:Y:S01]  /*5fee0*/  STL.64 [R1+0x3378], R14 ;  /* 0x0033780e01007387 */ /* 0x008fe20000100a00 */
[----:B--2---:R0:W-:Y:S03]  /*5fef0*/  STL.64 [R1+0x3370], R12 ;  /* 0x0033700c01007387 */ /* 0x0041e60000100a00 */
[----:B0-----:R-:W2:Y:S01]  /*5ff00*/  LDL.LU R12, [R1+0x350] ;  /* 0x00035000010c7983 */ /* 0x001ea20000300800 */
[----:B------:R-:W2:Y:S02]  /*5ff10*/  LDL.LU R13, [R1+0x354] ;  /* 0x00035400010d7983 */ /* 0x000ea40000300800 */
[----:B------:R-:W3:Y:S02]  /*5ff20*/  LDL.LU R14, [R1+0x358] ;  /* 0x00035800010e7983 */ /* 0x000ee40000300800 */
[----:B------:R-:W3:Y:S01]  /*5ff30*/  LDL.LU R15, [R1+0x35c] ;  /* 0x00035c00010f7983 */ /* 0x000ee20000300800 */
[----:B------:R-:W4:Y:S04]  /*5ff40*/  LDL.64 R22, [R1+0xe8] ;  /* 0x0000e80001167983 */ /* 0x000f280000100a00 */
[----:B----4-:R0:W-:Y:S02]  /*5ff50*/  STL.64 [R1+0x3408], R22 ;  /* 0x0034081601007387 */ /* 0x0101e40000100a00 */
[----:B0-----:R-:W-:-:S02]  /*5ff60*/  IMAD.MOV.U32 R22, RZ, RZ, R6 ;  /* 0x000000ffff167224 */ /* 0x001fc400078e0006 */
[----:B------:R-:W-:-:S05]  /*5ff70*/  IMAD.MOV.U32 R23, RZ, RZ, R5 ;  /* 0x000000ffff177224 */ /* 0x000fca00078e0005 */
[----:B------:R-:W-:Y:S01]  /*5ff80*/  STL.64 [R1+0x3420], R22 ;  /* 0x0034201601007387 */ /* 0x000fe20000100a00 */
[----:B---3--:R-:W-:Y:S02]  /*5ff90*/  STL.64 [R1+0x3390], R14 ;  /* 0x0033900e01007387 */ /* 0x008fe40000100a00 */
[----:B--2---:R0:W-:Y:S02]  /*5ffa0*/  STL.64 [R1+0x3388], R12 ;  /* 0x0033880c01007387 */ /* 0x0041e40000100a00 */
        /* <DEDUP_REMOVED lines=13> */
[----:B------:R-:W-:Y:S01]  /*60080*/  IMAD.MOV.U32 R22, RZ, RZ, R4 ;  /* 0x000000ffff167224 */ /* 0x000fe200078e0004 */
[----:B------:R-:W4:Y:S01]  /*60090*/  LDL.LU R19, [R1+0x14c] ;  /* 0x00014c0001137983 */ /* 0x000f220000300800 */
[----:B------:R-:W4:Y:S02]  /*600a0*/  LDL.LU R4, [R1+0x380] ;  /* 0x0003800001047983 */ /* 0x000f240000300800 */
[----:B------:R-:W4:Y:S02]  /*600b0*/  LDL.LU R5, [R1+0x384] ;  /* 0x0003840001057983 */ /* 0x000f240000300800 */
[----:B------:R-:W4:Y:S01]  /*600c0*/  LDL.LU R6, [R1+0x388] ;  /* 0x0003880001067983 */ /* 0x000f220000300800 */
[----:B------:R-:W4:Y:S04]  /*600d0*/  LDL.LU R7, [R1+0x38c] ;  /* 0x00038c0001077983 */ /* 0x000f280000300800 */
        /* <DEDUP_REMOVED lines=34> */
[----:B------:R-:W-:Y:S01]  /*60300*/  IMAD.MOV.U32 R23, RZ, RZ, R3 ;  /* 0x000000ffff177224 */ /* 0x000fe200078e0003 */
[----:B---3--:R-:W-:Y:S02]  /*60310*/  HMMA.16816.F32 R24, R24, R6, R16 ;  /* 0x000000061818723c */ /* 0x008fe40000001810 */
[----:B------:R-:W2:Y:S01]  /*60320*/  LDL.LU.64 R18, [R1+0x3440] ;  /* 0x0034400001127983 */ /* 0x000ea20000300a00 */
[----:B------:R-:W2:Y:S11]  /*60330*/  LDL.LU.64 R16, [R1+0x3438] ;  /* 0x0034380001107983 */ /* 0x000eb60000300a00 */
[----:B------:R-:W-:Y:S09]  /*60340*/  @!UPT UIADD3 URZ, URZ, URZ, URZ ;  /* 0x0000003f3f3ff290 */ /* 0x000ff2000fffe03f */
[----:B------:R-:W-:Y:S01]  /*60350*/  STL.64 [R1+0x6d0], R24 ;  /* 0x0006d01801007387 */ /* 0x000fe20000100a00 */
[----:B------:R-:W-:Y:S01]  /*60360*/  STL.64 [R1+0x6d8], R26 ;  /* 0x0006d81a01007387 */ /* 0x000fe20000100a00 */
        /* <DEDUP_REMOVED lines=36> */
[----:B0-----:R-:W3:Y:S01]  /*605b0*/  LDL.LU.64 R22, [R1+0x33c0] ;  /* 0x0033c00001167983 */ /* 0x001ee20000300a00 */
[----:B------:R-:W3:Y:S02]  /*605c0*/  LDL.LU.64 R20, [R1+0x33b8] ;  /* 0x0033b80001147983 */ /* 0x000ee40000300a00 */
[----:B------:R-:W-:Y:S02]  /*605d0*/  IMAD.MOV.U32 R26, RZ, RZ, R2 ;  /* 0x000000ffff1a7224 */ /* 0x000fe400078e0002 */
[----:B------:R-:W-:-:S07]  /*605e0*/  IMAD.MOV.U32 R27, RZ, RZ, R0 ;  /* 0x000000ffff1b7224 */ /* 0x000fce00078e0000 */
[C---:B---3--:R-:W-:Y:S01]  /*605f0*/  HMMA.16816.F32 R24, R16.reuse, R26, R20 ;  /* 0x0000001a1018723c */ /* 0x048fe20000001814 */
[----:B------:R-:W2:Y:S11]  /*60600*/  LDL.LU.64 R22, [R1+0x33b0] ;  /* 0x0033b00001167983 */ /* 0x000eb60000300a00 */
[----:B------:R-:W-:Y:S11]  /*60610*/  @!UPT UIADD3 URZ, URZ, URZ, URZ ;  /* 0x0000003f3f3ff290 */ /* 0x000ff6000fffe03f */
[----:B------:R-:W-:Y:S01]  /*60620*/  STL.64 [R1+0x670], R24 ;  /* 0x0006701801007387 */ /* 0x000fe20000100a00 */
[----:B------:R-:W-:Y:S02]  /*60630*/  STL.64 [R1+0x678], R26 ;  /* 0x0006781a01007387 */ /* 0x000fe40000100a00 */
[----:B------:R-:W0:Y:S02]  /*60640*/  LDSM.16.MT88.4 R24, [R9+0x16080] ;  /* 0x016080000918783b */ /* 0x000e240000004200 */
[----:B0-----:R-:W-:Y:S02]  /*60650*/  STL.64 [R1+0x31c8], R26 ;  /* 0x0031c81a01007387 */ /* 0x001fe40000100a00 */
[----:B------:R0:W-:Y:S02]  /*60660*/  STL.64 [R1+0x31c0], R24 ;  /* 0x0031c01801007387 */ /* 0x0001e40000100a00 */
[----:B0-----:R-:W3:Y:S01]  /*60670*/  LDL.LU R24, [R1+0x2f0] ;  /* 0x0002f00001187983 */ /* 0x001ee20000300800 */
[----:B------:R-:W3:Y:S02]  /*60680*/  LDL.LU R25, [R1+0x2f4] ;  /* 0x0002f40001197983 */ /* 0x000ee40000300800 */
[----:B------:R-:W3:Y:S02]  /*60690*/  LDL.LU R26, [R1+0x2f8] ;  /* 0x0002f800011a7983 */ /* 0x000ee40000300800 */
[----:B------:R-:W3:Y:S01]  /*606a0*/  LDL.LU R27, [R1+0x2fc] ;  /* 0x0002fc00011b7983 */ /* 0x000ee20000300800 */
        /* <DEDUP_REMOVED lines=47> */
[----:B------:R-:W-:Y:S01]  /*609a0*/  STL.64 [R1+0x5d0], R20 ;  /* 0x0005d01401007387 */ /* 0x000fe20000100a00 */
[----:B------:R0:W-:Y:S03]  /*609b0*/  STL.64 [R1+0x5d8], R22 ;  /* 0x0005d81601007387 */ /* 0x0001e60000100a00 */
[----:B0-----:R-:W2:Y:S01]  /*609c0*/  LDL.LU.64 R22, [R1+0x3310] ;  /* 0x0033100001167983 */ /* 0x001ea20000300a00 */
[----:B------:R-:W2:Y:S01]  /*609d0*/  LDL.LU.64 R20, [R1+0x3308] ;  /* 0x0033080001147983 */ /* 0x000ea20000300a00 */
[C---:B---3--:R-:W-:Y:S08]  /*609e0*/  HMMA.16816.F32 R24, R16.reuse, R10, R24 ;  /* 0x0000000a1018723c */ /* 0x048ff00000001818 */
        /* <DEDUP_REMOVED lines=8> */
[----:B------:R-:W3:Y:S01]  /*60a70*/  LDL.LU R12, [R1+0x70] ;  /* 0x00007000010c7983 */ /* 0x000ee20000300800 */
[----:B------:R-:W3:Y:S04]  /*60a80*/  LDL.LU R13, [R1+0x74] ;  /* 0x00007400010d7983 */ /* 0x000ee80000300800 */
[----:B0-----:R-:W3:Y:S01]  /*60a90*/  LDL.LU R14, [R1+0x78] ;  /* 0x00007800010e7983 */ /* 0x001ee20000300800 */
[----:B------:R-:W3:Y:S02]  /*60aa0*/  LDL.LU R15, [R1+0x7c] ;  /* 0x00007c00010f7983 */ /* 0x000ee40000300800 */
[----:B------:R-:W-:Y:S02]  /*60ab0*/  STL [R1+0x31e4], R10 ;  /* 0x0031e40a01007387 */ /* 0x000fe40000100800 */
[----:B------:R-:W-:Y:S01]  /*60ac0*/  STL [R1+0x31e0], R11 ;  /* 0x0031e00b01007387 */ /* 0x000fe20000100800 */
[----:B------:R-:W-:Y:S01]  /*60ad0*/  STL.64 [R1+0x5a0], R24 ;  /* 0x0005a01801007387 */ /* 0x000fe20000100a00 */
[----:B------:R-:W-:Y:S02]  /*60ae0*/  STL.64 [R1+0x5a8], R26 ;  /* 0x0005a81a01007387 */ /* 0x000fe40000100a00 */
[----:B------:R0:W-:Y:S02]  /*60af0*/  STL [R1+0x3290], R9 ;  /* 0x0032900901007387 */ /* 0x0001e40000100800 */
[----:B------:R-:W4:Y:S01]  /*60b00*/  LDL.LU R8, [R1+0x220] ;  /* 0x0002200001087983 */ /* 0x000f220000300800 */
[----:B0-----:R-:W4:Y:S01]  /*60b10*/  LDL.LU R9, [R1+0x224] ;  /* 0x0002240001097983 */ /* 0x001f220000300800 */
[----:B------:R-:W2:Y:S02]  /*60b20*/  LDL.LU R10, [R1+0x228] ;  /* 0x00022800010a7983 */ /* 0x000ea40000300800 */
[----:B------:R-:W2:Y:S02]  /*60b30*/  LDL.LU R11, [R1+0x22c] ;  /* 0x00022c00010b7983 */ /* 0x000ea40000300800 */
[----:B------:R-:W3:Y:S01]  /*60b40*/  LDL.LU R24, [R1+0x260] ;  /* 0x0002600001187983 */ /* 0x000ee20000300800 */
[----:B------:R-:W3:Y:S01]  /*60b50*/  LDL.LU R25, [R1+0x264] ;  /* 0x0002640001197983 */ /* 0x000ee20000300800 */
[----:B------:R-:W3:Y:S02]  /*60b60*/  LDL.LU R26, [R1+0x268] ;  /* 0x00026800011a7983 */ /* 0x000ee40000300800 */
[----:B------:R-:W3:Y:S01]  /*60b70*/  LDL.LU R27, [R1+0x26c] ;  /* 0x00026c00011b7983 */ /* 0x000ee20000300800 */
[----:B--2---:R0:W-:Y:S01]  /*60b80*/  STL.64 [R1+0x32a0], R10 ;  /* 0x0032a00a01007387 */ /* 0x0041e20000100a00 */
[----:B----4-:R-:W-:Y:S03]  /*60b90*/  STL.64 [R1+0x3298], R8 ;  /* 0x0032980801007387 */ /* 0x010fe60000100a00 */
[----:B0-----:R-:W2:Y:S04]  /*60ba0*/  LDL.64 R10, [R1+0xd8] ;  /* 0x0000d800010a7983 */ /* 0x001ea80000100a00 */
[----:B--2---:R0:W-:Y:S02]  /*60bb0*/  STL.64 [R1+0x32b0], R10 ;  /* 0x0032b00a01007387 */ /* 0x0041e40000100a00 */
[----:B0-----:R-:W-:-:S02]  /*60bc0*/  IMAD.MOV.U32 R10, RZ, RZ, R4 ;  /* 0x000000ffff0a7224 */ /* 0x001fc400078e0004 */
[----:B------:R-:W-:-:S05]  /*60bd0*/  IMAD.MOV.U32 R11, RZ, RZ, R3 ;  /* 0x000000ffff0b7224 */ /* 0x000fca00078e0003 */
[----:B------:R0:W-:Y:S01]  /*60be0*/  STL.64 [R1+0x32c8], R10 ;  /* 0x0032c80a01007387 */ /* 0x0001e20000100a00 */
[----:B------:R-:W2:Y:S02]  /*60bf0*/  LDL.LU R8, [R1+0x250] ;  /* 0x0002500001087983 */ /* 0x000ea40000300800 */
[----:B------:R-:W2:Y:S01]  /*60c00*/  LDL.LU R9, [R1+0x254] ;  /* 0x0002540001097983 */ /* 0x000ea20000300800 */
[----:B0-----:R-:W4:Y:S01]  /*60c10*/  LDL.LU R10, [R1+0x258] ;  /* 0x00025800010a7983 */ /* 0x001f220000300800 */
[----:B------:R-:W4:Y:S01]  /*60c20*/  LDL.LU R11, [R1+0x25c] ;  /* 0x00025c00010b7983 */ /* 0x000f220000300800 */
[----:B---3--:R-:W-:Y:S02]  /*60c30*/  HMMA.16816.F32 R12, R16, R6, R12 ;  /* 0x00000006100c723c */ /* 0x008fe4000000180c */
[----:B----4-:R0:W-:Y:S01]  /*60c40*/  STL.64 [R1+0x32f0], R10 ;  /* 0x0032f00a01007387 */ /* 0x0101e20000100a00 */
[----:B--2---:R-:W-:Y:S02]  /*60c50*/  STL.64 [R1+0x32e8], R8 ;  /* 0x0032e80801007387 */ /* 0x004fe40000100a00 */
[----:B------:R-:W2:Y:S01]  /*60c60*/  LDL.64 R18, [R1+0x98] ;  /* 0x0000980001127983 */ /* 0x000ea20000100a00 */
[----:B0-----:R-:W3:Y:S04]  /*60c70*/  LDL.64 R10, [R1+0x108] ;  /* 0x00010800010a7983 */ /* 0x001ee80000100a00 */
[----:B--2---:R0:W-:Y:S11]  /*60c80*/  STL.64 [R1+0x32a8], R18 ;  /* 0x0032a81201007387 */ /* 0x0041f60000100a00 */
[----:B------:R-:W-:Y:S02]  /*60c90*/  @!UPT UIADD3 URZ, URZ, URZ, URZ ;  /* 0x0000003f3f3ff290 */ /* 0x000fe4000fffe03f */
[----:B------:R-:W-:Y:S02]  /*60ca0*/  STL.64 [R1+0x590], R12 ;  /* 0x0005900c01007387 */ /* 0x000fe40000100a00 */
[----:B------:R-:W-:Y:S02]  /*60cb0*/  STL.64 [R1+0x598], R14 ;  /* 0x0005980e01007387 */ /* 0x000fe40000100a00 */
[----:B------:R-:W2:Y:S01]  /*60cc0*/  LDL.LU R16, [R1+0x230] ;  /* 0x0002300001107983 */ /* 0x000ea20000300800 */
[----:B------:R-:W2:Y:S04]  /*60cd0*/  LDL.LU R17, [R1+0x234] ;  /* 0x0002340001117983 */ /* 0x000ea80000300800 */
[----:B0-----:R-:W4:Y:S01]  /*60ce0*/  LDL.LU R18, [R1+0x238] ;  /* 0x0002380001127983 */ /* 0x001f220000300800 */
[----:B------:R-:W4:Y:S03]  /*60cf0*/  LDL.LU R19, [R1+0x23c] ;  /* 0x00023c0001137983 */ /* 0x000f260000300800 */
[----:B----4-:R-:W-:Y:S01]  /*60d00*/  STL.64 [R1+0x32c0], R18 ;  /* 0x0032c01201007387 */ /* 0x010fe20000100a00 */
[----:B--2---:R0:W-:Y:S03]  /*60d10*/  STL.64 [R1+0x32b8], R16 ;  /* 0x0032b81001007387 */ /* 0x0041e60000100a00 */
[----:B0-----:R-:W2:Y:S01]  /*60d20*/  LDL.LU R16, [R1+0x240] ;  /* 0x0002400001107983 */ /* 0x001ea20000300800 */
[----:B------:R-:W2:Y:S02]  /*60d30*/  LDL.LU R17, [R1+0x244] ;  /* 0x0002440001117983 */ /* 0x000ea40000300800 */
[----:B------:R-:W4:Y:S02]  /*60d40*/  LDL.LU R18, [R1+0x248] ;  /* 0x0002480001127983 */ /* 0x000f240000300800 */
[----:B------:R-:W4:Y:S01]  /*60d50*/  LDL.LU R19, [R1+0x24c] ;  /* 0x00024c0001137983 */ /* 0x000f220000300800 */
[----:B---3--:R-:W-:Y:S01]  /*60d60*/  HMMA.16816.F32 R12, R20, R10, R24 ;  /* 0x0000000a140c723c */ /* 0x008fe20000001818 */
[----:B------:R-:W-:-:S06]  /*60d70*/  IMAD.MOV.U32 R5, RZ, RZ, R11 ;  /* 0x000000ffff057224 */ /* 0x000fcc00078e000b */
[----:B------:R-:W-:Y:S01]  /*60d80*/  IMAD.MOV.U32 R24, RZ, RZ, R10 ;  /* 0x000000ffff187224 */ /* 0x000fe200078e000a */
[----:B----4-:R0:W-:Y:S01]  /*60d90*/  STL.64 [R1+0x32d8], R18 ;  /* 0x0032d81201007387 */ /* 0x0101e20000100a00 */
[----:B--2---:R-:W-:Y:S03]  /*60da0*/  STL.64 [R1+0x32d0], R16 ;  /* 0x0032d01001007387 */ /* 0x004fe60000100a00 */
[----:B0-----:R-:W2:Y:S01]  /*60db0*/  LDL.64 R18, [R1+0xf8] ;  /* 0x0000f80001127983 */ /* 0x001ea20000100a00 */
[----:B------:R-:W2:Y:S02]  /*60dc0*/  LDL.LU.64 R10, [R1+0x32f0] ;  /* 0x0032f000010a7983 */ /* 0x000ea40000300a00 */
[----:B------:R-:W2:Y:S08]  /*60dd0*/  LDL.LU.64 R8, [R1+0x32e8] ;  /* 0x0032e80001087983 */ /* 0x000eb00000300a00 */
[----:B------:R0:W-:Y:S01]  /*60de0*/  STL.64 [R1+0x630], R12 ;  /* 0x0006300c01007387 */ /* 0x0001e20000100a00 */
[----:B------:R1:W-:Y:S01]  /*60df0*/  STL.64 [R1+0x638], R14 ;  /* 0x0006380e01007387 */ /* 0x0003e20000100a00 */
[----:B0-----:R-:W-:-:S03]  /*60e00*/  IMAD.MOV.U32 R12, RZ, RZ, R14 ;  /* 0x000000ffff0c7224 */ /* 0x001fc600078e000e */
[----:B-1----:R-:W3:Y:S01]  /*60e10*/  LDL.LU.64 R14, [R1+0x32e0] ;  /* 0x0032e000010e7983 */ /* 0x002ee20000300a00 */
[----:B------:R-:W-:Y:S02]  /*60e20*/  STL [R1+0x31f8], R5 ;  /* 0x0031f80501007387 */ /* 0x000fe40000100800 */
[----:B------:R-:W-:Y:S01]  /*60e30*/  STL [R1+0x2390], R12 ;  /* 0x0023900c01007387 */ /* 0x000fe20000100800 */
[C---:B--2---:R-:W-:Y:S01]  /*60e40*/  HMMA.16816.F32 R8, R20.reuse, R18, R8 ;  /* 0x000000121408723c */ /* 0x044fe20000001808 */
[----:B------:R-:W-:Y:S02]  /*60e50*/  IMAD.MOV.U32 R26, RZ, RZ, R18 ;  /* 0x000000ffff1a7224 */ /* 0x000fe400078e0012 */
[----:B------:R-:W-:Y:S02]  /*60e60*/  IMAD.MOV.U32 R25, RZ, RZ, R19 ;  /* 0x000000ffff197224 */ /* 0x000fe400078e0013 */
[----:B------:R-:W2:Y:S01]  /*60e70*/  LDL.LU.64 R18, [R1+0x32d8] ;  /* 0x0032d80001127983 */ /* 0x000ea20000300a00 */
[----:B------:R-:W2:Y:S11]  /*60e80*/  LDL.LU.64 R16, [R1+0x32d0] ;  /* 0x0032d00001107983 */ /* 0x000eb60000300a00 */
[----:B------:R-:W-:Y:S06]  /*60e90*/  @!UPT UIADD3 URZ, URZ, URZ, URZ ;  /* 0x0000003f3f3ff290 */ /* 0x000fec000fffe03f */
[----:B------:R-:W-:Y:S01]  /*60ea0*/  STL.64 [R1+0x600], R8 ;  /* 0x0006000801007387 */ /* 0x000fe20000100a00 */
[----:B------:R0:W-:Y:S02]  /*60eb0*/  STL.64 [R1+0x608], R10 ;  /* 0x0006080a01007387 */ /* 0x0001e40000100a00 */
[----:B------:R-:W-:Y:S02]  /*60ec0*/  IMAD.MOV.U32 R13, RZ, RZ, R10 ;  /* 0x000000ffff0d7224 */ /* 0x000fe400078e000a */
[----:B0-----:R-:W2:Y:S03]  /*60ed0*/  LDL.LU.64 R10, [R1+0x32c8] ;  /* 0x0032c800010a7983 */ /* 0x001ea60000300a00 */
[----:B------:R0:W-:Y:S02]  /*60ee0*/  STL [R1+0x2394], R13 ;  /* 0x0023940d01007387 */ /* 0x0001e40000100800 */
[----:B---3--:R1:W-:Y:S02]  /*60ef0*/  STL.64 [R1+0x3250], R14 ;  /* 0x0032500e01007387 */ /* 0x0083e40000100a00 */
[----:B------:R-:W3:Y:S01]  /*60f00*/  LDL.LU R12, [R1+0xae0] ;  /* 0x000ae000010c7983 */ /* 0x000ee20000300800 */
[----:B0-----:R-:W3:Y:S01]  /*60f10*/  LDL.LU R13, [R1+0xae4] ;  /* 0x000ae400010d7983 */ /* 0x001ee20000300800 */
[----:B-1----:R-:W3:Y:S02]  /*60f20*/  LDL.LU R14, [R1+0xae8] ;  /* 0x000ae800010e7983 */ /* 0x002ee40000300800 */
        /* <DEDUP_REMOVED lines=14> */
[----:B0-----:R-:W3:Y:S01]  /*61010*/  LDL.LU.64 R18, [R1+0x32a8] ;  /* 0x0032a80001127983 */ /* 0x001ee20000300a00 */
[----:B------:R-:W2:Y:S02]  /*61020*/  LDL.LU.64 R10, [R1+0x32a0] ;  /* 0x0032a000010a7983 */ /* 0x000ea40000300a00 */
[----:B------:R-:W2:Y:S02]  /*61030*/  LDL.LU.64 R8, [R1+0x3298] ;  /* 0x0032980001087983 */ /* 0x000ea40000300a00 */
[----:B------:R-:W-:Y:S01]  /*61040*/  STL [R1+0x31fc], R28 ;  /* 0x0031fc1c01007387 */ /* 0x000fe20000100800 */
[----:B------:R0:W-:Y:S01]  /*61050*/  STL.64 [R1+0x31f0], R26 ;  /* 0x0031f01a01007387 */ /* 0x0001e20000100a00 */
[----:B------:R-:W-:Y:S03]  /*61060*/  STL.64 [R1+0x31e8], R24 ;  /* 0x0031e81801007387 */ /* 0x000fe60000100a00 */
[----:B0-----:R-:W2:Y:S01]  /*61070*/  LDL.64 R26, [R1+0xa8] ;  /* 0x0000a800011a7983 */ /* 0x001ea20000100a00 */
[C---:B---3--:R-:W-:Y:S08]  /*61080*/  HMMA.16816.F32 R12, R20.reuse, R18, R12 ;  /* 0x00000012140c723c */ /* 0x048ff0000000180c */
[----:B--2---:R-:W-:Y:S01]  /*61090*/  HMMA.16816.F32 R8, R20, R26, R8 ;  /* 0x0000001a1408723c */ /* 0x004fe20000001808 */
[----:B------:R-:W-:Y:S11]  /*610a0*/  IMAD.MOV.U32 R29, RZ, RZ, R27 ;  /* 0x000000ffff1d7224 */ /* 0x000ff600078e001b */
[----:B------:R-:W-:Y:S11]  /*610b0*/  @!UPT UIADD3 URZ, URZ, URZ, URZ ;  /* 0x0000003f3f3ff290 */ /* 0x000ff6000fffe03f */
[----:B------:R0:W-:Y:S01]  /*610c0*/  STL.64 [R1+0x3a0], R8 ;  /* 0x0003a00801007387 */ /* 0x0001e20000100a00 */
[----:B------:R1:W-:Y:S03]  /*610d0*/  STL.64 [R1+0x3a8], R10 ;  /* 0x0003a80a01007387 */ /* 0x0003e60000100a00 */
[----:B0-----:R-:W2:Y:S01]  /*610e0*/  LDL.LU R9, [R1+0x3290] ;  /* 0x0032900001097983 */ /* 0x001ea20000300800 */
[----:B------:R-:W-:Y:S02]  /*610f0*/  STL.64 [R1+0x390], R12 ;  /* 0x0003900c01007387 */ /* 0x000fe40000100a00 */
[----:B------:R-:W-:Y:S02]  /*61100*/  STL.64 [R1+0x398], R14 ;  /* 0x0003980e01007387 */ /* 0x000fe40000100a00 */
[----:B------:R-:W3:Y:S02]  /*61110*/  LDL.LU R24, [R1+0x1500] ;  /* 0x0015000001187983 */ /* 0x000ee40000300800 */
[----:B-1----:R-:W-:Y:S01]  /*61120*/  IMAD.MOV.U32 R11, RZ, RZ, R26 ;  /* 0x000000ffff0b7224 */ /* 0x002fe200078e001a */
[----:B------:R-:W3:Y:S01]  /*61130*/  LDL.LU R25, [R1+0x1504] ;  /* 0x0015040001197983 */ /* 0x000ee20000300800 */
[----:B------:R-:W4:Y:S02]  /*61140*/  LDL.LU R26, [R1+0x1508] ;  /* 0x00150800011a7983 */ /* 0x000f240000300800 */
[----:B------:R-:W4:Y:S02]  /*61150*/  LDL.LU R27, [R1+0x150c] ;  /* 0x00150c00011b7983 */ /* 0x000f240000300800 */
[----:B----4-:R0:W-:Y:S01]  /*61160*/  STL.64 [R1+0x3208], R26 ;  /* 0x0032081a01007387 */ /* 0x0101e20000100a00 */
[----:B---3--:R1:W-:Y:S03]  /*61170*/  STL.64 [R1+0x3200], R24 ;  /* 0x0032001801007387 */ /* 0x0083e60000100a00 */
[----:B0-----:R-:W3:Y:S04]  /*61180*/  LDL.64 R26, [R1+0x8] ;  /* 0x00000800011a7983 */ /* 0x001ee80000100a00 */
[----:B---3--:R0:W-:Y:S01]  /*61190*/  STL.64 [R1+0x3220], R26 ;  /* 0x0032201a01007387 */ /* 0x0081e20000100a00 */
[----:B-1----:R-:W3:Y:S02]  /*611a0*/  LDL.LU R24, [R1+0x1520] ;  /* 0x0015200001187983 */ /* 0x002ee40000300800 */
[----:B------:R-:W3:Y:S01]  /*611b0*/  LDL.LU R25, [R1+0x1524] ;  /* 0x0015240001197983 */ /* 0x000ee20000300800 */
[----:B0-----:R-:W4:Y:S01]  /*611c0*/  LDL.LU R26, [R1+0x1528] ;  /* 0x00152800011a7983 */ /* 0x001f220000300800 */
[----:B------:R-:W4:Y:S02]  /*611d0*/  LDL.LU R27, [R1+0x152c] ;  /* 0x00152c00011b7983 */ /* 0x000f240000300800 */
[----:B------:R-:W2:Y:S02]  /*611e0*/  LDL.LU R12, [R1+0x1540] ;  /* 0x00154000010c7983 */ /* 0x000ea40000300800 */
[----:B------:R-:W2:Y:S01]  /*611f0*/  LDL.LU R13, [R1+0x1544] ;  /* 0x00154400010d7983 */ /* 0x000ea20000300800 */
[----:B------:R-:W2:Y:S01]  /*61200*/  LDL.LU R14, [R1+0x1548] ;  /* 0x00154800010e7983 */ /* 0x000ea20000300800 */
[----:B------:R-:W2:Y:S03]  /*61210*/  LDL.LU R15, [R1+0x154c] ;  /* 0x00154c00010f7983 */ /* 0x000ea60000300800 */
[----:B--2---:R0:W-:Y:S01]  /*61220*/  STL.64 [R1+0x3260], R14 ;  /* 0x0032600e01007387 */ /* 0x0041e20000100a00 */
[----:B------:R-:W-:Y:S03]  /*61230*/  STL.64 [R1+0x3258], R12 ;  /* 0x0032580c01007387 */ /* 0x000fe60000100a00 */
[----:B0-----:R-:W2:Y:S04]  /*61240*/  LDL.64 R14, [R1+0x48] ;  /* 0x00004800010e7983 */ /* 0x001ea80000100a00 */
[----:B--2---:R0:W-:Y:S04]  /*61250*/  STL.64 [R1+0x3270], R14 ;  /* 0x0032700e01007387 */ /* 0x0041e80000100a00 */
[----:B0-----:R-:W2:Y:S04]  /*61260*/  LDL.64 R14, [R1+0x58] ;  /* 0x00005800010e7983 */ /* 0x001ea80000100a00 */
[----:B--2---:R0:W-:Y:S04]  /*61270*/  STL.64 [R1+0x3288], R14 ;  /* 0x0032880e01007387 */ /* 0x0041e80000100a00 */
[----:B0-----:R-:W2:Y:S01]  /*61280*/  LDL.64 R14, [R1+0x68] ;  /* 0x00006800010e7983 */ /* 0x001ea20000100a00 */
[----:B----4-:R0:W-:Y:S02]  /*61290*/  STL.64 [R1+0x3230], R26 ;  /* 0x0032301a01007387 */ /* 0x0101e40000100a00 */
[----:B---3--:R-:W-:Y:S01]  /*612a0*/  STL.64 [R1+0x3228], R24 ;  /* 0x0032281801007387 */ /* 0x008fe20000100a00 */
[----:B0-----:R-:W3:Y:S04]  /*612b0*/  LDL.64 R26, [R1+0x28] ;  /* 0x00002800011a7983 */ /* 0x001ee80000100a00 */
[----:B---3--:R0:W-:Y:S04]  /*612c0*/  STL.64 [R1+0x3248], R26 ;  /* 0x0032481a01007387 */ /* 0x0081e80000100a00 */
[----:B0-----:R-:W3:Y:S01]  /*612d0*/  LDL.64 R26, [R1+0x38] ;  /* 0x00003800011a7983 */ /* 0x001ee20000100a00 */
[----:B------:R-:W-:-:S02]  /*612e0*/  IMAD.MOV.U32 R4, RZ, RZ, R18 ;  /* 0x000000ffff047224 */ /* 0x000fc400078e0012 */
[----:B------:R-:W-:Y:S02]  /*612f0*/  IMAD.MOV.U32 R3, RZ, RZ, R19 ;  /* 0x000000ffff037224 */ /* 0x000fe400078e0013 */
[----:B------:R-:W0:Y:S04]  /*61300*/  LDSM.16.MT88.4 R16, [R9+0x16100] ;  /* 0x016100000910783b */ /* 0x000e280000004200 */
[----:B---3--:R1:W-:Y:S01]  /*61310*/  STL.64 [R1+0x3268], R26 ;  /* 0x0032681a01007387 */ /* 0x0083e20000100a00 */
[----:B------:R-:W3:Y:S02]  /*61320*/  LDL.LU R24, [R1+0x1550] ;  /* 0x0015500001187983 */ /* 0x000ee40000300800 */
[----:B------:R-:W3:Y:S01]  /*61330*/  LDL.LU R25, [R1+0x1554] ;  /* 0x0015540001197983 */ /* 0x000ee20000300800 */
[----:B-1----:R-:W4:Y:S01]  /*61340*/  LDL.LU R26, [R1+0x1558] ;  /* 0x00155800011a7983 */ /* 0x002f220000300800 */
[----:B------:R-:W4:Y:S03]  /*61350*/  LDL.LU R27, [R1+0x155c] ;  /* 0x00155c00011b7983 */ /* 0x000f260000300800 */
[----:B----4-:R-:W-:Y:S01]  /*61360*/  STL.64 [R1+0x3280], R26 ;  /* 0x0032801a01007387 */ /* 0x010fe20000100a00 */
[----:B---3--:R1:W-:Y:S03]  /*61370*/  STL.64 [R1+0x3278], R24 ;  /* 0x0032781801007387 */ /* 0x0083e60000100a00 */
[----:B-1----:R-:W3:Y:S01]  /*61380*/  LDL.LU R24, [R1+0x1560] ;  /* 0x0015600001187983 */ /* 0x002ee20000300800 */
[----:B------:R-:W3:Y:S02]  /*61390*/  LDL.LU R25, [R1+0x1564] ;  /* 0x0015640001197983 */ /* 0x000ee40000300800 */
[----:B------:R-:W3:Y:S02]  /*613a0*/  LDL.LU R26, [R1+0x1568] ;  /* 0x00156800011a7983 */ /* 0x000ee40000300800 */
[----:B------:R-:W3:Y:S01]  /*613b0*/  LDL.LU R27, [R1+0x156c] ;  /* 0x00156c00011b7983 */ /* 0x000ee20000300800 */
[----:B------:R-:W-:Y:S01]  /*613c0*/  STL.64 [R1+0x31d8], R6 ;  /* 0x0031d80601007387 */ /* 0x000fe20000100a00 */
[----:B------:R1:W-:Y:S03]  /*613d0*/  STL [R1+0x31d0], R4 ;  /* 0x0031d00401007387 */ /* 0x0003e60000100800 */
[----:B-1----:R-:W2:Y:S01]  /*613e0*/  LDL.LU R4, [R1+0x1570] ;  /* 0x0015700001047983 */ /* 0x002ea20000300800 */
[----:B------:R-:W2:Y:S02]  /*613f0*/  LDL.LU R5, [R1+0x1574] ;  /* 0x0015740001057983 */ /* 0x000ea40000300800 */
[----:B------:R-:W2:Y:S02]  /*61400*/  LDL.LU R6, [R1+0x1578] ;  /* 0x0015780001067983 */ /* 0x000ea40000300800 */
[----:B------:R-:W2:Y:S01]  /*61410*/  LDL.LU R7, [R1+0x157c] ;  /* 0x00157c0001077983 */ /* 0x000ea20000300800 */
[----:B0-----:R-:W-:Y:S01]  /*61420*/  STL.64 [R1+0x3098], R18 ;  /* 0x0030981201007387 */ /* 0x001fe20000100a00 */
[----:B------:R0:W-:Y:S03]  /*61430*/  STL.64 [R1+0x3090], R16 ;  /* 0x0030901001007387 */ /* 0x0001e60000100a00 */
[----:B0-----:R-:W4:Y:S01]  /*61440*/  LDL.LU R16, [R1+0x13e0] ;  /* 0x0013e00001107983 */ /* 0x001f220000300800 */
[----:B------:R-:W4:Y:S02]  /*61450*/  LDL.LU R17, [R1+0x13e4] ;  /* 0x0013e40001117983 */ /* 0x000f240000300800 */
[----:B------:R-:W3:Y:S02]  /*61460*/  LDL.LU R18, [R1+0x13e8] ;  /* 0x0013e80001127983 */ /* 0x000ee40000300800 */
[----:B------:R-:W3:Y:S01]  /*61470*/  LDL.LU R19, [R1+0x13ec] ;  /* 0x0013ec0001137983 */ /* 0x000ee20000300800 */
[C---:B--2---:R-:W-:Y:S01]  /*61480*/  HMMA.16816.F32 R4, R20.reuse, R14, R4 ;  /* 0x0000000e1404723c */ /* 0x044fe20000001804 */
[----:B---3--:R-:W-:Y:S01]  /*61490*/  STL.64 [R1+0x30b0], R18 ;  /* 0x0030b01201007387 */ /* 0x008fe20000100a00 */
[----:B----4-:R-:W-:Y:S11]  /*614a0*/  STL.64 [R1+0x30a8], R16 ;  /* 0x0030a81001007387 */ /* 0x010ff60000100a00 */
[----:B------:R-:W-:Y:S10]  /*614b0*/  @!UPT UIADD3 URZ, URZ, URZ, URZ ;  /* 0x0000003f3f3ff290 */ /* 0x000ff4000fffe03f */
[----:B------:R0:W-:Y:S01]  /*614c0*/  STL.64 [R1+0x380], R4 ;  /* 0x0003800401007387 */ /* 0x0001e20000100a00 */
[----:B------:R1:W-:Y:S02]  /*614d0*/  STL.64 [R1+0x388], R6 ;  /* 0x0003880601007387 */ /* 0x0003e40000100a00 */
[----:B0-----:R-:W-:Y:S02]  /*614e0*/  IMAD.MOV.U32 R4, RZ, RZ, R15 ;  /* 0x000000ffff047224 */ /* 0x001fe400078e000f */
[----:B-1----:R-:W-:Y:S02]  /*614f0*/  IMAD.MOV.U32 R6, RZ, RZ, R14 ;  /* 0x000000ffff067224 */ /* 0x002fe400078e000e */
        /* <DEDUP_REMOVED lines=11> */
[----:B------:R0:W-:Y:S04]  /*615b0*/  STL [R1+0x3238], R4 ;  /* 0x0032380401007387 */ /* 0x0001e80000100800 */
[----:B0-----:R-:W3:Y:S01]  /*615c0*/  LDL.LU R4, [R1+0x1530] ;  /* 0x0015300001047983 */ /* 0x001ee20000300800 */
[----:B------:R-:W3:Y:S02]  /*615d0*/  LDL.LU R5, [R1+0x1534] ;  /* 0x0015340001057983 */ /* 0x000ee40000300800 */
[----:B------:R-:W3:Y:S02]  /*615e0*/  LDL.LU R6, [R1+0x1538] ;  /* 0x0015380001067983 */ /* 0x000ee40000300800 */
[----:B------:R-:W3:Y:S01]  /*615f0*/  LDL.LU R7, [R1+0x153c] ;  /* 0x00153c0001077983 */ /* 0x000ee20000300800 */
        /* <DEDUP_REMOVED lines=9> */
[----:B------:R-:W4:Y:S01]  /*61690*/  LDL R8, [R1+0x2350] ;  /* 0x0023500001087983 */ /* 0x000f220000100800 */
[----:B------:R-:W-:Y:S01]  /*616a0*/  STL.64 [R1+0x3218], R10 ;  /* 0x0032180a01007387 */ /* 0x000fe20000100a00 */
[----:B--2---:R-:W-:Y:S03]  /*616b0*/  HMMA.16816.F32 R12, R20, R26, R12 ;  /* 0x0000001a140c723c */ /* 0x004fe6000000180c */
[----:B----4-:R0:W-:Y:S04]  /*616c0*/  STL.64 [R1+0x3210], R8 ;  /* 0x0032100801007387 */ /* 0x0101e80000100a00 */
[----:B0-----:R-:W2:Y:S01]  /*616d0*/  LDL.LU R8, [R1+0x1510] ;  /* 0x0015100001087983 */ /* 0x001ea20000300800 */
[----:B------:R-:W2:Y:S02]  /*616e0*/  LDL.LU R9, [R1+0x1514] ;  /* 0x0015140001097983 */ /* 0x000ea40000300800 */
[----:B------:R-:W2:Y:S02]  /*616f0*/  LDL.LU R10, [R1+0x1518] ;  /* 0x00151800010a7983 */ /* 0x000ea40000300800 */
[----:B------:R-:W2:Y:S11]  /*61700*/  LDL.LU R11, [R1+0x151c] ;  /* 0x00151c00010b7983 */ /* 0x000eb60000300800 */
[----:B------:R0:W-:Y:S01]  /*61710*/  STL.64 [R1+0x350], R12 ;  /* 0x0003500c01007387 */ /* 0x0001e20000100a00 */
[----:B------:R1:W-:Y:S02]  /*61720*/  STL.64 [R1+0x358], R14 ;  /* 0x0003580e01007387 */ /* 0x0003e40000100a00 */
[----:B0-----:R-:W-:Y:S01]  /*61730*/  IMAD.MOV.U32 R13, RZ, RZ, R26 ;  /* 0x000000ffff0d7224 */ /* 0x001fe200078e001a */
[----:B-1----:R-:W4:Y:S01]  /*61740*/  LDL.LU.64 R14, [R1+0x3250] ;  /* 0x00325000010e7983 */ /* 0x002f220000300a00 */
[----:B------:R-:W-:-:S02]  /*61750*/  IMAD.MOV.U32 R12, RZ, RZ, R27 ;  /* 0x000000ffff0c7224 */ /* 0x000fc400078e001b */
[----:B------:R-:W3:Y:S02]  /*61760*/  LDL.LU.64 R26, [R1+0x3248] ;  /* 0x00324800011a7983 */ /* 0x000ee40000300a00 */
[----:B---3--:R-:W-:Y:S01]  /*61770*/  HMMA.16816.F32 R4, R20, R26, R4 ;  /* 0x0000001a1404723c */ /* 0x008fe20000001804 */
[----:B------:R-:W-:Y:S11]  /*61780*/  IMAD.MOV.U32 R28, RZ, RZ, R26 ;  /* 0x000000ffff1c7224 */ /* 0x000ff600078e001a */
[----:B------:R-:W-:Y:S11]  /*61790*/  @!UPT UIADD3 URZ, URZ, URZ, URZ ;  /* 0x0000003f3f3ff290 */ /* 0x000ff6000fffe03f */
[----:B------:R0:W-:Y:S01]  /*617a0*/  STL.64 [R1+0x340], R4 ;  /* 0x0003400401007387 */ /* 0x0001e20000100a00 */
[----:B------:R1:W-:Y:S02]  /*617b0*/  STL.64 [R1+0x348], R6 ;  /* 0x0003480601007387 */ /* 0x0003e40000100a00 */
[----:B0-----:R-:W-:Y:S01]  /*617c0*/  IMAD.MOV.U32 R5, RZ, RZ, R27 ;  /* 0x000000ffff057224 */ /* 0x001fe200078e001b */
[----:B-1----:R-:W3:Y:S01]  /*617d0*/  LDL.LU.64 R6, [R1+0x3240] ;  /* 0x0032400001067983 */ /* 0x002ee20000300a00 */
[----:B------:R-:W2:Y:S02]  /*617e0*/  LDL.LU R4, [R1+0x3238] ;  /* 0x0032380001047983 */ /* 0x000ea40000300800 */
[----:B------:R-:W2:Y:S02]  /*617f0*/  LDL.LU.64 R26, [R1+0x3230] ;  /* 0x00323000011a7983 */ /* 0x000ea40000300a00 */
[----:B------:R-:W2:Y:S02]  /*61800*/  LDL.LU.64 R24, [R1+0x3228] ;  /* 0x0032280001187983 */ /* 0x000ea40000300a00 */
[----:B------:R-:W-:-:S02]  /*61810*/  IMAD.MOV.U32 R18, RZ, RZ, R2 ;  /* 0x000000ffff127224 */ /* 0x000fc400078e0002 */
[----:B------:R-:W-:-:S07]  /*61820*/  IMAD.MOV.U32 R19, RZ, RZ, R0 ;  /* 0x000000ffff137224 */ /* 0x000fce00078e0000 */
[C---:B--2---:R-:W-:Y:S11]  /*61830*/  HMMA.16816.F32 R24, R20.reuse, R18, R24 ;  /* 0x000000121418723c */ /* 0x044ff60000001818 */
[----:B------:R-:W-:Y:S11]  /*61840*/  @!UPT UIADD3 URZ, URZ, URZ, URZ ;  /* 0x0000003f3f3ff290 */ /* 0x000ff6000fffe03f */
[----:B------:R-:W-:Y:S01]  /*61850*/  @!UPT UIADD3 URZ, URZ, URZ, URZ ;  /* 0x0000003f3f3ff290 */ /* 0x000fe2000fffe03f */
[----:B------:R-:W-:Y:S01]  /*61860*/  STL.64 [R1+0x330], R24 ;  /* 0x0003301801007387 */ /* 0x000fe20000100a00 */
[----:B------:R0:W-:Y:S03]  /*61870*/  STL.64 [R1+0x338], R26 ;  /* 0x0003381a01007387 */ /* 0x0001e60000100a00 */
[----:B0-----:R-:W2:Y:S01]  /*61880*/  LDL.LU.64 R26, [R1+0x3220] ;  /* 0x00322000011a7983 */ /* 0x001ea20000300a00 */
[----:B------:R-:W-:Y:S01]  /*61890*/  STL.64 [R1+0x30c0], R18 ;  /* 0x0030c01201007387 */ /* 0x000fe20000100a00 */
[----:B--2---:R-:W-:Y:S01]  /*618a0*/  HMMA.16816.F32 R8, R20, R26, R8 ;  /* 0x0000001a1408723c */ /* 0x004fe20000001808 */
[----:B------:R-:W-:Y:S02]  /*618b0*/  IMAD.MOV.U32 R2, RZ, RZ, R26 ;  /* 0x000000ffff027224 */ /* 0x000fe400078e001a */
[----:B------:R-:W-:Y:S11]  /*618c0*/  IMAD.MOV.U32 R0, RZ, RZ, R27 ;  /* 0x000000ffff007224 */ /* 0x000ff600078e001b */
[----:B------:R-:W-:Y:S09]  /*618d0*/  @!UPT UIADD3 URZ, URZ, URZ, URZ ;  /* 0x0000003f3f3ff290 */ /* 0x000ff2000fffe03f */
[----:B------:R-:W-:Y:S01]  /*618e0*/  STL.64 [R1+0x320], R8 ;  /* 0x0003200801007387 */ /* 0x000fe20000100a00 */
[----:B------:R0:W-:Y:S03]  /*618f0*/  STL.64 [R1+0x328], R10 ;  /* 0x0003280a01007387 */ /* 0x0001e60000100a00 */
[----:B0-----:R-:W2:Y:S01]  /*61900*/  LDL.LU.64 R10, [R1+0x3218] ;  /* 0x00321800010a7983 */ /* 0x001ea20000300a00 */
[----:B------:R-:W2:Y:S02]  /*61910*/  LDL.LU.64 R8, [R1+0x3210] ;  /* 0x0032100001087983 */ /* 0x000ea40000300a00 */
[----:B------:R-:W4:Y:S02]  /*61920*/  LDL.LU.64 R26, [R1+0x3208] ;  /* 0x00320800011a7983 */ /* 0x000f240000300a00 */
[----:B------:R-:W4:Y:S02]  /*61930*/  LDL.LU.64 R24, [R1+0x3200] ;  /* 0x0032000001187983 */ /* 0x000f240000300a00 */
[----:B------:R-:W-:-:S02]  /*61940*/  IMAD.MOV.U32 R18, RZ, RZ, R28 ;  /* 0x000000ffff127224 */ /* 0x000fc400078e001c */
[----:B------:R-:W-:Y:S01]  /*61950*/  IMAD.MOV.U32 R19, RZ, RZ, R5 ;  /* 0x000000ffff137224 */ /* 0x000fe200078e0005 */
[----:B------:R-:W2:Y:S01]  /*61960*/  LDL.LU R28, [R1+0x31fc] ;  /* 0x0031fc00011c7983 */ /* 0x000ea20000300800 */
[----:B------:R-:W2:Y:S03]  /*61970*/  LDL.LU R5, [R1+0x31f8] ;  /* 0x0031f80001057983 */ /* 0x000ea60000300800 */
[----:B------:R0:W-:Y:S02]  /*61980*/  STL.64 [R1+0x30d8], R18 ;  /* 0x0030d81201007387 */ /* 0x0001e40000100a00 */
[----:B0-----:R-:W-:Y:S02]  /*61990*/  IMAD.MOV.U32 R18, RZ, RZ, R13 ;  /* 0x000000ffff127224 */ /* 0x001fe400078e000d */
[----:B------:R-:W-:Y:S01]  /*619a0*/  IMAD.MOV.U32 R19, RZ, RZ, R12 ;  /* 0x000000ffff137224 */ /* 0x000fe200078e000c */
[----:B----4-:R-:W-:Y:S11]  /*619b0*/  HMMA.16816.F32 R24, R20, R14, R24 ;  /* 0x0000000e1418723c */ /* 0x010ff60000001818 */
[----:B------:R-:W-:Y:S11]  /*619c0*/  @!UPT UIADD3 URZ, URZ, URZ, URZ ;  /* 0x0000003f3f3ff290 */ /* 0x000ff6000fffe03f */
[----:B------:R-:W-:Y:S01]  /*619d0*/  @!UPT UIADD3 URZ, URZ, URZ, URZ ;  /* 0x0000003f3f3ff290 */ /* 0x000fe2000fffe03f */
[----:B------:R-:W-:Y:S01]  /*619e0*/  STL.64 [R1+0x310], R24 ;  /* 0x0003101801007387 */ /* 0x000fe20000100a00 */
[----:B------:R0:W-:Y:S03]  /*619f0*/  STL.64 [R1+0x318], R26 ;  /* 0x0003181a01007387 */ /* 0x0001e60000100a00 */
[----:B0-----:R-:W4:Y:S01]  /*61a00*/  LDL.LU.64 R26, [R1+0x31f0] ;  /* 0x0031f000011a7983 */ /* 0x001f220000300a00 */
[----:B------:R-:W3:Y:S02]  /*61a10*/  LDL.LU.64 R24, [R1+0x31e8] ;  /* 0x0031e80001187983 */ /* 0x000ee40000300a00 */
[----:B------:R-:W-:Y:S02]  /*61a20*/  STL.64 [R1+0x30f0], R18 ;  /* 0x0030f01201007387 */ /* 0x000fe40000100a00 */
[----:B------:R0:W-:Y:S01]  /*61a30*/  STL.64 [R1+0x30b8], R14 ;  /* 0x0030b80e01007387 */ /* 0x0001e20000100a00 */
[----:B------:R-:W3:Y:S01]  /*61a40*/  LDL.LU R12, [R1+0x1400] ;  /* 0x00140000010c7983 */ /* 0x000ee20000300800 */
[----:B------:R-:W3:Y:S03]  /*61a50*/  LDL.LU R13, [R1+0x1404] ;  /* 0x00140400010d7983 */ /* 0x000ee60000300800 */
[----:B0-----:R-:W3:Y:S01]  /*61a60*/  LDL.LU R14, [R1+0x1408] ;  /* 0x00140800010e7983 */ /* 0x001ee20000300800 */
[----:B------:R-:W3:Y:S02]  /*61a70*/  LDL.LU R15, [R1+0x140c] ;  /* 0x00140c00010f7983 */ /* 0x000ee40000300800 */
[----:B--2---:R-:W-:-:S02]  /*61a80*/  IMAD.MOV.U32 R18, RZ, RZ, R10 ;  /* 0x000000ffff127224 */ /* 0x004fc400078e000a */
[----:B------:R-:W-:Y:S01]  /*61a90*/  IMAD.MOV.U32 R19, RZ, RZ, R17 ;  /* 0x000000ffff137224 */ /* 0x000fe200078e0011 */
[----:B------:R-:W2:Y:S04]  /*61aa0*/  LDL.LU R10, [R1+0x31e4] ;  /* 0x0031e400010a7983 */ /* 0x000ea80000300800 */
[----:B------:R-:W-:Y:S04]  /*61ab0*/  STL.64 [R1+0x3108], R18 ;  /* 0x0031081201007387 */ /* 0x000fe80000100a00 */
[----:B---3--:R-:W-:Y:S01]  /*61ac0*/  STL.64 [R1+0x30d0], R14 ;  /* 0x0030d00e01007387 */ /* 0x008fe20000100a00 */
[----:B------:R0:W-:Y:S03]  /*61ad0*/  STL.64 [R1+0x30c8], R12 ;  /* 0x0030c80c01007387 */ /* 0x0001e60000100a00 */
        /* <DEDUP_REMOVED lines=8> */
[----:B------:R-:W-:Y:S01]  /*61b60*/  IMAD.MOV.U32 R19, RZ, RZ, R4 ;  /* 0x000000ffff137224 */ /* 0x000fe200078e0004 */
[----:B--2---:R-:W-:Y:S01]  /*61b70*/  STL.64 [R1+0x30e8], R14 ;  /* 0x0030e80e01007387 */ /* 0x004fe20000100a00 */
[----:B---3--:R0:W-:Y:S03]  /*61b80*/  STL.64 [R1+0x30e0], R12 ;  /* 0x0030e00c01007387 */ /* 0x0081e60000100a00 */
[----:B0-----:R-:W2:Y:S01]  /*61b90*/  LDL.LU R12, [R1+0x1420] ;  /* 0x00142000010c7983 */ /* 0x001ea20000300800 */
[----:B------:R-:W2:Y:S02]  /*61ba0*/  LDL.LU R13, [R1+0x1424] ;  /* 0x00142400010d7983 */ /* 0x000ea40000300800 */
[----:B------:R-:W3:Y:S02]  /*61bb0*/  LDL.LU R14, [R1+0x1428] ;  /* 0x00142800010e7983 */ /* 0x000ee40000300800 */
[----:B------:R-:W3:Y:S01]  /*61bc0*/  LDL.LU R15, [R1+0x142c] ;  /* 0x00142c00010f7983 */ /* 0x000ee20000300800 */
        /* <DEDUP_REMOVED lines=8> */
[----:B------:R-:W-:Y:S01]  /*61c50*/  IMAD.MOV.U32 R19, RZ, RZ, R29 ;  /* 0x000000ffff137224 */ /* 0x000fe200078e001d */
[----:B------:R-:W2:Y:S04]  /*61c60*/  LDL.LU R11, [R1+0x31e0] ;  /* 0x0031e000010b7983 */ /* 0x000ea80000300800 */
[----:B------:R0:W-:Y:S01]  /*61c70*/  STL.64 [R1+0x3160], R18 ;  /* 0x0031601201007387 */ /* 0x0001e20000100a00 */
[----:B---3--:R-:W-:Y:S02]  /*61c80*/  STL.64 [R1+0x3100], R14 ;  /* 0x0031000e01007387 */ /* 0x008fe40000100a00 */
[----:B------:R1:W-:Y:S02]  /*61c90*/  STL.64 [R1+0x30f8], R12 ;  /* 0x0030f80c01007387 */ /* 0x0003e40000100a00 */
[----:B0-----:R-:W-:-:S02]  /*61ca0*/  IMAD.MOV.U32 R18, RZ, RZ, R28 ;  /* 0x000000ffff127224 */ /* 0x001fc400078e001c */
[----:B----4-:R-:W-:Y:S01]  /*61cb0*/  IMAD.MOV.U32 R19, RZ, RZ, R27 ;  /* 0x000000ffff137224 */ /* 0x010fe200078e001b */
[----:B-1----:R-:W3:Y:S01]  /*61cc0*/  LDL.LU R12, [R1+0x1430] ;  /* 0x00143000010c7983 */ /* 0x002ee20000300800 */
[----:B------:R-:W3:Y:S02]  /*61cd0*/  LDL.LU R13, [R1+0x1434] ;  /* 0x00143400010d7983 */ /* 0x000ee40000300800 */
[----:B------:R-:W4:Y:S02]  /*61ce0*/  LDL.LU R14, [R1+0x1438] ;  /* 0x00143800010e7983 */ /* 0x000f240000300800 */
[----:B------:R-:W4:Y:S01]  /*61cf0*/  LDL.LU R15, [R1+0x143c] ;  /* 0x00143c00010f7983 */ /* 0x000f220000300800 */
[----:B------:R0:W-:Y:S04]  /*61d00*/  STL.64 [R1+0x3178], R18 ;  /* 0x0031781201007387 */ /* 0x0001e80000100a00 */
[----:B0-----:R-:W2:Y:S04]  /*61d10*/  LDL.64 R18, [R1+0xe8] ;  /* 0x0000e80001127983 */ /* 0x001ea80000100a00 */
[----:B--2---:R-:W-:Y:S01]  /*61d20*/  STL.64 [R1+0x3190], R18 ;  /* 0x0031901201007387 */ /* 0x004fe20000100a00 */
[----:B----4-:R-:W-:Y:S02]  /*61d30*/  STL.64 [R1+0x3118], R14 ;  /* 0x0031180e01007387 */ /* 0x010fe40000100a00 */
[----:B---3--:R0:W-:Y:S02]  /*61d40*/  STL.64 [R1+0x3110], R12 ;  /* 0x0031100c01007387 */ /* 0x0081e40000100a00 */
        /* <DEDUP_REMOVED lines=17> */
[----:B------:R-:W4:Y:S02]  /*61e60*/  LDL.LU R27, [R1+0x12ac] ;  /* 0x0012ac00011b7983 */ /* 0x000f240000300800 */
[----:B------:R-:W-:Y:S01]  /*61e70*/  IMAD.MOV.U32 R19, RZ, RZ, R5 ;  /* 0x000000ffff137224 */ /* 0x000fe200078e0005 */
        /* <DEDUP_REMOVED lines=38> */
[----:B------:R-:W4:Y:S01]  /*620e0*/  LDL.LU R4, [R1+0x31d0] ;  /* 0x0031d00001047983 */ /* 0x000f220000300800 */
[----:B---3--:R-:W-:Y:S02]  /*620f0*/  HMMA.16816.F32 R20, R20, R6, R24 ;  /* 0x000000061414723c */ /* 0x008fe40000001818 */
[----:B------:R-:W2:Y:S01]  /*62100*/  LDL.LU.64 R26, [R1+0x31c8] ;  /* 0x0031c800011a7983 */ /* 0x000ea20000300a00 */
[----:B------:R-:W2:Y:S11]  /*62110*/  LDL.LU.64 R24, [R1+0x31c0] ;  /* 0x0031c00001187983 */ /* 0x000eb60000300a00 */
[----:B------:R-:W-:Y:S09]  /*62120*/  @!UPT UIADD3 URZ, URZ, URZ, URZ ;  /* 0x0000003f3f3ff290 */ /* 0x000ff2000fffe03f */
[----:B------:R-:W-:Y:S01]  /*62130*/  STL.64 [R1+0x2f0], R20 ;  /* 0x0002f01401007387 */ /* 0x000fe20000100a00 */
[----:B------:R-:W-:Y:S02]  /*62140*/  STL.64 [R1+0x2f8], R22 ;  /* 0x0002f81601007387 */ /* 0x000fe40000100a00 */
[----:B------:R-:W-:Y:S01]  /*62150*/  STL.64 [R1+0x30a0], R6 ;  /* 0x0030a00601007387 */ /* 0x000fe20000100a00 */
        /* <DEDUP_REMOVED lines=40> */
[----:B----4-:R-:W-:Y:S02]  /*623e0*/  IMAD.MOV.U32 R22, RZ, RZ, R4 ;  /* 0x000000ffff167224 */ /* 0x010fe400078e0004 */
        /* <DEDUP_REMOVED lines=54> */
[----:B------:R-:W2:Y:S01]  /*62750*/  LDL.LU.64 R16, [R1+0x30a8] ;  /* 0x0030a80001107983 */ /* 0x000ea20000300a00 */
[C---:B---3--:R-:W-:Y:S01]  /*62760*/  HMMA.16816.F32 R20, R24.reuse, R6, R20 ;  /* 0x000000061814723c */ /* 0x048fe20000001814 */
[----:B------:R-:W3:Y:S11]  /*62770*/  LDL.LU R4, [R1+0x13d0] ;  /* 0x0013d00001047983 */ /* 0x000ef60000300800 */
[----:B------:R-:W-:Y:S11]  /*62780*/  @!UPT UIADD3 URZ, URZ, URZ, URZ ;  /* 0x0000003f3f3ff290 */ /* 0x000ff6000fffe03f */
[----:B------:R-:W-:Y:S01]  /*62790*/  STL.64 [R1+0x4c0], R20 ;  /* 0x0004c01401007387 */ /* 0x000fe20000100a00 */
[----:B------:R-:W-:Y:S01]  /*627a0*/  STL.64 [R1+0x4c8], R22 ;  /* 0x0004c81601007387 */ /* 0x000fe20000100a00 */
[C---:B--2---:R-:W-:Y:S11]  /*627b0*/  HMMA.16816.F32 R16, R24.reuse, R14, R16 ;  /* 0x0000000e1810723c */ /* 0x044ff60000001810 */
[----:B------:R-:W-:Y:S11]  /*627c0*/  @!UPT UIADD3 URZ, URZ, URZ, URZ ;  /* 0x0000003f3f3ff290 */ /* 0x000ff6000fffe03f */
[----:B------:R-:W-:Y:S01]  /*627d0*/  @!UPT UIADD3 URZ, URZ, URZ, URZ ;  /* 0x0000003f3f3ff290 */ /* 0x000fe2000fffe03f */
        /* <DEDUP_REMOVED lines=9> */
[----:B------:R-:W-:Y:S01]  /*62870*/  STL [R1+0x2fa8], R15 ;  /* 0x002fa80f01007387 */ /* 0x000fe20000100800 */
[----:B------:R0:W-:Y:S03]  /*62880*/  STL [R1+0x2ff0], R14 ;  /* 0x002ff00e01007387 */ /* 0x0001e60000100800 */
[----:B0-----:R-:W4:Y:S04]  /*62890*/  LDL.64 R14, [R1+0x98] ;  /* 0x00009800010e7983 */ /* 0x001f280000100a00 */
[----:B----4-:R0:W-:Y:S01]  /*628a0*/  STL.64 [R1+0x3030], R14 ;  /* 0x0030300e01007387 */ /* 0x0101e20000100a00 */
[----:B------:R-:W4:Y:S02]  /*628b0*/  LDL.LU R12, [R1+0x11d0] ;  /* 0x0011d000010c7983 */ /* 0x000f240000300800 */
[----:B------:R-:W4:Y:S01]  /*628c0*/  LDL.LU R13, [R1+0x11d4] ;  /* 0x0011d400010d7983 */ /* 0x000f220000300800 */
        /* <DEDUP_REMOVED lines=9> */
[----:B------:R0:W-:Y:S02]  /*62960*/  STL.64 [R1+0x3040], R14 ;  /* 0x0030400e01007387 */ /* 0x0001e40000100a00 */
[----:B----4-:R-:W-:Y:S01]  /*62970*/  STL.64 [R1+0x3038], R12 ;  /* 0x0030380c01007387 */ /* 0x010fe20000100a00 */
[----:B0-----:R-:W4:Y:S01]  /*62980*/  LDL.64 R14, [R1+0xd8] ;  /* 0x0000d800010e7983 */ /* 0x001f220000100a00 */
[----:B---3--:R-:W-:Y:S03]  /*62990*/  HMMA.16816.F32 R4, R24, R10, R4 ;  /* 0x0000000a1804723c */ /* 0x008fe60000001804 */
[----:B----4-:R0:W-:Y:S02]  /*629a0*/  STL.64 [R1+0x3058], R14 ;  /* 0x0030580e01007387 */ /* 0x0101e40000100a00 */
[----:B0-----:R-:W-:-:S02]  /*629b0*/  IMAD.MOV.U32 R14, RZ, RZ, R2 ;  /* 0x000000ffff0e7224 */ /* 0x001fc400078e0002 */
[----:B------:R-:W-:-:S05]  /*629c0*/  IMAD.MOV.U32 R15, RZ, RZ, R0 ;  /* 0x000000ffff0f7224 */ /* 0x000fca00078e0000 */
[----:B------:R0:W-:Y:S04]  /*629d0*/  STL.64 [R1+0x3070], R14 ;  /* 0x0030700e01007387 */ /* 0x0001e80000100a00 */
[----:B0-----:R-:W3:Y:S04]  /*629e0*/  LDL.64 R14, [R1+0xf8] ;  /* 0x0000f800010e7983 */ /* 0x001ee80000100a00 */
[----:B---3--:R0:W-:Y:S01]  /*629f0*/  STL.64 [R1+0x3088], R14 ;  /* 0x0030880e01007387 */ /* 0x0081e20000100a00 */
[----:B------:R-:W2:Y:S02]  /*62a00*/  LDL.LU R12, [R1+0x1210] ;  /* 0x00121000010c7983 */ /* 0x000ea40000300800 */
[----:B------:R-:W2:Y:S01]  /*62a10*/  LDL.LU R13, [R1+0x1214] ;  /* 0x00121400010d7983 */ /* 0x000ea20000300800 */
[----:B0-----:R-:W2:Y:S01]  /*62a20*/  LDL.LU R14, [R1+0x1218] ;  /* 0x00121800010e7983 */ /* 0x001ea20000300800 */
[----:B------:R-:W2:Y:S02]  /*62a30*/  LDL.LU R15, [R1+0x121c] ;  /* 0x00121c00010f7983 */ /* 0x000ea40000300800 */
[----:B------:R-:W-:Y:S02]  /*62a40*/  STL.64 [R1+0x4a0], R4 ;  /* 0x0004a00401007387 */ /* 0x000fe40000100a00 */
[----:B------:R0:W-:Y:S02]  /*62a50*/  STL.64 [R1+0x4a8], R6 ;  /* 0x0004a80601007387 */ /* 0x0001e40000100a00 */
[----:B0-----:R-:W3:Y:S01]  /*62a60*/  LDL.LU.64 R6, [R1+0x30a0] ;  /* 0x0030a00001067983 */ /* 0x001ee20000300a00 */
[----:B------:R-:W-:Y:S02]  /*62a70*/  STL [R1+0x2f9c], R10 ;  /* 0x002f9c0a01007387 */ /* 0x000fe40000100800 */
[----:B------:R-:W-:Y:S01]  /*62a80*/  STL [R1+0x2f98], R11 ;  /* 0x002f980b01007387 */ /* 0x000fe20000100800 */
        /* <DEDUP_REMOVED lines=8> */
[----:B-1----:R-:W4:Y:S02]  /*62b10*/  LDL.LU R26, [R1+0x11c8] ;  /* 0x0011c800011a7983 */ /* 0x002f240000300800 */
        /* <DEDUP_REMOVED lines=21> */
[----:B------:R-:W-:Y:S01]  /*62c70*/  STL [R1+0x2fa4], R5 ;  /* 0x002fa40501007387 */ /* 0x000fe20000100800 */
[----:B------:R-:W-:Y:S01]  /*62c80*/  STL [R1+0x2fa0], R9 ;  /* 0x002fa00901007387 */ /* 0x000fe20000100800 */
[C---:B---3--:R-:W-:Y:S11]  /*62c90*/  HMMA.16816.F32 R20, R16.reuse, R14, R20 ;  /* 0x0000000e1014723c */ /* 0x048ff60000001814 */
[----:B------:R-:W-:Y:S11]  /*62ca0*/  @!UPT UIADD3 URZ, URZ, URZ, URZ ;  /* 0x0000003f3f3ff290 */ /* 0x000ff6000fffe03f */
[----:B------:R-:W-:Y:S01]  /*62cb0*/  @!UPT UIADD3 URZ, URZ, URZ, URZ ;  /* 0x0000003f3f3ff290 */ /* 0x000fe2000fffe03f */
[----:B------:R0:W-:Y:S01]  /*62cc0*/  STL.64 [R1+0x200], R20 ;  /* 0x0002001401007387 */ /* 0x0001e20000100a00 */
[----:B------:R-:W-:Y:S02]  /*62cd0*/  STL.64 [R1+0x208], R22 ;  /* 0x0002081601007387 */ /* 0x000fe40000100a00 */
[----:B0-----:R-:W-:Y:S02]  /*62ce0*/  IMAD.MOV.U32 R21, RZ, RZ, R14 ;  /* 0x000000ffff157224 */ /* 0x001fe400078e000e */
[----:B------:R-:W-:Y:S02]  /*62cf0*/  IMAD.MOV.U32 R20, RZ, RZ, R15 ;  /* 0x000000ffff147224 */ /* 0x000fe400078e000f */
[----:B------:R-:W2:Y:S02]  /*62d00*/  LDL.LU.64 R14, [R1+0x3070] ;  /* 0x00307000010e7983 */ /* 0x000ea40000300a00 */
        /* <DEDUP_REMOVED lines=17> */
[----:B------:R0:W-:Y:S01]  /*62e20*/  STL.64 [R1+0x2fb8], R22 ;  /* 0x002fb81601007387 */ /* 0x0001e20000100a00 */
[----:B------:R-:W-:Y:S03]  /*62e30*/  STL.64 [R1+0x2fb0], R20 ;  /* 0x002fb01401007387 */ /* 0x000fe60000100a00 */
[----:B0-----:R-:W3:Y:S02]  /*62e40*/  LDL.64 R22, [R1+0xa8] ;  /* 0x0000a80001167983 */ /* 0x001ee40000100a00 */
[C---:B---3--:R-:W-:Y:S11]  /*62e50*/  HMMA.16816.F32 R12, R16.reuse, R22, R12 ;  /* 0x00000016100c723c */ /* 0x048ff6000000180c */
[----:B------:R-:W-:Y:S11]  /*62e60*/  @!UPT UIADD3 URZ, URZ, URZ, URZ ;  /* 0x0000003f3f3ff290 */ /* 0x000ff6000fffe03f */
[----:B------:R-:W-:Y:S01]  /*62e70*/  @!UPT UIADD3 URZ, URZ, URZ, URZ ;  /* 0x0000003f3f3ff290 */ /* 0x000fe2000fffe03f */
[----:B------:R-:W-:Y:S01]  /*62e80*/  STL.64 [R1+0x1d0], R12 ;  /* 0x0001d00c01007387 */ /* 0x000fe20000100a00 */
[----:B------:R0:W-:Y:S03]  /*62e90*/  STL.64 [R1+0x1d8], R14 ;  /* 0x0001d80e01007387 */ /* 0x0001e60000100a00 */
[----:B0-----:R-:W2:Y:S01]  /*62ea0*/  LDL.LU.64 R14, [R1+0x3030] ;  /* 0x00303000010e7983 */ /* 0x001ea20000300a00 */
[----:B------:R-:W-:Y:S02]  /*62eb0*/  IMAD.MOV.U32 R29, RZ, RZ, R22 ;  /* 0x000000ffff1d7224 */ /* 0x000fe400078e0016 */
[----:B------:R-:W-:Y:S02]  /*62ec0*/  IMAD.MOV.U32 R28, RZ, RZ, R23 ;  /* 0x000000ffff1c7224 */ /* 0x000fe400078e0017 */
[----:B--2---:R-:W-:Y:S01]  /*62ed0*/  HMMA.16816.F32 R20, R16, R14, R24 ;  /* 0x0000000e1014723c */ /* 0x004fe20000001818 */
[----:B------:R-:W-:-:S02]  /*62ee0*/  IMAD.MOV.U32 R4, RZ, RZ, R14 ;  /* 0x000000ffff047224 */ /* 0x000fc400078e000e */
[----:B------:R-:W-:Y:S01]  /*62ef0*/  IMAD.MOV.U32 R3, RZ, RZ, R15 ;  /* 0x000000ffff037224 */ /* 0x000fe200078e000f */
[----:B------:R-:W0:Y:S11]  /*62f00*/  LDSM.16.MT88.4 R24, [R8+0x16000] ;  /* 0x016000000818783b */ /* 0x000e360000004200 */
[----:B------:R-:W-:Y:S08]  /*62f10*/  @!UPT UIADD3 URZ, URZ, URZ, URZ ;  /* 0x0000003f3f3ff290 */ /* 0x000ff0000fffe03f */
[----:B------:R1:W-:Y:S01]  /*62f20*/  STL.64 [R1+0x1c0], R20 ;  /* 0x0001c01401007387 */ /* 0x0003e20000100a00 */
[----:B------:R2:W-:Y:S03]  /*62f30*/  STL.64 [R1+0x1c8], R22 ;  /* 0x0001c81601007387 */ /* 0x0005e60000100a00 */
[----:B-1----:R-:W3:Y:S01]  /*62f40*/  LDL.LU R20, [R1+0x1360] ;  /* 0x0013600001147983 */ /* 0x002ee20000300800 */
[----:B------:R-:W3:Y:S02]  /*62f50*/  LDL.LU R21, [R1+0x1364] ;  /* 0x0013640001157983 */ /* 0x000ee40000300800 */
[----:B--2---:R-:W2:Y:S02]  /*62f60*/  LDL.LU R22, [R1+0x1368] ;  /* 0x0013680001167983 */ /* 0x004ea40000300800 */
[----:B------:R-:W2:Y:S01]  /*62f70*/  LDL.LU R23, [R1+0x136c] ;  /* 0x00136c0001177983 */ /* 0x000ea20000300800 */
[----:B------:R-:W4:Y:S01]  /*62f80*/  LDL.LU R12, [R1+0x1390] ;  /* 0x00139000010c7983 */ /* 0x000f220000300800 */
[----:B------:R-:W4:Y:S02]  /*62f90*/  LDL.LU R13, [R1+0x1394] ;  /* 0x00139400010d7983 */ /* 0x000f240000300800 */
[----:B------:R-:W2:Y:S02]  /*62fa0*/  LDL.LU R14, [R1+0x1398] ;  /* 0x00139800010e7983 */ /* 0x000ea40000300800 */
[----:B------:R-:W2:Y:S02]  /*62fb0*/  LDL.LU R15, [R1+0x139c] ;  /* 0x00139c00010f7983 */ /* 0x000ea40000300800 */
[----:B--2---:R1:W-:Y:S01]  /*62fc0*/  STL.64 [R1+0x3000], R14 ;  /* 0x0030000e01007387 */ /* 0x0043e20000100a00 */
[----:B----4-:R-:W-:Y:S03]  /*62fd0*/  STL.64 [R1+0x2ff8], R12 ;  /* 0x002ff80c01007387 */ /* 0x010fe60000100a00 */
[----:B-1----:R-:W2:Y:S04]  /*62fe0*/  LDL.64 R14, [R1+0x48] ;  /* 0x00004800010e7983 */ /* 0x002ea80000100a00 */
[----:B--2---:R1:W-:Y:S04]  /*62ff0*/  STL.64 [R1+0x3010], R14 ;  /* 0x0030100e01007387 */ /* 0x0043e80000100a00 */
[----:B-1----:R-:W2:Y:S04]  /*63000*/  LDL.64 R14, [R1+0x58] ;  /* 0x00005800010e7983 */ /* 0x002ea80000100a00 */
[----:B--2---:R1:W-:Y:S04]  /*63010*/  STL.64 [R1+0x3028], R14 ;  /* 0x0030280e01007387 */ /* 0x0043e80000100a00 */
[----:B-1----:R-:W2:Y:S01]  /*63020*/  LDL.64 R14, [R1+0x68] ;  /* 0x00006800010e7983 */ /* 0x002ea20000100a00 */
[----:B------:R-:W-:Y:S02]  /*63030*/  STL.64 [R1+0x2fc8], R22 ;  /* 0x002fc81601007387 */ /* 0x000fe40000100a00 */
[----:B---3--:R1:W-:Y:S02]  /*63040*/  STL.64 [R1+0x2fc0], R20 ;  /* 0x002fc01401007387 */ /* 0x0083e40000100a00 */
        /* <DEDUP_REMOVED lines=10> */
[----:B----4-:R1:W-:Y:S01]  /*630f0*/  STL.64 [R1+0x2fe8], R22 ;  /* 0x002fe81601007387 */ /* 0x0103e20000100a00 */
[----:B---3--:R3:W-:Y:S03]  /*63100*/  STL.64 [R1+0x2fe0], R20 ;  /* 0x002fe01401007387 */ /* 0x0087e60000100a00 */
[----:B-1----:R-:W4:Y:S04]  /*63110*/  LDL.64 R22, [R1+0x38] ;  /* 0x0000380001167983 */ /* 0x002f280000100a00 */
[----:B----4-:R1:W-:Y:S01]  /*63120*/  STL.64 [R1+0x3008], R22 ;  /* 0x0030081601007387 */ /* 0x0103e20000100a00 */
[----:B---3--:R-:W3:Y:S02]  /*63130*/  LDL.LU R20, [R1+0x13a0] ;  /* 0x0013a00001147983 */ /* 0x008ee40000300800 */
        /* <DEDUP_REMOVED lines=15> */
[----:B0-----:R0:W-:Y:S01]  /*63230*/  STL.64 [R1+0x2e50], R26 ;  /* 0x002e501a01007387 */ /* 0x0011e20000100a00 */
[----:B------:R-:W-:Y:S03]  /*63240*/  STL.64 [R1+0x2e48], R24 ;  /* 0x002e481801007387 */ /* 0x000fe60000100a00 */
[----:B0-----:R-:W4:Y:S01]  /*63250*/  LDL.64 R26, [R1+0x28] ;  /* 0x00002800011a7983 */ /* 0x001f220000100a00 */
[C---:B--2---:R-:W-:Y:S11]  /*63260*/  HMMA.16816.F32 R4, R16.reuse, R14, R4 ;  /* 0x0000000e1004723c */ /* 0x044ff60000001804 */
[----:B------:R-:W-:Y:S11]  /*63270*/  @!UPT UIADD3 URZ, URZ, URZ, URZ ;  /* 0x0000003f3f3ff290 */ /* 0x000ff6000fffe03f */
[----:B------:R-:W-:Y:S01]  /*63280*/  @!UPT UIADD3 URZ, URZ, URZ, URZ ;  /* 0x0000003f3f3ff290 */ /* 0x000fe2000fffe03f */
[----:B------:R0:W-:Y:S01]  /*63290*/  STL.64 [R1+0x1b0], R4 ;  /* 0x0001b00401007387 */ /* 0x0001e20000100a00 */
[----:B------:R1:W-:Y:S02]  /*632a0*/  STL.64 [R1+0x1b8], R6 ;  /* 0x0001b80601007387 */ /* 0x0003e40000100a00 */
[----:B0-----:R-:W-:Y:S02]  /*632b0*/  IMAD.MOV.U32 R4, RZ, RZ, R15 ;  /* 0x000000ffff047224 */ /* 0x001fe400078e000f */
[----:B-1----:R-:W-:Y:S02]  /*632c0*/  IMAD.MOV.U32 R6, RZ, RZ, R14 ;  /* 0x000000ffff067224 */ /* 0x002fe400078e000e */
[----:B------:R-:W3:Y:S02]  /*632d0*/  LDL.LU.64 R14, [R1+0x3028] ;  /* 0x00302800010e7983 */ /* 0x000ee40000300a00 */
[----:B---3--:R-:W-:Y:S01]  /*632e0*/  HMMA.16816.F32 R20, R16, R14, R20 ;  /* 0x0000000e1014723c */ /* 0x008fe20000001814 */
        /* <DEDUP_REMOVED lines=20> */
[----:B------:R0:W-:Y:S01]  /*63430*/  STL.64 [R1+0x180], R12 ;  /* 0x0001800c01007387 */ /* 0x0001e20000100a00 */
[----:B------:R1:W-:Y:S02]  /*63440*/  STL.64 [R1+0x188], R14 ;  /* 0x0001880e01007387 */ /* 0x0003e40000100a00 */
[----:B0-----:R-:W-:Y:S01]  /*63450*/  IMAD.MOV.U32 R13, RZ, RZ, R22 ;  /* 0x000000ffff0d7224 */ /* 0x001fe200078e0016 */
[----:B-1----:R-:W2:Y:S01]  /*63460*/  LDL.LU R14, [R1+0x2ff0] ;  /* 0x002ff000010e7983 */ /* 0x002ea20000300800 */
[----:B------:R-:W-:Y:S02]  /*63470*/  IMAD.MOV.U32 R12, RZ, RZ, R23 ;  /* 0x000000ffff0c7224 */ /* 0x000fe400078e0017 */
[----:B------:R-:W3:Y:S02]  /*63480*/  LDL.LU.64 R22, [R1+0x2fe8] ;  /* 0x002fe80001167983 */ /* 0x000ee40000300a00 */
[----:B------:R-:W3:Y:S02]  /*63490*/  LDL.LU.64 R20, [R1+0x2fe0] ;  /* 0x002fe00001147983 */ /* 0x000ee40000300a00 */
[----:B----4-:R-:W-:-:S02]  /*634a0*/  IMAD.MOV.U32 R15, RZ, RZ, R26 ;  /* 0x000000ffff0f7224 */ /* 0x010fc400078e001a */
[----:B------:R-:W-:Y:S01]  /*634b0*/  IMAD.MOV.U32 R5, RZ, RZ, R27 ;  /* 0x000000ffff057224 */ /* 0x000fe200078e001b */
[C---:B---3--:R-:W-:Y:S11]  /*634c0*/  HMMA.16816.F32 R20, R16.reuse, R26, R20 ;  /* 0x0000001a1014723c */ /* 0x048ff60000001814 */
[----:B------:R-:W-:Y:S11]  /*634d0*/  @!UPT UIADD3 URZ, URZ, URZ, URZ ;  /* 0x0000003f3f3ff290 */ /* 0x000ff6000fffe03f */
[----:B------:R-:W-:Y:S01]  /*634e0*/  @!UPT UIADD3 URZ, URZ, URZ, URZ ;  /* 0x0000003f3f3ff290 */ /* 0x000fe2000fffe03f */
[----:B------:R-:W-:Y:S01]  /*634f0*/  STL.64 [R1+0x170], R20 ;  /* 0x0001701401007387 */ /* 0x000fe20000100a00 */
[----:B------:R0:W-:Y:S03]  /*63500*/  STL.64 [R1+0x178], R22 ;  /* 0x0001781601007387 */ /* 0x0001e60000100a00 */
[----:B0-----:R-:W3:Y:S01]  /*63510*/  LDL.LU.64 R22, [R1+0x2fd8] ;  /* 0x002fd80001167983 */ /* 0x001ee20000300a00 */
[----:B------:R-:W3:Y:S02]  /*63520*/  LDL.LU.64 R20, [R1+0x2fd0] ;  /* 0x002fd00001147983 */ /* 0x000ee40000300a00 */
[----:B------:R-:W4:Y:S02]  /*63530*/  LDL.LU R24, [R1+0x12c0] ;  /* 0x0012c00001187983 */ /* 0x000f240000300800 */
[----:B------:R-:W4:Y:S01]  /*63540*/  LDL.LU R25, [R1+0x12c4] ;  /* 0x0012c40001197983 */ /* 0x000f220000300800 */
[----:B------:R-:W2:Y:S01]  /*63550*/  LDL.LU R26, [R1+0x12c8] ;  /* 0x0012c800011a7983 */ /* 0x000ea20000300800 */
[----:B------:R-:W2:Y:S03]  /*63560*/  LDL.LU R27, [R1+0x12cc] ;  /* 0x0012cc00011b7983 */ /* 0x000ea60000300800 */
[----:B--2---:R0:W-:Y:S01]  /*63570*/  STL.64 [R1+0x2e68], R26 ;  /* 0x002e681a01007387 */ /* 0x0041e20000100a00 */
[----:B----4-:R-:W-:Y:S03]  /*63580*/  STL.64 [R1+0x2e60], R24 ;  /* 0x002e601801007387 */ /* 0x010fe60000100a00 */
[----:B0-----:R-:W3:Y:S02]  /*63590*/  LDL.64 R26, [R1+0x18] ;  /* 0x00001800011a7983 */ /* 0x001ee40000100a00 */
[C---:B---3--:R-:W-:Y:S11]  /*635a0*/  HMMA.16816.F32 R20, R16.reuse, R26, R20 ;  /* 0x0000001a1014723c */ /* 0x048ff60000001814 */
[----:B------:R-:W-:Y:S11]  /*635b0*/  @!UPT UIADD3 URZ, URZ, URZ, URZ ;  /* 0x0000003f3f3ff290 */ /* 0x000ff6000fffe03f */
[----:B------:R-:W-:Y:S01]  /*635c0*/  @!UPT UIADD3 URZ, URZ, URZ, URZ ;  /* 0x0000003f3f3ff290 */ /* 0x000fe2000fffe03f */
[----:B------:R-:W-:Y:S01]  /*635d0*/  STL.64 [R1+0x160], R20 ;  /* 0x0001601401007387 */ /* 0x000fe20000100a00 */
[----:B------:R0:W-:Y:S03]  /*635e0*/  STL.64 [R1+0x168], R22 ;  /* 0x0001681601007387 */ /* 0x0001e60000100a00 */
[----:B0-----:R-:W2:Y:S01]  /*635f0*/  LDL.LU.64 R22, [R1+0x2fc8] ;  /* 0x002fc80001167983 */ /* 0x001ea20000300a00 */
[----:B------:R-:W2:Y:S02]  /*63600*/  LDL.LU.64 R20, [R1+0x2fc0] ;  /* 0x002fc00001147983 */ /* 0x000ea40000300a00 */
[----:B------:R0:W-:Y:S02]  /*63610*/  STL.64 [R1+0x2e78], R26 ;  /* 0x002e781a01007387 */ /* 0x0001e40000100a00 */
[----:B0-----:R-:W2:Y:S02]  /*63620*/  LDL.64 R26, [R1+0x8] ;  /* 0x00000800011a7983 */ /* 0x001ea40000100a00 */
[----:B--2---:R-:W-:Y:S01]  /*63630*/  HMMA.16816.F32 R20, R16, R26, R20 ;  /* 0x0000001a1014723c */ /* 0x004fe20000001814 */
[----:B------:R-:W-:-:S02]  /*63640*/  IMAD.MOV.U32 R2, RZ, RZ, R26 ;  /* 0x000000ffff027224 */ /* 0x000fc400078e001a */
[----:B------:R-:W-:-:S04]  /*63650*/  IMAD.MOV.U32 R0, RZ, RZ, R27 ;  /* 0x000000ffff007224 */ /* 0x000fc800078e001b */
[----:B------:R-:W-:Y:S02]  /*63660*/  IMAD.MOV.U32 R26, RZ, RZ, R15 ;  /* 0x000000ffff1a7224 */ /* 0x000fe400078e000f */
[----:B------:R-:W-:Y:S11]  /*63670*/  IMAD.MOV.U32 R27, RZ, RZ, R5 ;  /* 0x000000ffff1b7224 */ /* 0x000ff600078e0005 */
[----:B------:R-:W-:Y:S03]  /*63680*/  @!UPT UIADD3 URZ, URZ, URZ, URZ ;  /* 0x0000003f3f3ff290 */ /* 0x000fe6000fffe03f */
[----:B------:R-:W-:Y:S01]  /*63690*/  STL.64 [R1+0x150], R20 ;  /* 0x0001501401007387 */ /* 0x000fe20000100a00 */
[----:B------:R0:W-:Y:S03]  /*636a0*/  STL.64 [R1+0x158], R22 ;  /* 0x0001581601007387 */ /* 0x0001e60000100a00 */
[----:B0-----:R-:W2:Y:S01]  /*636b0*/  LDL.LU.64 R22, [R1+0x2fb8] ;  /* 0x002fb80001167983 */ /* 0x001ea20000300a00 */
[----:B------:R-:W3:Y:S02]  /*636c0*/  LDL.LU.64 R20, [R1+0x2fb0] ;  /* 0x002fb00001147983 */ /* 0x000ee40000300a00 */
[----:B------:R-:W4:Y:S02]  /*636d0*/  LDL.LU R15, [R1+0x2fa8] ;  /* 0x002fa800010f7983 */ /* 0x000f240000300800 */
[----:B------:R-:W2:Y:S01]  /*636e0*/  LDL.LU R5, [R1+0x2fa4] ;  /* 0x002fa40001057983 */ /* 0x000ea20000300800 */
[----:B------:R0:W-:Y:S01]  /*636f0*/  STL.64 [R1+0x2e90], R26 ;  /* 0x002e901a01007387 */ /* 0x0001e20000100a00 */
[----:B------:R-:W4:Y:S02]  /*63700*/  LDL.LU R24, [R1+0x1350] ;  /* 0x0013500001187983 */ /* 0x000f240000300800 */
[----:B------:R-:W4:Y:S01]  /*63710*/  LDL.LU R25, [R1+0x1354] ;  /* 0x0013540001197983 */ /* 0x000f220000300800 */
[----:B0-----:R-:W4:Y:S01]  /*63720*/  LDL.LU R26, [R1+0x1358] ;  /* 0x00135800011a7983 */ /* 0x001f220000300800 */
[----:B------:R-:W4:Y:S02]  /*63730*/  LDL.LU R27, [R1+0x135c] ;  /* 0x00135c00011b7983 */ /* 0x000f240000300800 */
[----:B----4-:R-:W-:Y:S11]  /*63740*/  HMMA.16816.F32 R24, R16, R14, R24 ;  /* 0x0000000e1018723c */ /* 0x010ff60000001818 */
        /* <DEDUP_REMOVED lines=8> */
[----:B------:R-:W4:Y:S02]  /*637d0*/  LDL.LU R12, [R1+0x12e0] ;  /* 0x0012e000010c7983 */ /* 0x000f240000300800 */
[----:B------:R-:W4:Y:S01]  /*637e0*/  LDL.LU R13, [R1+0x12e4] ;  /* 0x0012e400010d7983 */ /* 0x000f220000300800 */
[----:B0-----:R-:W2:Y:S01]  /*637f0*/  LDL.LU R14, [R1+0x12e8] ;  /* 0x0012e800010e7983 */ /* 0x001ea20000300800 */
[----:B------:R-:W2:Y:S02]  /*63800*/  LDL.LU R15, [R1+0x12ec] ;  /* 0x0012ec00010f7983 */ /* 0x000ea40000300800 */
[----:B------:R-:W-:Y:S02]  /*63810*/  IMAD.MOV.U32 R26, RZ, RZ, R9 ;  /* 0x000000ffff1a7224 */ /* 0x000fe400078e0009 */
        /* <DEDUP_REMOVED lines=12> */
[----:B------:R-:W3:Y:S04]  /*638e0*/  LDL.LU R11, [R1+0x2f98] ;  /* 0x002f9800010b7983 */ /* 0x000ee80000300800 */
        /* <DEDUP_REMOVED lines=18> */
[----:B------:R0:W-:Y:S01]  /*63a10*/  STL.64 [R1+0x2f18], R26 ;  /* 0x002f181a01007387 */ /* 0x0001e20000100a00 */
[----:B----4-:R-:W-:Y:S02]  /*63a20*/  STL.64 [R1+0x2eb8], R14 ;  /* 0x002eb80e01007387 */ /* 0x010fe40000100a00 */
[----:B------:R1:W-:Y:S02]  /*63a30*/  STL.64 [R1+0x2eb0], R12 ;  /* 0x002eb00c01007387 */ /* 0x0003e40000100a00 */
[----:B0-----:R-:W-:Y:S02]  /*63a40*/  IMAD.MOV.U32 R26, RZ, RZ, R23 ;  /* 0x000000ffff1a7224 */ /* 0x001fe400078e0017 */
[----:B------:R-:W-:Y:S01]  /*63a50*/  IMAD.MOV.U32 R27, RZ, RZ, R22 ;  /* 0x000000ffff1b7224 */ /* 0x000fe200078e0016 */
[----:B-1----:R-:W2:Y:S01]  /*63a60*/  LDL.LU R12, [R1+0x1310] ;  /* 0x00131000010c7983 */ /* 0x002ea20000300800 */
[----:B------:R-:W2:Y:S02]  /*63a70*/  LDL.LU R13, [R1+0x1314] ;  /* 0x00131400010d7983 */ /* 0x000ea40000300800 */
[----:B------:R-:W4:Y:S02]  /*63a80*/  LDL.LU R14, [R1+0x1318] ;  /* 0x00131800010e7983 */ /* 0x000f240000300800 */
[----:B------:R-:W4:Y:S01]  /*63a90*/  LDL.LU R15, [R1+0x131c] ;  /* 0x00131c00010f7983 */ /* 0x000f220000300800 */
[----:B------:R0:W-:Y:S04]  /*63aa0*/  STL.64 [R1+0x2f30], R26 ;  /* 0x002f301a01007387 */ /* 0x0001e80000100a00 */
[----:B0-----:R-:W2:Y:S04]  /*63ab0*/  LDL.64 R26, [R1+0xe8] ;  /* 0x0000e800011a7983 */ /* 0x001ea80000100a00 */
[----:B--2---:R-:W-:Y:S01]  /*63ac0*/  STL.64 [R1+0x2f48], R26 ;  /* 0x002f481a01007387 */ /* 0x004fe20000100a00 */
[----:B----4-:R-:W-:Y:S02]  /*63ad0*/  STL.64 [R1+0x2ed0], R14 ;  /* 0x002ed00e01007387 */ /* 0x010fe40000100a00 */
[----:B------:R0:W-:Y:S02]  /*63ae0*/  STL.64 [R1+0x2ec8], R12 ;  /* 0x002ec80c01007387 */ /* 0x0001e40000100a00 */
[----:B0-----:R-:W2:Y:S01]  /*63af0*/  LDL.LU R12, [R1+0x1320] ;  /* 0x00132000010c7983 */ /* 0x001ea20000300800 */
[----:B------:R-:W2:Y:S02]  /*63b00*/  LDL.LU R13, [R1+0x1324] ;  /* 0x00132400010d7983 */ /* 0x000ea40000300800 */
[----:B------:R-:W4:Y:S02]  /*63b10*/  LDL.LU R14, [R1+0x1328] ;  /* 0x00132800010e7983 */ /* 0x000f240000300800 */
[----:B------:R-:W4:Y:S02]  /*63b20*/  LDL.LU R15, [R1+0x132c] ;  /* 0x00132c00010f7983 */ /* 0x000f240000300800 */
[----:B---3--:R-:W-:-:S02]  /*63b30*/  IMAD.MOV.U32 R26, RZ, RZ, R21 ;  /* 0x000000ffff1a7224 */ /* 0x008fc400078e0015 */
[----:B------:R-:W-:-:S05]  /*63b40*/  IMAD.MOV.U32 R27, RZ, RZ, R20 ;  /* 0x000000ffff1b7224 */ /* 0x000fca00078e0014 */
[----:B------:R-:W-:Y:S04]  /*63b50*/  STL.64 [R1+0x2f60], R26 ;  /* 0x002f601a01007387 */ /* 0x000fe80000100a00 */
[----:B----4-:R-:W-:Y:S01]  /*63b60*/  STL.64 [R1+0x2ee8], R14 ;  /* 0x002ee80e01007387 */ /* 0x010fe20000100a00 */
        /* <DEDUP_REMOVED lines=48> */
[----:B------:R-:W4:Y:S02]  /*63e70*/  LDL.LU R4, [R1+0x2f88] ;  /* 0x002f880001047983 */ /* 0x000f240000300800 */
[----:B------:R-:W-:Y:S01]  /*63e80*/  IMAD.MOV.U32 R26, RZ, RZ, R9 ;  /* 0x000000ffff1a7224 */ /* 0x000fe200078e0009 */
[----:B---3--:R-:W-:Y:S01]  /*63e90*/  HMMA.16816.F32 R16, R16, R6, R20 ;  /* 0x000000061010723c */ /* 0x008fe20000001814 */
[----:B------:R-:W2:Y:S01]  /*63ea0*/  LDL.LU.64 R22, [R1+0x2f80] ;  /* 0x002f800001167983 */ /* 0x000ea20000300a00 */
[----:B------:R-:W2:Y:S11]  /*63eb0*/  LDL.LU.64 R20, [R1+0x2f78] ;  /* 0x002f780001147983 */ /* 0x000eb60000300a00 */
[----:B------:R-:W-:Y:S10]  /*63ec0*/  @!UPT UIADD3 URZ, URZ, URZ, URZ ;  /* 0x0000003f3f3ff290 */ /* 0x000ff4000fffe03f */
        /* <DEDUP_REMOVED lines=42> */
[----:B----4-:R-:W-:-:S07]  /*64170*/  IMAD.MOV.U32 R18, RZ, RZ, R4 ;  /* 0x000000ffff127224 */ /* 0x010fce00078e0004 */
        /* <DEDUP_REMOVED lines=58> */
[C---:B---3--:R-:W-:Y:S01]  /*64520*/  HMMA.16816.F32 R16, R20.reuse, R6, R16 ;  /* 0x000000061410723c */ /* 0x048fe20000001810 */
[----:B------:R-:W3:Y:S11]  /*64530*/  LDL.LU R4, [R1+0x12b0] ;  /* 0x0012b00001047983 */ /* 0x000ef60000300800 */
[----:B------:R-:W-:Y:S11]  /*64540*/  @!UPT UIADD3 URZ, URZ, URZ, URZ ;  /* 0x0000003f3f3ff290 */ /* 0x000ff6000fffe03f */
[----:B------:R-:W-:Y:S01]  /*64550*/  STL.64 [R1+0x3d0], R16 ;  /* 0x0003d01001007387 */ /* 0x000fe20000100a00 */
[----:B------:R2:W-:Y:S02]  /*64560*/  STL.64 [R1+0x3d8], R18 ;  /* 0x0003d81201007387 */ /* 0x0005e40000100a00 */
[----:B------:R-:W3:Y:S02]  /*64570*/  LDL.LU R5, [R1+0x12b4] ;  /* 0x0012b40001057983 */ /* 0x000ee40000300800 */
[----:B------:R-:W3:Y:S01]  /*64580*/  LDL.LU R6, [R1+0x12b8] ;  /* 0x0012b80001067983 */ /* 0x000ee20000300800 */
[----:B------:R-:W3:Y:S01]  /*64590*/  LDL.LU R7, [R1+0x12bc] ;  /* 0x0012bc0001077983 */ /* 0x000ee20000300800 */
[C---:B--2---:R-:W-:Y:S03]  /*645a0*/  HMMA.16816.F32 R16, R20.reuse, R14, R24 ;  /* 0x0000000e1410723c */ /* 0x044fe60000001818 */
[----:B------:R-:W2:Y:S11]  /*645b0*/  LDL.LU R24, [R1+0x1140] ;  /* 0x0011400001187983 */ /* 0x000eb60000300800 */
[----:B------:R-:W-:Y:S09]  /*645c0*/  @!UPT UIADD3 URZ, URZ, URZ, URZ ;  /* 0x0000003f3f3ff290 */ /* 0x000ff2000fffe03f */
[----:B------:R-:W-:Y:S01]  /*645d0*/  STL.64 [R1+0x3c0], R16 ;  /* 0x0003c01001007387 */ /* 0x000fe20000100a00 */
[----:B------:R-:W-:Y:S02]  /*645e0*/  STL.64 [R1+0x3c8], R18 ;  /* 0x0003c81201007387 */ /* 0x000fe40000100a00 */
[----:B------:R-:W2:Y:S02]  /*645f0*/  LDL.LU R25, [R1+0x1144] ;  /* 0x0011440001197983 */ /* 0x000ea40000300800 */
[----:B------:R-:W2:Y:S01]  /*64600*/  LDL.LU R26, [R1+0x1148] ;  /* 0x00114800011a7983 */ /* 0x000ea20000300800 */
[----:B------:R-:W2:Y:S01]  /*64610*/  LDL.LU R27, [R1+0x114c] ;  /* 0x00114c00011b7983 */ /* 0x000ea20000300800 */
[----:B------:R0:W-:Y:S03]  /*64620*/  STL.64 [R1+0x2db0], R14 ;  /* 0x002db00e01007387 */ /* 0x0001e60000100a00 */
[----:B0-----:R-:W4:Y:S04]  /*64630*/  LDL.64 R14, [R1+0x98] ;  /* 0x00009800010e7983 */ /* 0x001f280000100a00 */
[----:B----4-:R0:W-:Y:S01]  /*64640*/  STL.64 [R1+0x2df0], R14 ;  /* 0x002df00e01007387 */ /* 0x0101e20000100a00 */
[----:B------:R-:W4:Y:S02]  /*64650*/  LDL.LU R12, [R1+0x1100] ;  /* 0x00110000010c7983 */ /* 0x000f240000300800 */
[----:B------:R-:W4:Y:S01]  /*64660*/  LDL.LU R13, [R1+0x1104] ;  /* 0x00110400010d7983 */ /* 0x000f220000300800 */
[----:B0-----:R-:W2:Y:S01]  /*64670*/  LDL.LU R14, [R1+0x1108] ;  /* 0x00110800010e7983 */ /* 0x001ea20000300800 */
[----:B------:R-:W2:Y:S02]  /*64680*/  LDL.LU R15, [R1+0x110c] ;  /* 0x00110c00010f7983 */ /* 0x000ea40000300800 */
[----:B------:R-:W3:Y:S02]  /*64690*/  LDL.LU R16, [R1+0x1290] ;  /* 0x0012900001107983 */ /* 0x000ee40000300800 */
[----:B------:R-:W3:Y:S01]  /*646a0*/  LDL.LU R17, [R1+0x1294] ;  /* 0x0012940001117983 */ /* 0x000ee20000300800 */
[----:B------:R-:W3:Y:S01]  /*646b0*/  LDL.LU R18, [R1+0x1298] ;  /* 0x0012980001127983 */ /* 0x000ee20000300800 */
[----:B------:R-:W3:Y:S03]  /*646c0*/  LDL.LU R19, [R1+0x129c] ;  /* 0x00129c0001137983 */ /* 0x000ee60000300800 */
[----:B--2---:R0:W-:Y:S01]  /*646d0*/  STL.64 [R1+0x2e00], R14 ;  /* 0x002e000e01007387 */ /* 0x0041e20000100a00 */
[----:B----4-:R-:W-:Y:S03]  /*646e0*/  STL.64 [R1+0x2df8], R12 ;  /* 0x002df80c01007387 */ /* 0x010fe60000100a00 */
[----:B0-----:R-:W2:Y:S01]  /*646f0*/  LDL.64 R14, [R1+0xd8] ;  /* 0x0000d800010e7983 */ /* 0x001ea20000100a00 */
[----:B---3--:R-:W-:Y:S03]  /*64700*/  HMMA.16816.F32 R4, R20, R10, R4 ;  /* 0x0000000a1404723c */ /* 0x008fe60000001804 */
[----:B--2---:R0:W-:Y:S02]  /*64710*/  STL.64 [R1+0x2e10], R14 ;  /* 0x002e100e01007387 */ /* 0x0041e40000100a00 */
[----:B0-----:R-:W-:-:S02]  /*64720*/  IMAD.MOV.U32 R14, RZ, RZ, R9 ;  /* 0x000000ffff0e7224 */ /* 0x001fc400078e0009 */
[----:B------:R-:W-:-:S05]  /*64730*/  IMAD.MOV.U32 R15, RZ, RZ, R3 ;  /* 0x000000ffff0f7224 */ /* 0x000fca00078e0003 */
[----:B------:R0:W-:Y:S01]  /*64740*/  STL.64 [R1+0x2e28], R14 ;  /* 0x002e280e01007387 */ /* 0x0001e20000100a00 */
[----:B------:R-:W2:Y:S02]  /*64750*/  LDL.LU R12, [R1+0x1130] ;  /* 0x00113000010c7983 */ /* 0x000ea40000300800 */
[----:B------:R-:W2:Y:S01]  /*64760*/  LDL.LU R13, [R1+0x1134] ;  /* 0x00113400010d7983 */ /* 0x000ea20000300800 */
[----:B0-----:R-:W3:Y:S01]  /*64770*/  LDL.LU R14, [R1+0x1138] ;  /* 0x00113800010e7983 */ /* 0x001ee20000300800 */
[----:B------:R-:W3:Y:S03]  /*64780*/  LDL.LU R15, [R1+0x113c] ;  /* 0x00113c00010f7983 */ /* 0x000ee60000300800 */
[----:B---3--:R0:W-:Y:S01]  /*64790*/  STL.64 [R1+0x2e40], R14 ;  /* 0x002e400e01007387 */ /* 0x0081e20000100a00 */
[----:B--2---:R-:W-:Y:S03]  /*647a0*/  STL.64 [R1+0x2e38], R12 ;  /* 0x002e380c01007387 */ /* 0x004fe60000100a00 */
[----:B0-----:R-:W2:Y:S01]  /*647b0*/  LDL.64 R14, [R1+0x108] ;  /* 0x00010800010e7983 */ /* 0x001ea20000100a00 */
[----:B------:R-:W-:Y:S02]  /*647c0*/  STL.64 [R1+0x3b0], R4 ;  /* 0x0003b00401007387 */ /* 0x000fe40000100a00 */
[----:B------:R0:W-:Y:S02]  /*647d0*/  STL.64 [R1+0x3b8], R6 ;  /* 0x0003b80601007387 */ /* 0x0001e40000100a00 */
[----:B0-----:R-:W3:Y:S01]  /*647e0*/  LDL.LU.64 R6, [R1+0x2e58] ;  /* 0x002e580001067983 */ /* 0x001ee20000300a00 */
[----:B------:R-:W-:Y:S02]  /*647f0*/  STL [R1+0x2d58], R10 ;  /* 0x002d580a01007387 */ /* 0x000fe40000100800 */
[----:B------:R0:W-:Y:S02]  /*64800*/  STL [R1+0x2d40], R11 ;  /* 0x002d400b01007387 */ /* 0x0001e40000100800 */
[----:B------:R-:W-:Y:S01]  /*64810*/  STL [R1+0x2e30], R8 ;  /* 0x002e300801007387 */ /* 0x000fe20000100800 */
[----:B0-----:R-:W4:Y:S01]  /*64820*/  LDL.64 R10, [R1+0xf8] ;  /* 0x0000f800010a7983 */ /* 0x001f220000100a00 */
[----:B---3--:R-:W-:Y:S03]  /*64830*/  HMMA.16816.F32 R20, R20, R6, R24 ;  /* 0x000000061414723c */ /* 0x008fe60000001818 */
[----:B------:R-:W2:Y:S01]  /*64840*/  LDL.LU.64 R26, [R1+0x2e50] ;  /* 0x002e5000011a7983 */ /* 0x000ea20000300a00 */
[----:B------:R-:W2:Y:S02]  /*64850*/  LDL.LU.64 R24, [R1+0x2e48] ;  /* 0x002e480001187983 */ /* 0x000ea40000300a00 */
[----:B------:R0:W-:Y:S02]  /*64860*/  STL.64 [R1+0x2e08], R6 ;  /* 0x002e080601007387 */ /* 0x0001e40000100a00 */
[----:B------:R-:W3:Y:S11]  /*64870*/  LDL.LU R4, [R1+0x1110] ;  /* 0x0011100001047983 */ /* 0x000ef60000300800 */
[----:B------:R-:W-:Y:S04]  /*64880*/  @!UPT UIADD3 URZ, URZ, URZ, URZ ;  /* 0x0000003f3f3ff290 */ /* 0x000fe8000fffe03f */
[----:B------:R-:W-:Y:S01]  /*64890*/  STL.64 [R1+0x110], R20 ;  /* 0x0001101401007387 */ /* 0x000fe20000100a00 */
[----:B------:R-:W-:Y:S02]  /*648a0*/  STL.64 [R1+0x118], R22 ;  /* 0x0001181601007387 */ /* 0x000fe40000100a00 */
[----:B------:R-:W3:Y:S02]  /*648b0*/  LDL.LU R5, [R1+0x1114] ;  /* 0x0011140001057983 */ /* 0x000ee40000300800 */
[----:B0-----:R-:W3:Y:S01]  /*648c0*/  LDL.LU R6, [R1+0x1118] ;  /* 0x0011180001067983 */ /* 0x001ee20000300800 */
[----:B------:R-:W3:Y:S01]  /*648d0*/  LDL.LU R7, [R1+0x111c] ;  /* 0x00111c0001077983 */ /* 0x000ee20000300800 */
[----:B--2---:R-:W-:Y:S03]  /*648e0*/  HMMA.16816.F32 R16, R24, R14, R16 ;  /* 0x0000000e1810723c */ /* 0x004fe60000001810 */
[----:B---3--:R-:W-:Y:S01]  /*648f0*/  STL.64 [R1+0x2e20], R6 ;  /* 0x002e200601007387 */ /* 0x008fe20000100a00 */
        /* <DEDUP_REMOVED lines=8> */
[----:B------:R-:W3:Y:S05]  /*64980*/  LDL.LU R23, [R1+0x10fc] ;  /* 0x0010fc0001177983 */ /* 0x000eea0000300800 */
[----:B------:R0:W-:Y:S01]  /*64990*/  STL.64 [R1+0x15a0], R16 ;  /* 0x0015a01001007387 */ /* 0x0001e20000100a00 */
[----:B------:R-:W-:Y:S02]  /*649a0*/  STL.64 [R1+0x15a8], R18 ;  /* 0x0015a81201007387 */ /* 0x000fe40000100a00 */
[----:B0-----:R-:W-:-:S02]  /*649b0*/  IMAD.MOV.U32 R17, RZ, RZ, R14 ;  /* 0x000000ffff117224 */ /* 0x001fc400078e000e */
[----:B------:R-:W-:Y:S02]  /*649c0*/  IMAD.MOV.U32 R16, RZ, RZ, R15 ;  /* 0x000000ffff107224 */ /* 0x000fe400078e000f */
[----:B------:R-:W4:Y:S01]  /*649d0*/  LDL.LU.64 R14, [R1+0x2e40] ;  /* 0x002e4000010e7983 */ /* 0x000f220000300a00 */
[----:B------:R-:W4:Y:S02]  /*649e0*/  LDL.LU.64 R12, [R1+0x2e38] ;  /* 0x002e3800010c7983 */ /* 0x000f240000300a00 */
[----:B------:R-:W2:Y:S01]  /*649f0*/  LDL.LU R8, [R1+0x2e30] ;  /* 0x002e300001087983 */ /* 0x000ea20000300800 */
[----:B----4-:R-:W-:Y:S11]  /*64a00*/  HMMA.16816.F32 R12, R24, R10, R12 ;  /* 0x0000000a180c723c */ /* 0x010ff6000000180c */
[----:B------:R-:W-:Y:S11]  /*64a10*/  @!UPT UIADD3 URZ, URZ, URZ, URZ ;  /* 0x0000003f3f3ff290 */ /* 0x000ff6000fffe03f */
[----:B------:R-:W-:Y:S01]  /*64a20*/  @!UPT UIADD3 URZ, URZ, URZ, URZ ;  /* 0x0000003f3f3ff290 */ /* 0x000fe2000fffe03f */
[----:B------:R-:W-:Y:S01]  /*64a30*/  STL.64 [R1+0x1570], R12 ;  /* 0x0015700c01007387 */ /* 0x000fe20000100a00 */
[----:B------:R0:W-:Y:S03]  /*64a40*/  STL.64 [R1+0x1578], R14 ;  /* 0x0015780e01007387 */ /* 0x0001e60000100a00 */
[----:B0-----:R-:W2:Y:S01]  /*64a50*/  LDL.LU.64 R14, [R1+0x2e28] ;  /* 0x002e2800010e7983 */ /* 0x001ea20000300a00 */
[----:B------:R-:W-:Y:S02]  /*64a60*/  IMAD.MOV.U32 R9, RZ, RZ, R12 ;  /* 0x000000ffff097224 */ /* 0x000fe400078e000c */
[----:B------:R-:W-:Y:S02]  /*64a70*/  IMAD.MOV.U32 R19, RZ, RZ, R10 ;  /* 0x000000ffff137224 */ /* 0x000fe400078e000a */
[----:B------:R-:W-:-:S05]  /*64a80*/  IMAD.MOV.U32 R18, RZ, RZ, R11 ;  /* 0x000000ffff127224 */ /* 0x000fca00078e000b */
[----:B------:R0:W-:Y:S01]  /*64a90*/  STL.64 [R1+0x2d50], R18 ;  /* 0x002d501201007387 */ /* 0x0001e20000100a00 */
[----:B------:R-:W-:Y:S03]  /*64aa0*/  STL.64 [R1+0x2d48], R16 ;  /* 0x002d481001007387 */ /* 0x000fe60000100a00 */
[----:B0-----:R-:W4:Y:S01]  /*64ab0*/  LDL.64 R18, [R1+0xa8] ;  /* 0x0000a80001127983 */ /* 0x001f220000100a00 */
[----:B------:R-:W-:Y:S01]  /*64ac0*/  STL [R1+0x2398], R9 ;  /* 0x0023980901007387 */ /* 0x000fe20000100800 */
        /* <DEDUP_REMOVED lines=14> */
[----:B------:R-:W4:Y:S02]  /*64bb0*/  LDL.LU.64 R14, [R1+0x2e00] ;  /* 0x002e0000010e7983 */ /* 0x000f240000300a00 */
[----:B------:R-:W4:Y:S02]  /*64bc0*/  LDL.LU.64 R12, [R1+0x2df8] ;  /* 0x002df800010c7983 */ /* 0x000f240000300a00 */
        /* <DEDUP_REMOVED lines=8> */
[----:B------:R-:W-:Y:S02]  /*64c50*/  IMAD.MOV.U32 R29, RZ, RZ, R19 ;  /* 0x000000ffff1d7224 */ /* 0x000fe400078e0013 */
[----:B---3--:R-:W-:Y:S01]  /*64c60*/  HMMA.16816.F32 R16, R24, R14, R20 ;  /* 0x0000000e1810723c */ /* 0x008fe20000001814 */
[----:B------:R-:W-:-:S02]  /*64c70*/  IMAD.MOV.U32 R5, RZ, RZ, R14 ;  /* 0x000000ffff057224 */ /* 0x000fc400078e000e */
[----:B------:R-:W-:Y:S01]  /*64c80*/  IMAD.MOV.U32 R4, RZ, RZ, R15 ;  /* 0x000000ffff047224 */ /* 0x000fe200078e000f */
[----:B------:R-:W0:Y:S11]  /*64c90*/  LDSM.16.MT88.4 R20, [R8+0x16100] ;  /* 0x016100000814783b */ /* 0x000e360000004200 */
[----:B------:R-:W-:Y:S08]  /*64ca0*/  @!UPT UIADD3 URZ, URZ, URZ, URZ ;  /* 0x0000003f3f3ff290 */ /* 0x000ff0000fffe03f */
[----:B------:R1:W-:Y:S01]  /*64cb0*/  STL.64 [R1+0x2d0], R16 ;  /* 0x0002d01001007387 */ /* 0x0003e20000100a00 */
[----:B------:R3:W-:Y:S03]  /*64cc0*/  STL.64 [R1+0x2d8], R18 ;  /* 0x0002d81201007387 */ /* 0x0007e60000100a00 */
[----:B-1----:R-:W4:Y:S01]  /*64cd0*/  LDL.LU R16, [R1+0x1470] ;  /* 0x0014700001107983 */ /* 0x002f220000300800 */
[----:B------:R-:W4:Y:S02]  /*64ce0*/  LDL.LU R17, [R1+0x1474] ;  /* 0x0014740001117983 */ /* 0x000f240000300800 */
[----:B---3--:R-:W3:Y:S02]  /*64cf0*/  LDL.LU R18, [R1+0x1478] ;  /* 0x0014780001127983 */ /* 0x008ee40000300800 */
[----:B------:R-:W3:Y:S02]  /*64d00*/  LDL.LU R19, [R1+0x147c] ;  /* 0x00147c0001137983 */ /* 0x000ee40000300800 */
[----:B---3--:R1:W-:Y:S01]  /*64d10*/  STL.64 [R1+0x2d68], R18 ;  /* 0x002d681201007387 */ /* 0x0083e20000100a00 */
[----:B----4-:R3:W-:Y:S03]  /*64d20*/  STL.64 [R1+0x2d60], R16 ;  /* 0x002d601001007387 */ /* 0x0107e60000100a00 */
[----:B-1----:R-:W4:Y:S04]  /*64d30*/  LDL.64 R18, [R1+0x8] ;  /* 0x0000080001127983 */ /* 0x002f280000100a00 */
[----:B----4-:R1:W-:Y:S01]  /*64d40*/  STL.64 [R1+0x2d80], R18 ;  /* 0x002d801201007387 */ /* 0x0103e20000100a00 */
[----:B---3--:R-:W3:Y:S02]  /*64d50*/  LDL.LU R16, [R1+0x1490] ;  /* 0x0014900001107983 */ /* 0x008ee40000300800 */
[----:B------:R-:W3:Y:S01]  /*64d60*/  LDL.LU R17, [R1+0x1494] ;  /* 0x0014940001117983 */ /* 0x000ee20000300800 */
[----:B-1----:R-:W4:Y:S01]  /*64d70*/  LDL.LU R18, [R1+0x1498] ;  /* 0x0014980001127983 */ /* 0x002f220000300800 */
[----:B------:R-:W4:Y:S02]  /*64d80*/  LDL.LU R19, [R1+0x149c] ;  /* 0x00149c0001137983 */ /* 0x000f240000300800 */
[----:B------:R-:W2:Y:S02]  /*64d90*/  LDL.LU R12, [R1+0x14b0] ;  /* 0x0014b000010c7983 */ /* 0x000ea40000300800 */
[----:B------:R-:W2:Y:S01]  /*64da0*/  LDL.LU R13, [R1+0x14b4] ;  /* 0x0014b400010d7983 */ /* 0x000ea20000300800 */
[----:B------:R-:W2:Y:S01]  /*64db0*/  LDL.LU R14, [R1+0x14b8] ;  /* 0x0014b800010e7983 */ /* 0x000ea20000300800 */
[----:B------:R-:W2:Y:S03]  /*64dc0*/  LDL.LU R15, [R1+0x14bc] ;  /* 0x0014bc00010f7983 */ /* 0x000ea60000300800 */
[----:B--2---:R1:W-:Y:S01]  /*64dd0*/  STL.64 [R1+0x2dc0], R14 ;  /* 0x002dc00e01007387 */ /* 0x0043e20000100a00 */
[----:B------:R-:W-:Y:S03]  /*64de0*/  STL.64 [R1+0x2db8], R12 ;  /* 0x002db80c01007387 */ /* 0x000fe60000100a00 */
[----:B-1----:R-:W2:Y:S04]  /*64df0*/  LDL.64 R14, [R1+0x48] ;  /* 0x00004800010e7983 */ /* 0x002ea80000100a00 */
[----:B--2---:R1:W-:Y:S04]  /*64e00*/  STL.64 [R1+0x2dd0], R14 ;  /* 0x002dd00e01007387 */ /* 0x0043e80000100a00 */
[----:B-1----:R-:W2:Y:S04]  /*64e10*/  LDL.64 R14, [R1+0x58] ;  /* 0x00005800010e7983 */ /* 0x002ea80000100a00 */
[----:B--2---:R1:W-:Y:S04]  /*64e20*/  STL.64 [R1+0x2de8], R14 ;  /* 0x002de80e01007387 */ /* 0x0043e80000100a00 */
[----:B-1----:R-:W2:Y:S01]  /*64e30*/  LDL.64 R14, [R1+0x68] ;  /* 0x00006800010e7983 */ /* 0x002ea20000100a00 */
[----:B----4-:R1:W-:Y:S02]  /*64e40*/  STL.64 [R1+0x2d90], R18 ;  /* 0x002d901201007387 */ /* 0x0103e40000100a00 */
[----:B---3--:R-:W-:Y:S01]  /*64e50*/  STL.64 [R1+0x2d88], R16 ;  /* 0x002d881001007387 */ /* 0x008fe20000100a00 */
[----:B-1----:R-:W3:Y:S04]  /*64e60*/  LDL.64 R18, [R1+0x28] ;  /* 0x0000280001127983 */ /* 0x002ee80000100a00 */
[----:B---3--:R1:W-:Y:S04]  /*64e70*/  STL.64 [R1+0x2da8], R18 ;  /* 0x002da81201007387 */ /* 0x0083e80000100a00 */
[----:B-1----:R-:W3:Y:S04]  /*64e80*/  LDL.64 R18, [R1+0x38] ;  /* 0x0000380001127983 */ /* 0x002ee80000100a00 */
        /* <DEDUP_REMOVED lines=12> */
[----:B------:R1:W-:Y:S03]  /*64f50*/  STL.64 [R1+0x2d30], R4 ;  /* 0x002d300401007387 */ /* 0x0003e60000100a00 */
[----:B-1----:R-:W2:Y:S01]  /*64f60*/  LDL.LU R4, [R1+0x14e0] ;  /* 0x0014e00001047983 */ /* 0x002ea20000300800 */
[----:B------:R-:W2:Y:S02]  /*64f70*/  LDL.LU R5, [R1+0x14e4] ;  /* 0x0014e40001057983 */ /* 0x000ea40000300800 */
[----:B------:R-:W2:Y:S02]  /*64f80*/  LDL.LU R6, [R1+0x14e8] ;  /* 0x0014e80001067983 */ /* 0x000ea40000300800 */
[----:B------:R-:W2:Y:S01]  /*64f90*/  LDL.LU R7, [R1+0x14ec] ;  /* 0x0014ec0001077983 */ /* 0x000ea20000300800 */
[----:B------:R-:W-:Y:S01]  /*64fa0*/  STL [R1+0x2da0], R11 ;  /* 0x002da00b01007387 */ /* 0x000fe20000100800 */
[----:B------:R1:W-:Y:S03]  /*64fb0*/  STL.64 [R1+0x2d98], R8 ;  /* 0x002d980801007387 */ /* 0x0003e60000100a00 */
[----:B-1----:R-:W4:Y:S01]  /*64fc0*/  LDL.LU R8, [R1+0x14a0] ;  /* 0x0014a00001087983 */ /* 0x002f220000300800 */
[----:B------:R-:W4:Y:S02]  /*64fd0*/  LDL.LU R9, [R1+0x14a4] ;  /* 0x0014a40001097983 */ /* 0x000f240000300800 */
[----:B------:R-:W4:Y:S02]  /*64fe0*/  LDL.LU R10, [R1+0x14a8] ;  /* 0x0014a800010a7983 */ /* 0x000f240000300800 */
[----:B------:R-:W4:Y:S01]  /*64ff0*/  LDL.LU R11, [R1+0x14ac] ;  /* 0x0014ac00010b7983 */ /* 0x000f220000300800 */
[----:B0-----:R-:W-:Y:S01]  /*65000*/  STL.64 [R1+0x2bf8], R22 ;  /* 0x002bf81601007387 */ /* 0x001fe20000100a00 */
        /* <DEDUP_REMOVED lines=9> */
[----:B------:R0:W-:Y:S02]  /*650a0*/  STL.64 [R1+0x2c0], R4 ;  /* 0x0002c00401007387 */ /* 0x0001e40000100a00 */
[----:B------:R1:W-:Y:S02]  /*650b0*/  STL.64 [R1+0x2c8], R6 ;  /* 0x0002c80601007387 */ /* 0x0003e40000100a00 */
[----:B0-----:R-:W-:Y:S02]  /*650c0*/  IMAD.MOV.U32 R5, RZ, RZ, R14 ;  /* 0x000000ffff057224 */ /* 0x001fe400078e000e */
[----:B------:R-:W-:Y:S02]  /*650d0*/  IMAD.MOV.U32 R4, RZ, RZ, R15 ;  /* 0x000000ffff047224 */ /* 0x000fe400078e000f */
[----:B------:R-:W2:Y:S02]  /*650e0*/  LDL.LU.64 R14, [R1+0x2de8] ;  /* 0x002de800010e7983 */ /* 0x000ea40000300a00 */
[----:B--2---:R-:W-:Y:S01]  /*650f0*/  HMMA.16816.F32 R16, R24, R14, R16 ;  /* 0x0000000e1810723c */ /* 0x004fe20000001810 */
[----:B-1----:R-:W-:-:S02]  /*65100*/  IMAD.MOV.U32 R7, RZ, RZ, R14 ;  /* 0x000000ffff077224 */ /* 0x002fc400078e000e */
        /* <DEDUP_REMOVED lines=22> */
[----:B------:R-:W-:Y:S02]  /*65270*/  IMAD.MOV.U32 R23, RZ, RZ, R0 ;  /* 0x000000ffff177224 */ /* 0x000fe400078e0000 */
[----:B------:R-:W3:Y:S01]  /*65280*/  LDL R0, [R1+0x234c] ;  /* 0x00234c0001007983 */ /* 0x000ee20000100800 */
        /* <DEDUP_REMOVED lines=18> */
[----:B------:R-:W2:Y:S02]  /*653b0*/  LDL.LU.64 R16, [R1+0x2d88] ;  /* 0x002d880001107983 */ /* 0x000ea40000300a00 */
[----:B------:R-:W-:-:S07]  /*653c0*/  IMAD.MOV.U32 R22, RZ, RZ, R2 ;  /* 0x000000ffff167224 */ /* 0x000fce00078e0002 */
        /* <DEDUP_REMOVED lines=19> */
[----:B------:R-:W3:Y:S01]  /*65500*/  LDL.LU R28, [R1+0x2d5c] ;  /* 0x002d5c00011c7983 */ /* 0x000ee20000300800 */
[----:B------:R-:W3:Y:S03]  /*65510*/  LDL.LU R10, [R1+0x2d58] ;  /* 0x002d5800010a7983 */ /* 0x000ee60000300800 */
[----:B------:R0:W-:Y:S02]  /*65520*/  STL.64 [R1+0x2c38], R22 ;  /* 0x002c381601007387 */ /* 0x0001e40000100a00 */
[----:B0-----:R-:W-:Y:S02]  /*65530*/  IMAD.MOV.U32 R22, RZ, RZ, R13 ;  /* 0x000000ffff167224 */ /* 0x001fe400078e000d */
        /* <DEDUP_REMOVED lines=8> */
[----:B------:R-:W-:Y:S02]  /*655c0*/  STL.64 [R1+0x2c50], R22 ;  /* 0x002c501601007387 */ /* 0x000fe40000100a00 */
[----:B------:R0:W-:Y:S01]  /*655d0*/  STL.64 [R1+0x2c18], R14 ;  /* 0x002c180e01007387 */ /* 0x0001e20000100a00 */
[----:B------:R-:W2:Y:S01]  /*655e0*/  LDL.LU R12, [R1+0x1020] ;  /* 0x00102000010c7983 */ /* 0x000ea20000300800 */
[----:B------:R-:W2:Y:S03]  /*655f0*/  LDL.LU R13, [R1+0x1024] ;  /* 0x00102400010d7983 */ /* 0x000ea60000300800 */
[----:B0-----:R-:W2:Y:S01]  /*65600*/  LDL.LU R14, [R1+0x1028] ;  /* 0x00102800010e7983 */ /* 0x001ea20000300800 */
        /* <DEDUP_REMOVED lines=13> */
[----:B---3--:R-:W-:Y:S02]  /*656e0*/  IMAD.MOV.U32 R22, RZ, RZ, R5 ;  /* 0x000000ffff167224 */ /* 0x008fe400078e0005 */
[----:B------:R-:W-:Y:S01]  /*656f0*/  IMAD.MOV.U32 R23, RZ, RZ, R4 ;  /* 0x000000ffff177224 */ /* 0x000fe200078e0004 */
[----:B--2---:R-:W-:Y:S01]  /*65700*/  STL.64 [R1+0x2c48], R14 ;  /* 0x002c480e01007387 */ /* 0x004fe20000100a00 */
[----:B------:R0:W-:Y:S03]  /*65710*/  STL.64 [R1+0x2c40], R12 ;  /* 0x002c400c01007387 */ /* 0x0001e60000100a00 */
        /* <DEDUP_REMOVED lines=11> */
[----:B----4-:R-:W-:-:S02]  /*657d0*/  IMAD.MOV.U32 R22, RZ, RZ, R11 ;  /* 0x000000ffff167224 */ /* 0x010fc400078e000b */
[----:B------:R-:W-:Y:S01]  /*657e0*/  IMAD.MOV.U32 R23, RZ, RZ, R29 ;  /* 0x000000ffff177224 */ /* 0x000fe200078e001d */
[----:B------:R-:W2:Y:S04]  /*657f0*/  LDL.LU R11, [R1+0x2d40] ;  /* 0x002d4000010b7983 */ /* 0x000ea80000300800 */
[----:B------:R0:W-:Y:S01]  /*65800*/  STL.64 [R1+0x2cc0], R22 ;  /* 0x002cc01601007387 */ /* 0x0001e20000100a00 */
[----:B---3--:R-:W-:Y:S02]  /*65810*/  STL.64 [R1+0x2c60], R14 ;  /* 0x002c600e01007387 */ /* 0x008fe40000100a00 */
[----:B------:R1:W-:Y:S02]  /*65820*/  STL.64 [R1+0x2c58], R12 ;  /* 0x002c580c01007387 */ /* 0x0003e40000100a00 */
[----:B0-----:R-:W-:-:S02]  /*65830*/  IMAD.MOV.U32 R22, RZ, RZ, R28 ;  /* 0x000000ffff167224 */ /* 0x001fc400078e001c */
[----:B------:R-:W-:Y:S01]  /*65840*/  IMAD.MOV.U32 R23, RZ, RZ, R9 ;  /* 0x000000ffff177224 */ /* 0x000fe200078e0009 */
        /* <DEDUP_REMOVED lines=66> */
[----:B------:R-:W4:Y:S01]  /*65c70*/  LDL.LU.64 R4, [R1+0x2d30] ;  /* 0x002d300001047983 */ /* 0x000f220000300a00 */
        /* <DEDUP_REMOVED lines=103> */
[C---:B---3--:R-:W-:Y:S11]  /*662f0*/  HMMA.16816.F32 R24, R16.reuse, R6, R24 ;  /* 0x000000061018723c */ /* 0x048ff60000001818 */
[----:B------:R-:W-:Y:S11]  /*66300*/  @!UPT UIADD3 URZ, URZ, URZ, URZ ;  /* 0x0000003f3f3ff290 */ /* 0x000ff6000fffe03f */
[----:B------:R-:W-:Y:S01]  /*66310*/  @!UPT UIADD3 URZ, URZ, URZ, URZ ;  /* 0x0000003f3f3ff290 */ /* 0x000fe2000fffe03f */
[----:B------:R0:W-:Y:S01]  /*66320*/  STL.64 [R1+0x1440], R24 ;  /* 0x0014401801007387 */ /* 0x0001e20000100a00 */
[----:B------:R1:W-:Y:S03]  /*66330*/  STL.64 [R1+0x1448], R26 ;  /* 0x0014481a01007387 */ /* 0x0003e60000100a00 */
[----:B0-----:R-:W3:Y:S01]  /*66340*/  LDL.LU R24, [R1+0xfa0] ;  /* 0x000fa00001187983 */ /* 0x001ee20000300800 */
[----:B--2---:R-:W-:Y:S11]  /*66350*/  HMMA.16816.F32 R4, R16, R14, R20 ;  /* 0x0000000e1004723c */ /* 0x004ff60000001814 */
[----:B------:R-:W-:Y:S11]  /*66360*/  @!UPT UIADD3 URZ, URZ, URZ, URZ ;  /* 0x0000003f3f3ff290 */ /* 0x000ff6000fffe03f */
[----:B------:R-:W-:Y:S01]  /*66370*/  @!UPT UIADD3 URZ, URZ, URZ, URZ ;  /* 0x0000003f3f3ff290 */ /* 0x000fe2000fffe03f */
[----:B------:R0:W-:Y:S01]  /*66380*/  STL.64 [R1+0x1430], R4 ;  /* 0x0014300401007387 */ /* 0x0001e20000100a00 */
[----:B------:R2:W-:Y:S02]  /*66390*/  STL.64 [R1+0x1438], R6 ;  /* 0x0014380601007387 */ /* 0x0005e40000100a00 */
[----:B------:R-:W3:Y:S02]  /*663a0*/  LDL.LU R25, [R1+0xfa4] ;  /* 0x000fa40001197983 */ /* 0x000ee40000300800 */
[----:B-1----:R-:W4:Y:S01]  /*663b0*/  LDL.LU R26, [R1+0xfa8] ;  /* 0x000fa800011a7983 */ /* 0x002f220000300800 */
[----:B------:R-:W4:Y:S04]  /*663c0*/  LDL.LU R27, [R1+0xfac] ;  /* 0x000fac00011b7983 */ /* 0x000f280000300800 */
[----:B0-----:R-:W3:Y:S01]  /*663d0*/  LDL.LU R4, [R1+0xff0] ;  /* 0x000ff00001047983 */ /* 0x001ee20000300800 */
[----:B------:R-:W3:Y:S02]  /*663e0*/  LDL.LU R5, [R1+0xff4] ;  /* 0x000ff40001057983 */ /* 0x000ee40000300800 */
[----:B--2---:R-:W2:Y:S02]  /*663f0*/  LDL.LU R6, [R1+0xff8] ;  /* 0x000ff80001067983 */ /* 0x004ea40000300800 */
[----:B------:R-:W2:Y:S01]  /*66400*/  LDL.LU R7, [R1+0xffc] ;  /* 0x000ffc0001077983 */ /* 0x000ea20000300800 */
[----:B------:R-:W2:Y:S01]  /*66410*/  LDL.LU R20, [R1+0xfe0] ;  /* 0x000fe00001147983 */ /* 0x000ea20000300800 */
[----:B------:R-:W2:Y:S02]  /*66420*/  LDL.LU R21, [R1+0xfe4] ;  /* 0x000fe40001157983 */ /* 0x000ea40000300800 */
[----:B------:R-:W2:Y:S02]  /*66430*/  LDL.LU R22, [R1+0xfe8] ;  /* 0x000fe80001167983 */ /* 0x000ea40000300800 */
[----:B------:R-:W2:Y:S01]  /*66440*/  LDL.LU R23, [R1+0xfec] ;  /* 0x000fec0001177983 */ /* 0x000ea20000300800 */
[----:B----4-:R0:W-:Y:S01]  /*66450*/  STL.64 [R1+0x2bc0], R26 ;  /* 0x002bc01a01007387 */ /* 0x0101e20000100a00 */
[----:B---3--:R-:W-:Y:S02]  /*66460*/  STL.64 [R1+0x2bb8], R24 ;  /* 0x002bb81801007387 */ /* 0x008fe40000100a00 */
[----:B0-----:R-:W-:-:S02]  /*66470*/  IMAD.MOV.U32 R26, RZ, RZ, R3 ;  /* 0x000000ffff1a7224 */ /* 0x001fc400078e0003 */
[----:B------:R-:W-:-:S05]  /*66480*/  IMAD.MOV.U32 R27, RZ, RZ, R2 ;  /* 0x000000ffff1b7224 */ /* 0x000fca00078e0002 */
[----:B------:R0:W-:Y:S04]  /*66490*/  STL.64 [R1+0x2bd0], R26 ;  /* 0x002bd01a01007387 */ /* 0x0001e80000100a00 */
[----:B0-----:R-:W3:Y:S04]  /*664a0*/  LDL.64 R26, [R1+0xf8] ;  /* 0x0000f800011a7983 */ /* 0x001ee80000100a00 */
[----:B---3--:R0:W-:Y:S04]  /*664b0*/  STL.64 [R1+0x2bd8], R26 ;  /* 0x002bd81a01007387 */ /* 0x0081e80000100a00 */
[----:B0-----:R-:W3:Y:S01]  /*664c0*/  LDL.64 R26, [R1+0x108] ;  /* 0x00010800011a7983 */ /* 0x001ee20000100a00 */
[----:B------:R0:W-:Y:S02]  /*664d0*/  STL.64 [R1+0x2ba0], R14 ;  /* 0x002ba00e01007387 */ /* 0x0001e40000100a00 */
[----:B------:R-:W4:Y:S02]  /*664e0*/  LDL.LU R12, [R1+0xf90] ;  /* 0x000f9000010c7983 */ /* 0x000f240000300800 */
[----:B------:R-:W4:Y:S01]  /*664f0*/  LDL.LU R13, [R1+0xf94] ;  /* 0x000f9400010d7983 */ /* 0x000f220000300800 */
[----:B0-----:R-:W2:Y:S01]  /*66500*/  LDL.LU R14, [R1+0xf98] ;  /* 0x000f9800010e7983 */ /* 0x001ea20000300800 */
[----:B------:R-:W2:Y:S03]  /*66510*/  LDL.LU R15, [R1+0xf9c] ;  /* 0x000f9c00010f7983 */ /* 0x000ea60000300800 */
[----:B--2---:R0:W-:Y:S01]  /*66520*/  STL.64 [R1+0x2bb0], R14 ;  /* 0x002bb00e01007387 */ /* 0x0041e20000100a00 */
[----:B----4-:R1:W-:Y:S03]  /*66530*/  STL.64 [R1+0x2ba8], R12 ;  /* 0x002ba80c01007387 */ /* 0x0103e60000100a00 */
[----:B0-----:R-:W2:Y:S01]  /*66540*/  LDL.64 R14, [R1+0xd8] ;  /* 0x0000d800010e7983 */ /* 0x001ea20000100a00 */
[C---:B------:R-:W-:Y:S03]  /*66550*/  HMMA.16816.F32 R4, R16.reuse, R10, R4 ;  /* 0x0000000a1004723c */ /* 0x040fe60000001804 */
[----:B--2---:R0:W-:Y:S01]  /*66560*/  STL.64 [R1+0x2bc8], R14 ;  /* 0x002bc80e01007387 */ /* 0x0041e20000100a00 */
[----:B-1----:R-:W2:Y:S02]  /*66570*/  LDL.LU R12, [R1+0xfb0] ;  /* 0x000fb000010c7983 */ /* 0x002ea40000300800 */
[----:B------:R-:W2:Y:S01]  /*66580*/  LDL.LU R13, [R1+0xfb4] ;  /* 0x000fb400010d7983 */ /* 0x000ea20000300800 */
[----:B0-----:R-:W4:Y:S01]  /*66590*/  LDL.LU R14, [R1+0xfb8] ;  /* 0x000fb800010e7983 */ /* 0x001f220000300800 */
[----:B------:R-:W4:Y:S03]  /*665a0*/  LDL.LU R15, [R1+0xfbc] ;  /* 0x000fbc00010f7983 */ /* 0x000f260000300800 */
[----:B----4-:R-:W-:Y:S01]  /*665b0*/  STL.64 [R1+0x2be8], R14 ;  /* 0x002be80e01007387 */ /* 0x010fe20000100a00 */
[----:B--2---:R0:W-:Y:S03]  /*665c0*/  STL.64 [R1+0x2be0], R12 ;  /* 0x002be00c01007387 */ /* 0x0041e60000100a00 */
[----:B0-----:R-:W2:Y:S01]  /*665d0*/  LDL.LU R12, [R1+0xfd0] ;  /* 0x000fd000010c7983 */ /* 0x001ea20000300800 */
[----:B------:R-:W2:Y:S02]  /*665e0*/  LDL.LU R13, [R1+0xfd4] ;  /* 0x000fd400010d7983 */ /* 0x000ea40000300800 */
[----:B------:R-:W2:Y:S02]  /*665f0*/  LDL.LU R14, [R1+0xfd8] ;  /* 0x000fd800010e7983 */ /* 0x000ea40000300800 */
[----:B------:R-:W2:Y:S03]  /*66600*/  LDL.LU R15, [R1+0xfdc] ;  /* 0x000fdc00010f7983 */ /* 0x000ea60000300800 */
[----:B------:R-:W-:Y:S01]  /*66610*/  STL.64 [R1+0x1420], R4 ;  /* 0x0014200401007387 */ /* 0x000fe20000100a00 */
[----:B------:R0:W-:Y:S03]  /*66620*/  STL.64 [R1+0x1428], R6 ;  /* 0x0014280601007387 */ /* 0x0001e60000100a00 */
[----:B0-----:R-:W4:Y:S01]  /*66630*/  LDL.LU.64 R6, [R1+0x2c00] ;  /* 0x002c000001067983 */ /* 0x001f220000300a00 */
[----:B------:R0:W-:Y:S03]  /*66640*/  STL.64 [R1+0x2b50], R10 ;  /* 0x002b500a01007387 */ /* 0x0001e60000100a00 */
[----:B0-----:R-:W2:Y:S01]  /*66650*/  LDL.64 R10, [R1+0x98] ;  /* 0x00009800010a7983 */ /* 0x001ea20000100a00 */
[----:B----4-:R-:W-:Y:S03]  /*66660*/  HMMA.16816.F32 R16, R16, R6, R20 ;  /* 0x000000061010723c */ /* 0x010fe60000001814 */
[----:B------:R-:W2:Y:S01]  /*66670*/  LDL.LU.64 R22, [R1+0x2bf8] ;  /* 0x002bf80001167983 */ /* 0x000ea20000300a00 */
[----:B------:R-:W2:Y:S02]  /*66680*/  LDL.LU.64 R20, [R1+0x2bf0] ;  /* 0x002bf00001147983 */ /* 0x000ea40000300a00 */
[----:B---3--:R-:W-:-:S02]  /*66690*/  IMAD.MOV.U32 R3, RZ, RZ, R26 ;  /* 0x000000ffff037224 */ /* 0x008fc400078e001a */
[----:B------:R-:W-:Y:S11]  /*666a0*/  IMAD.MOV.U32 R2, RZ, RZ, R27 ;  /* 0x000000ffff027224 */ /* 0x000ff600078e001b */
[----:B------:R-:W-:Y:S04]  /*666b0*/  @!UPT UIADD3 URZ, URZ, URZ, URZ ;  /* 0x0000003f3f3ff290 */ /* 0x000fe8000fffe03f */
[----:B------:R0:W-:Y:S01]  /*666c0*/  STL.64 [R1+0x1120], R16 ;  /* 0x0011201001007387 */ /* 0x0001e20000100a00 */
[----:B------:R1:W-:Y:S03]  /*666d0*/  STL.64 [R1+0x1128], R18 ;  /* 0x0011281201007387 */ /* 0x0003e60000100a00 */
[----:B0-----:R-:W3:Y:S01]  /*666e0*/  LDL.LU R16, [R1+0xf80] ;  /* 0x000f800001107983 */ /* 0x001ee20000300800 */
[----:B------:R-:W3:Y:S02]  /*666f0*/  LDL.LU R17, [R1+0xf84] ;  /* 0x000f840001117983 */ /* 0x000ee40000300800 */
[----:B-1----:R-:W3:Y:S02]  /*66700*/  LDL.LU R18, [R1+0xf88] ;  /* 0x000f880001127983 */ /* 0x002ee40000300800 */
[----:B------:R-:W3:Y:S01]  /*66710*/  LDL.LU R19, [R1+0xf8c] ;  /* 0x000f8c0001137983 */ /* 0x000ee20000300800 */
[----:B------:R0:W-:Y:S01]  /*66720*/  STL [R1+0x2adc], R6 ;  /* 0x002adc0601007387 */ /* 0x0001e20000100800 */
[----:B------:R1:W-:Y:S02]  /*66730*/  STL [R1+0x2ad8], R7 ;  /* 0x002ad80701007387 */ /* 0x0003e40000100800 */
[----:B------:R-:W4:Y:S02]  /*66740*/  LDL.LU R4, [R1+0xfc0] ;  /* 0x000fc00001047983 */ /* 0x000f240000300800 */
[----:B------:R-:W4:Y:S01]  /*66750*/  LDL.LU R5, [R1+0xfc4] ;  /* 0x000fc40001057983 */ /* 0x000f220000300800 */
[----:B0-----:R-:W4:Y:S01]  /*66760*/  LDL.LU R6, [R1+0xfc8] ;  /* 0x000fc80001067983 */ /* 0x001f220000300800 */
[----:B-1----:R-:W4:Y:S01]  /*66770*/  LDL.LU R7, [R1+0xfcc] ;  /* 0x000fcc0001077983 */ /* 0x002f220000300800 */
[C---:B--2---:R-:W-:Y:S11]  /*66780*/  HMMA.16816.F32 R12, R20.reuse, R26, R12 ;  /* 0x0000001a140c723c */ /* 0x044ff6000000180c */
[----:B------:R-:W-:Y:S11]  /*66790*/  @!UPT UIADD3 URZ, URZ, URZ, URZ ;  /* 0x0000003f3f3ff290 */ /* 0x000ff6000fffe03f */
[----:B------:R-:W-:Y:S01]  /*667a0*/  @!UPT UIADD3 URZ, URZ, URZ, URZ ;  /* 0x0000003f3f3ff290 */ /* 0x000fe2000fffe03f */
[----:B------:R-:W-:Y:S01]  /*667b0*/  STL.64 [R1+0x1360], R12 ;  /* 0x0013600c01007387 */ /* 0x000fe20000100a00 */
[----:B------:R0:W-:Y:S03]  /*667c0*/  STL.64 [R1+0x1368], R14 ;  /* 0x0013680e01007387 */ /* 0x0001e60000100a00 */
[----:B0-----:R-:W2:Y:S01]  /*667d0*/  LDL.LU.64 R14, [R1+0x2be8] ;  /* 0x002be800010e7983 */ /* 0x001ea20000300a00 */
[----:B------:R-:W2:Y:S02]  /*667e0*/  LDL.LU.64 R12, [R1+0x2be0] ;  /* 0x002be000010c7983 */ /* 0x000ea40000300a00 */
[----:B------:R-:W4:Y:S02]  /*667f0*/  LDL.LU.64 R26, [R1+0x2bd8] ;  /* 0x002bd800011a7983 */ /* 0x000f240000300a00 */
[----:B------:R-:W-:Y:S01]  /*66800*/  STL [R1+0x2af4], R2 ;  /* 0x002af40201007387 */ /* 0x000fe20000100800 */
[----:B------:R-:W-:Y:S01]  /*66810*/  STL [R1+0x2af0], R3 ;  /* 0x002af00301007387 */ /* 0x000fe20000100800 */
[C---:B----4-:R-:W-:Y:S11]  /*66820*/  HMMA.16816.F32 R4, R20.reuse, R26, R4 ;  /* 0x0000001a1404723c */ /* 0x050ff60000001804 */
[----:B------:R-:W-:Y:S11]  /*66830*/  @!UPT UIADD3 URZ, URZ, URZ, URZ ;  /* 0x0000003f3f3ff290 */ /* 0x000ff6000fffe03f */
[----:B------:R-:W-:Y:S01]  /*66840*/  @!UPT UIADD3 URZ, URZ, URZ, URZ ;  /* 0x0000003f3f3ff290 */ /* 0x000fe2000fffe03f */
[----:B------:R0:W-:Y:S01]  /*66850*/  STL.64 [R1+0x1100], R4 ;  /* 0x0011000401007387 */ /* 0x0001e20000100a00 */
[----:B------:R1:W-:Y:S02]  /*66860*/  STL.64 [R1+0x1108], R6 ;  /* 0x0011080601007387 */ /* 0x0003e40000100a00 */
[----:B0-----:R-:W-:Y:S02]  /*66870*/  IMAD.MOV.U32 R5, RZ, RZ, R26 ;  /* 0x000000ffff057224 */ /* 0x001fe400078e001a */
[----:B------:R-:W-:Y:S02]  /*66880*/  IMAD.MOV.U32 R4, RZ, RZ, R27 ;  /* 0x000000ffff047224 */ /* 0x000fe400078e001b */
[----:B------:R-:W2:Y:S03]  /*66890*/  LDL.LU.64 R26, [R1+0x2bd0] ;  /* 0x002bd000011a7983 */ /* 0x000ea60000300a00 */
[----:B------:R-:W-:Y:S02]  /*668a0*/  STL [R1+0x2afc], R4 ;  /* 0x002afc0401007387 */ /* 0x000fe40000100800 */
[----:B------:R-:W-:Y:S02]  /*668b0*/  STL [R1+0x2af8], R5 ;  /* 0x002af80501007387 */ /* 0x000fe40000100800 */
[----:B-1----:R-:W4:Y:S01]  /*668c0*/  LDL.64 R6, [R1+0xa8] ;  /* 0x0000a80001067983 */ /* 0x002f220000100a00 */
[C---:B--2---:R-:W-:Y:S01]  /*668d0*/  HMMA.16816.F32 R24, R20.reuse, R26, R12 ;  /* 0x0000001a1418723c */ /* 0x044fe2000000180c */
[----:B------:R-:W2:Y:S11]  /*668e0*/  LDL.LU.64 R14, [R1+0x2bc8] ;  /* 0x002bc800010e7983 */ /* 0x000eb60000300a00 */
[----:B------:R-:W-:Y:S11]  /*668f0*/  @!UPT UIADD3 URZ, URZ, URZ, URZ ;  /* 0x0000003f3f3ff290 */ /* 0x000ff6000fffe03f */
[----:B------:R-:W-:Y:S01]  /*66900*/  STL.64 [R1+0x10f0], R24 ;  /* 0x0010f01801007387 */ /* 0x000fe20000100a00 */
[----:B------:R0:W-:Y:S03]  /*66910*/  STL.64 [R1+0x10f8], R26 ;  /* 0x0010f81a01007387 */ /* 0x0001e60000100a00 */
[----:B0-----:R-:W2:Y:S01]  /*66920*/  LDL.LU.64 R26, [R1+0x2bc0] ;  /* 0x002bc000011a7983 */ /* 0x001ea20000300a00 */
        /* <DEDUP_REMOVED lines=15> */
[----:B0-----:R-:W2:Y:S01]  /*66a20*/  LDL.LU.64 R14, [R1+0x2ba0] ;  /* 0x002ba000010e7983 */ /* 0x001ea20000300a00 */
[----:B------:R-:W-:Y:S02]  /*66a30*/  IMAD.MOV.U32 R13, RZ, RZ, R6 ;  /* 0x000000ffff0d7224 */ /* 0x000fe400078e0006 */
[----:B------:R-:W-:Y:S02]  /*66a40*/  IMAD.MOV.U32 R12, RZ, RZ, R7 ;  /* 0x000000ffff0c7224 */ /* 0x000fe400078e0007 */
[----:B---3--:R-:W-:Y:S01]  /*66a50*/  HMMA.16816.F32 R4, R20, R10, R16 ;  /* 0x0000000a1404723c */ /* 0x008fe20000001810 */
[----:B------:R-:W-:-:S02]  /*66a60*/  IMAD.MOV.U32 R27, RZ, RZ, R10 ;  /* 0x000000ffff1b7224 */ /* 0x000fc400078e000a */
[----:B------:R-:W-:Y:S01]  /*66a70*/  IMAD.MOV.U32 R26, RZ, RZ, R11 ;  /* 0x000000ffff1a7224 */ /* 0x000fe200078e000b */
[----:B------:R-:W0:Y:S04]  /*66a80*/  LDSM.16.MT88.4 R16, [R0+0x16000] ;  /* 0x016000000010783b */ /* 0x000e280000004200 */
[----:B--2---:R1:W-:Y:S01]  /*66a90*/  STL.64 [R1+0x2b18], R14 ;  /* 0x002b180e01007387 */ /* 0x0043e20000100a00 */
[----:B------:R-:W-:Y:S11]  /*66aa0*/  STL.64 [R1+0x2b10], R12 ;  /* 0x002b100c01007387 */ /* 0x000ff60000100a00 */
[----:B------:R-:W-:Y:S03]  /*66ab0*/  @!UPT UIADD3 URZ, URZ, URZ, URZ ;  /* 0x0000003f3f3ff290 */ /* 0x000fe6000fffe03f */
[----:B------:R-:W-:Y:S02]  /*66ac0*/  STL.64 [R1+0x10c0], R4 ;  /* 0x0010c00401007387 */ /* 0x000fe40000100a00 */
[----:B------:R-:W-:Y:S01]  /*66ad0*/  STL.64 [R1+0x10c8], R6 ;  /* 0x0010c80601007387 */ /* 0x000fe20000100a00 */
[----:B-1----:R-:W2:Y:S04]  /*66ae0*/  LDL.64 R14, [R1+0x8] ;  /* 0x00000800010e7983 */ /* 0x002ea80000100a00 */
[----:B--2---:R-:W-:Y:S01]  /*66af0*/  STL.64 [R1+0x2b30], R14 ;  /* 0x002b300e01007387 */ /* 0x004fe20000100a00 */
[----:B------:R-:W-:Y:S02]  /*66b00*/  STL.64 [R1+0x2ae8], R26 ;  /* 0x002ae81a01007387 */ /* 0x000fe40000100a00 */
[----:B------:R1:W-:Y:S02]  /*66b10*/  STL.64 [R1+0x2ae0], R24 ;  /* 0x002ae01801007387 */ /* 0x0003e40000100a00 */
        /* <DEDUP_REMOVED lines=15> */
[----:B--2---:R1:W-:Y:S04]  /*66c10*/  STL.64 [R1+0x2b80], R6 ;  /* 0x002b800601007387 */ /* 0x0043e80000100a00 */
        /* <DEDUP_REMOVED lines=9> */
[----:B------:R-:W4:Y:S02]  /*66cb0*/  LDL.LU R11, [R1+0xf5c] ;  /* 0x000f5c00010b7983 */ /* 0x000f240000300800 */
[----:B------:R-:W2:Y:S01]  /*66cc0*/  LDL.64 R6, [R1+0x68] ;  /* 0x0000680001067983 */ /* 0x000ea20000100a00 */
[----:B----4-:R-:W-:Y:S01]  /*66cd0*/  STL.64 [R1+0x2b90], R10 ;  /* 0x002b900a01007387 */ /* 0x010fe20000100a00 */
[----:B--2---:R1:W-:Y:S03]  /*66ce0*/  STL.64 [R1+0x2b88], R8 ;  /* 0x002b880801007387 */ /* 0x0043e60000100a00 */
[----:B-1----:R-:W2:Y:S01]  /*66cf0*/  LDL.LU R8, [R1+0xf60] ;  /* 0x000f600001087983 */ /* 0x002ea20000300800 */
[----:B------:R-:W2:Y:S02]  /*66d00*/  LDL.LU R9, [R1+0xf64] ;  /* 0x000f640001097983 */ /* 0x000ea40000300800 */
[----:B------:R-:W2:Y:S02]  /*66d10*/  LDL.LU R10, [R1+0xf68] ;  /* 0x000f6800010a7983 */ /* 0x000ea40000300800 */
[----:B------:R-:W2:Y:S01]  /*66d20*/  LDL.LU R11, [R1+0xf6c] ;  /* 0x000f6c00010b7983 */ /* 0x000ea20000300800 */
[----:B------:R-:W4:Y:S04]  /*66d30*/  LDL.64 R14, [R1+0x18] ;  /* 0x00001800010e7983 */ /* 0x000f280000100a00 */
[----:B----4-:R1:W-:Y:S04]  /*66d40*/  STL.64 [R1+0x2b48], R14 ;  /* 0x002b480e01007387 */ /* 0x0103e80000100a00 */
[----:B-1----:R-:W4:Y:S01]  /*66d50*/  LDL.64 R14, [R1+0x28] ;  /* 0x00002800010e7983 */ /* 0x002f220000100a00 */
[----:B---3--:R-:W-:Y:S02]  /*66d60*/  STL.64 [R1+0x2b08], R26 ;  /* 0x002b081a01007387 */ /* 0x008fe40000100a00 */
[----:B------:R1:W-:Y:S02]  /*66d70*/  STL.64 [R1+0x2b00], R24 ;  /* 0x002b001801007387 */ /* 0x0003e40000100a00 */
[----:B-1----:R-:W3:Y:S01]  /*66d80*/  LDL.LU R24, [R1+0xf00] ;  /* 0x000f000001187983 */ /* 0x002ee20000300800 */
[----:B------:R-:W3:Y:S02]  /*66d90*/  LDL.LU R25, [R1+0xf04] ;  /* 0x000f040001197983 */ /* 0x000ee40000300800 */
[----:B------:R-:W2:Y:S02]  /*66da0*/  LDL.LU R26, [R1+0xf08] ;  /* 0x000f0800011a7983 */ /* 0x000ea40000300800 */
[----:B------:R-:W2:Y:S02]  /*66db0*/  LDL.LU R27, [R1+0xf0c] ;  /* 0x000f0c00011b7983 */ /* 0x000ea40000300800 */
[----:B--2---:R-:W-:Y:S01]  /*66dc0*/  STL.64 [R1+0x2b28], R26 ;  /* 0x002b281a01007387 */ /* 0x004fe20000100a00 */
[----:B---3--:R1:W-:Y:S03]  /*66dd0*/  STL.64 [R1+0x2b20], R24 ;  /* 0x002b201801007387 */ /* 0x0083e60000100a00 */
[----:B-1----:R-:W2:Y:S01]  /*66de0*/  LDL.LU R24, [R1+0xf10] ;  /* 0x000f100001187983 */ /* 0x002ea20000300800 */
[----:B------:R-:W2:Y:S02]  /*66df0*/  LDL.LU R25, [R1+0xf14] ;  /* 0x000f140001197983 */ /* 0x000ea40000300800 */
[----:B------:R-:W3:Y:S02]  /*66e00*/  LDL.LU R26, [R1+0xf18] ;  /* 0x000f1800011a7983 */ /* 0x000ee40000300800 */
[----:B------:R-:W3:Y:S02]  /*66e10*/  LDL.LU R27, [R1+0xf1c] ;  /* 0x000f1c00011b7983 */ /* 0x000ee40000300800 */
[----:B---3--:R-:W-:Y:S01]  /*66e20*/  STL.64 [R1+0x2b40], R26 ;  /* 0x002b401a01007387 */ /* 0x008fe20000100a00 */
[----:B--2---:R1:W-:Y:S03]  /*66e30*/  STL.64 [R1+0x2b38], R24 ;  /* 0x002b381801007387 */ /* 0x0043e60000100a00 */
[----:B-1----:R-:W2:Y:S01]  /*66e40*/  LDL.LU R24, [R1+0xf20] ;  /* 0x000f200001187983 */ /* 0x002ea20000300800 */
[----:B------:R-:W2:Y:S02]  /*66e50*/  LDL.LU R25, [R1+0xf24] ;  /* 0x000f240001197983 */ /* 0x000ea40000300800 */
[----:B------:R-:W2:Y:S02]  /*66e60*/  LDL.LU R26, [R1+0xf28] ;  /* 0x000f2800011a7983 */ /* 0x000ea40000300800 */
[----:B------:R-:W2:Y:S01]  /*66e70*/  LDL.LU R27, [R1+0xf2c] ;  /* 0x000f2c00011b7983 */ /* 0x000ea20000300800 */
[----:B0-----:R-:W-:Y:S01]  /*66e80*/  STL.64 [R1+0x29a0], R18 ;  /* 0x0029a01201007387 */ /* 0x001fe20000100a00 */
        /* <DEDUP_REMOVED lines=67> */
[----:B------:R-:W4:Y:S01]  /*672c0*/  LDL.LU.64 R12, [R1+0x2b10] ;  /* 0x002b1000010c7983 */ /* 0x000f220000300a00 */
[----:B--2---:R-:W-:Y:S11]  /*672d0*/  HMMA.16816.F32 R24, R20, R14, R24 ;  /* 0x0000000e1418723c */ /* 0x004ff60000001818 */
[----:B------:R-:W-:Y:S11]  /*672e0*/  @!UPT UIADD3 URZ, URZ, URZ, URZ ;  /* 0x0000003f3f3ff290 */ /* 0x000ff6000fffe03f */
[----:B------:R-:W-:Y:S01]  /*672f0*/  @!UPT UIADD3 URZ, URZ, URZ, URZ ;  /* 0x0000003f3f3ff290 */ /* 0x000fe2000fffe03f */
[----:B------:R-:W-:Y:S01]  /*67300*/  STL.64 [R1+0x1040], R24 ;  /* 0x0010401801007387 */ /* 0x000fe20000100a00 */
[----:B------:R0:W-:Y:S03]  /*67310*/  STL.64 [R1+0x1048], R26 ;  /* 0x0010481a01007387 */ /* 0x0001e60000100a00 */
[----:B0-----:R-:W3:Y:S01]  /*67320*/  LDL.LU.64 R26, [R1+0x2b08] ;  /* 0x002b0800011a7983 */ /* 0x001ee20000300a00 */
[----:B------:R-:W3:Y:S02]  /*67330*/  LDL.LU.64 R24, [R1+0x2b00] ;  /* 0x002b000001187983 */ /* 0x000ee40000300a00 */
[----:B------:R0:W-:Y:S02]  /*67340*/  STL.64 [R1+0x29a8], R14 ;  /* 0x0029a80e01007387 */ /* 0x0001e40000100a00 */
[----:B0-----:R-:W-:Y:S02]  /*67350*/  IMAD.MOV.U32 R14, RZ, RZ, R4 ;  /* 0x000000ffff0e7224 */ /* 0x001fe400078e0004 */
[----:B------:R-:W-:Y:S01]  /*67360*/  IMAD.MOV.U32 R15, RZ, RZ, R5 ;  /* 0x000000ffff0f7224 */ /* 0x000fe200078e0005 */
[----:B------:R-:W2:Y:S01]  /*67370*/  LDL.LU R4, [R1+0x2afc] ;  /* 0x002afc0001047983 */ /* 0x000ea20000300800 */
[----:B------:R-:W2:Y:S03]  /*67380*/  LDL.LU R5, [R1+0x2af8] ;  /* 0x002af80001057983 */ /* 0x000ea60000300800 */
[----:B------:R0:W-:Y:S02]  /*67390*/  STL.64 [R1+0x29b8], R14 ;  /* 0x0029b80e01007387 */ /* 0x0001e40000100a00 */
[----:B0-----:R-:W-:-:S02]  /*673a0*/  IMAD.MOV.U32 R14, RZ, RZ, R2 ;  /* 0x000000ffff0e7224 */ /* 0x001fc400078e0002 */
[----:B------:R-:W-:Y:S01]  /*673b0*/  IMAD.MOV.U32 R15, RZ, RZ, R3 ;  /* 0x000000ffff0f7224 */ /* 0x000fe200078e0003 */
[----:B------:R-:W2:Y:S01]  /*673c0*/  LDL.LU R2, [R1+0x2af4] ;  /* 0x002af40001027983 */ /* 0x000ea20000300800 */
[----:B------:R-:W2:Y:S03]  /*673d0*/  LDL.LU R3, [R1+0x2af0] ;  /* 0x002af00001037983 */ /* 0x000ea60000300800 */
[----:B------:R0:W-:Y:S02]  /*673e0*/  STL.64 [R1+0x29d0], R14 ;  /* 0x0029d00e01007387 */ /* 0x0001e40000100a00 */
[----:B0-----:R-:W-:Y:S02]  /*673f0*/  IMAD.MOV.U32 R14, RZ, RZ, R9 ;  /* 0x000000ffff0e7224 */ /* 0x001fe400078e0009 */
[----:B------:R-:W-:Y:S01]  /*67400*/  IMAD.MOV.U32 R15, RZ, RZ, R8 ;  /* 0x000000ffff0f7224 */ /* 0x000fe200078e0008 */
[----:B---3--:R-:W-:Y:S11]  /*67410*/  HMMA.16816.F32 R24, R20, R10, R24 ;  /* 0x0000000a1418723c */ /* 0x008ff60000001818 */
[----:B------:R-:W-:Y:S11]  /*67420*/  @!UPT UIADD3 URZ, URZ, URZ, URZ ;  /* 0x0000003f3f3ff290 */ /* 0x000ff6000fffe03f */
[----:B------:R-:W-:Y:S01]  /*67430*/  @!UPT UIADD3 URZ, URZ, URZ, URZ ;  /* 0x0000003f3f3ff290 */ /* 0x000fe2000fffe03f */
[----:B------:R-:W-:Y:S01]  /*67440*/  STL.64 [R1+0x1030], R24 ;  /* 0x0010301801007387 */ /* 0x000fe20000100a00 */
[----:B------:R0:W-:Y:S03]  /*67450*/  STL.64 [R1+0x1038], R26 ;  /* 0x0010381a01007387 */ /* 0x0001e60000100a00 */
[----:B0-----:R-:W3:Y:S01]  /*67460*/  LDL.LU.64 R26, [R1+0x2ae8] ;  /* 0x002ae800011a7983 */ /* 0x001ee20000300a00 */
        /* <DEDUP_REMOVED lines=29> */
[----:B------:R0:W-:Y:S01]  /*67640*/  STL.64 [R1+0x2a30], R14 ;  /* 0x002a300e01007387 */ /* 0x0001e20000100a00 */
[----:B---3--:R-:W-:Y:S02]  /*67650*/  IMAD.MOV.U32 R18, RZ, RZ, R27 ;  /* 0x000000ffff127224 */ /* 0x008fe400078e001b */
[----:B------:R-:W-:Y:S02]  /*67660*/  IMAD.MOV.U32 R19, RZ, RZ, R26 ;  /* 0x000000ffff137224 */ /* 0x000fe400078e001a */
[----:B0-----:R-:W-:Y:S02]  /*67670*/  IMAD.MOV.U32 R14, RZ, RZ, R17 ;  /* 0x000000ffff0e7224 */ /* 0x001fe400078e0011 */
[----:B------:R-:W-:-:S05]  /*67680*/  IMAD.MOV.U32 R15, RZ, RZ, R16 ;  /* 0x000000ffff0f7224 */ /* 0x000fca00078e0010 */
[----:B------:R-:W-:Y:S04]  /*67690*/  STL.64 [R1+0x2a48], R14 ;  /* 0x002a480e01007387 */ /* 0x000fe80000100a00 */
[----:B--2---:R-:W-:Y:S01]  /*676a0*/  STL.64 [R1+0x29f8], R10 ;  /* 0x0029f80a01007387 */ /* 0x004fe20000100a00 */
[----:B------:R0:W-:Y:S03]  /*676b0*/  STL.64 [R1+0x29f0], R8 ;  /* 0x0029f00801007387 */ /* 0x0001e60000100a00 */
[----:B0-----:R-:W2:Y:S01]  /*676c0*/  LDL.LU R8, [R1+0xe40] ;  /* 0x000e400001087983 */ /* 0x001ea20000300800 */
[----:B------:R-:W2:Y:S02]  /*676d0*/  LDL.LU R9, [R1+0xe44] ;  /* 0x000e440001097983 */ /* 0x000ea40000300800 */
[----:B------:R-:W3:Y:S02]  /*676e0*/  LDL.LU R10, [R1+0xe48] ;  /* 0x000e4800010a7983 */ /* 0x000ee40000300800 */
[----:B------:R-:W3:Y:S01]  /*676f0*/  LDL.LU R11, [R1+0xe4c] ;  /* 0x000e4c00010b7983 */ /* 0x000ee20000300800 */
[----:B------:R4:W-:Y:S02]  /*67700*/  STL.64 [R1+0x2a50], R18 ;  /* 0x002a501201007387 */ /* 0x0009e40000100a00 */
[----:B----4-:R-:W-:-:S02]  /*67710*/  IMAD.MOV.U32 R18, RZ, RZ, R13 ;  /* 0x000000ffff127224 */ /* 0x010fc400078e000d */
[----:B------:R-:W-:-:S05]  /*67720*/  IMAD.MOV.U32 R19, RZ, RZ, R12 ;  /* 0x000000ffff137224 */ /* 0x000fca00078e000c */
[----:B------:R0:W-:Y:S01]  /*67730*/  STL.64 [R1+0x2a68], R18 ;  /* 0x002a681201007387 */ /* 0x0001e20000100a00 */
[----:B------:R-:W4:Y:S02]  /*67740*/  LDL.LU R12, [R1+0xe80] ;  /* 0x000e8000010c7983 */ /* 0x000f240000300800 */
[----:B------:R-:W4:Y:S02]  /*67750*/  LDL.LU R13, [R1+0xe84] ;  /* 0x000e8400010d7983 */ /* 0x000f240000300800 */
[----:B------:R-:W2:Y:S01]  /*67760*/  LDL.LU R14, [R1+0xe88] ;  /* 0x000e8800010e7983 */ /* 0x000ea20000300800 */
[----:B------:R-:W2:Y:S01]  /*67770*/  LDL.LU R15, [R1+0xe8c] ;  /* 0x000e8c00010f7983 */ /* 0x000ea20000300800 */
[----:B0-----:R-:W-:Y:S02]  /*67780*/  IMAD.MOV.U32 R18, RZ, RZ, R25 ;  /* 0x000000ffff127224 */ /* 0x001fe400078e0019 */
[----:B------:R-:W-:-:S05]  /*67790*/  IMAD.MOV.U32 R19, RZ, RZ, R24 ;  /* 0x000000ffff137224 */ /* 0x000fca00078e0018 */
[----:B------:R-:W-:Y:S04]  /*677a0*/  STL.64 [R1+0x2a80], R18 ;  /* 0x002a801201007387 */ /* 0x000fe80000100a00 */
[----:B--2---:R-:W-:Y:S01]  /*677b0*/  STL.64 [R1+0x2a60], R14 ;  /* 0x002a600e01007387 */ /* 0x004fe20000100a00 */
[----:B----4-:R0:W-:Y:S03]  /*677c0*/  STL.64 [R1+0x2a58], R12 ;  /* 0x002a580c01007387 */ /* 0x0101e60000100a00 */
[----:B0-----:R-:W2:Y:S01]  /*677d0*/  LDL.LU R12, [R1+0xe90] ;  /* 0x000e9000010c7983 */ /* 0x001ea20000300800 */
[----:B------:R-:W2:Y:S02]  /*677e0*/  LDL.LU R13, [R1+0xe94] ;  /* 0x000e9400010d7983 */ /* 0x000ea40000300800 */
[----:B------:R-:W4:Y:S02]  /*677f0*/  LDL.LU R14, [R1+0xe98] ;  /* 0x000e9800010e7983 */ /* 0x000f240000300800 */
[----:B------:R-:W4:Y:S01]  /*67800*/  LDL.LU R15, [R1+0xe9c] ;  /* 0x000e9c00010f7983 */ /* 0x000f220000300800 */
[----:B------:R-:W2:Y:S04]  /*67810*/  LDL.64 R18, [R1+0xe8] ;  /* 0x0000e80001127983 */ /* 0x000ea80000100a00 */
[----:B--2---:R-:W-:Y:S01]  /*67820*/  STL.64 [R1+0x2a98], R18 ;  /* 0x002a981201007387 */ /* 0x004fe20000100a00 */
[----:B----4-:R-:W-:Y:S02]  /*67830*/  STL.64 [R1+0x2a78], R14 ;  /* 0x002a780e01007387 */ /* 0x010fe40000100a00 */
[----:B------:R0:W-:Y:S02]  /*67840*/  STL.64 [R1+0x2a70], R12 ;  /* 0x002a700c01007387 */ /* 0x0001e40000100a00 */
        /* <DEDUP_REMOVED lines=12> */
[----:B------:R-:W4:Y:S01]  /*67910*/  LDL.LU R15, [R1+0xebc] ;  /* 0x000ebc00010f7983 */ /* 0x000f220000300800 */
[----:B------:R-:W2:Y:S01]  /*67920*/  LDL.LU R24, [R1+0xee0] ;  /* 0x000ee00001187983 */ /* 0x000ea20000300800 */
[----:B------:R-:W3:Y:S02]  /*67930*/  LDL.LU R25, [R1+0xee4] ;  /* 0x000ee40001197983 */ /* 0x000ee40000300800 */
[----:B------:R-:W3:Y:S02]  /*67940*/  LDL.LU R26, [R1+0xee8] ;  /* 0x000ee800011a7983 */ /* 0x000ee40000300800 */
[----:B------:R-:W3:Y:S01]  /*67950*/  LDL.LU R27, [R1+0xeec] ;  /* 0x000eec00011b7983 */ /* 0x000ee20000300800 */
        /* <DEDUP_REMOVED lines=24> */
[----:B------:R-:W-:Y:S01]  /*67ae0*/  HMMA.16816.F32 R20, R20, R6, R24 ;  /* 0x000000061414723c */ /* 0x000fe20000001818 */
[----:B----4-:R-:W-:Y:S01]  /*67af0*/  STL.64 [R1+0x2a40], R10 ;  /* 0x002a400a01007387 */ /* 0x010fe20000100a00 */
[----:B---3--:R0:W-:Y:S03]  /*67b00*/  STL.64 [R1+0x2a38], R8 ;  /* 0x002a380801007387 */ /* 0x0081e60000100a00 */
[----:B0-----:R-:W3:Y:S01]  /*67b10*/  LDL.LU R8, [R1+0xe70] ;  /* 0x000e700001087983 */ /* 0x001ee20000300800 */
[----:B------:R-:W3:Y:S02]  /*67b20*/  LDL.LU R9, [R1+0xe74] ;  /* 0x000e740001097983 */ /* 0x000ee40000300800 */
[----:B------:R-:W3:Y:S02]  /*67b30*/  LDL.LU R10, [R1+0xe78] ;  /* 0x000e7800010a7983 */ /* 0x000ee40000300800 */
[----:B------:R-:W3:Y:S01]  /*67b40*/  LDL.LU R11, [R1+0xe7c] ;  /* 0x000e7c00010b7983 */ /* 0x000ee20000300800 */
[----:B------:R-:W2:Y:S01]  /*67b50*/  LDL.LU.64 R26, [R1+0x2ad0] ;  /* 0x002ad000011a7983 */ /* 0x000ea20000300a00 */
[----:B------:R-:W2:Y:S02]  /*67b60*/  LDL.LU.64 R24, [R1+0x2ac8] ;  /* 0x002ac80001187983 */ /* 0x000ea40000300a00 */
[----:B------:R-:W-:-:S02]  /*67b70*/  IMAD.MOV.U32 R18, RZ, RZ, R3 ;  /* 0x000000ffff127224 */ /* 0x000fc400078e0003 */
[----:B------:R-:W-:-:S07]  /*67b80*/  IMAD.MOV.U32 R19, RZ, RZ, R2 ;  /* 0x000000ffff137224 */ /* 0x000fce00078e0002 */
[----:B------:R0:W-:Y:S01]  /*67b90*/  STL.64 [R1+0x1020], R20 ;  /* 0x0010201401007387 */ /* 0x0001e20000100a00 */
[----:B------:R1:W-:Y:S03]  /*67ba0*/  STL.64 [R1+0x1028], R22 ;  /* 0x0010281601007387 */ /* 0x0003e60000100a00 */
[----:B0-----:R-:W4:Y:S01]  /*67bb0*/  LDL.LU R20, [R1+0xe00] ;  /* 0x000e000001147983 */ /* 0x001f220000300800 */
[----:B------:R-:W4:Y:S02]  /*67bc0*/  LDL.LU R21, [R1+0xe04] ;  /* 0x000e040001157983 */ /* 0x000f240000300800 */
[----:B-1----:R-:W4:Y:S02]  /*67bd0*/  LDL.LU R22, [R1+0xe08] ;  /* 0x000e080001167983 */ /* 0x002f240000300800 */
[----:B------:R-:W4:Y:S01]  /*67be0*/  LDL.LU R23, [R1+0xe0c] ;  /* 0x000e0c0001177983 */ /* 0x000f220000300800 */
        /* <DEDUP_REMOVED lines=46> */
[C---:B---3--:R-:W-:Y:S01]  /*67ed0*/  HMMA.16816.F32 R12, R24.reuse, R14, R8 ;  /* 0x0000000e180c723c */ /* 0x048fe20000001808 */
[----:B------:R-:W3:Y:S01]  /*67ee0*/  LDL.LU.64 R10, [R1+0x2a40] ;  /* 0x002a4000010a7983 */ /* 0x000ee20000300a00 */
[----:B------:R-:W3:Y:S11]  /*67ef0*/  LDL.LU.64 R8, [R1+0x2a38] ;  /* 0x002a380001087983 */ /* 0x000ef60000300a00 */
[----:B------:R-:W-:Y:S10]  /*67f00*/  @!UPT UIADD3 URZ, URZ, URZ, URZ ;  /* 0x0000003f3f3ff290 */ /* 0x000ff4000fffe03f */
        /* <DEDUP_REMOVED lines=39> */
[----:B------:R-:W2:Y:S11]  /*68180*/  LDL.LU.64 R10, [R1+0x29b0] ;  /* 0x0029b000010a7983 */ /* 0x000eb60000300a00 */
[----:B------:R-:W-:Y:S10]  /*68190*/  @!UPT UIADD3 URZ, URZ, URZ, URZ ;  /* 0x0000003f3f3ff290 */ /* 0x000ff4000fffe03f */
[----:B------:R-:W-:Y:S01]  /*681a0*/  STL.64 [R1+0x1210], R12 ;  /* 0x0012100c01007387 */ /* 0x000fe20000100a00 */
[----:B------:R0:W-:Y:S03]  /*681b0*/  STL.64 [R1+0x1218], R14 ;  /* 0x0012180e01007387 */ /* 0x0001e60000100a00 */
[----:B0-----:R-:W4:Y:S02]  /*681c0*/  LDL.LU.64 R14, [R1+0x29a8] ;  /* 0x0029a800010e7983 */ /* 0x001f240000300a00 */
[C---:B----4-:R-:W-:Y:S02]  /*681d0*/  HMMA.16816.F32 R20, R24.reuse, R14, R20 ;  /* 0x0000000e1814723c */ /* 0x050fe40000001814 */
[----:B------:R0:W-:Y:S01]  /*681e0*/  STL.64 [R1+0x2948], R14 ;  /* 0x0029480e01007387 */ /* 0x0001e20000100a00 */
[----:B------:R-:W3:Y:S11]  /*681f0*/  LDL.LU R12, [R1+0xda0] ;  /* 0x000da000010c7983 */ /* 0x000ef60000300800 */
[----:B------:R-:W-:Y:S09]  /*68200*/  @!UPT UIADD3 URZ, URZ, URZ, URZ ;  /* 0x0000003f3f3ff290 */ /* 0x000ff2000fffe03f */
[----:B------:R-:W-:Y:S01]  /*68210*/  STL.64 [R1+0x1200], R20 ;  /* 0x0012001401007387 */ /* 0x000fe20000100a00 */
[----:B------:R-:W-:Y:S02]  /*68220*/  STL.64 [R1+0x1208], R22 ;  /* 0x0012081601007387 */ /* 0x000fe40000100a00 */
[----:B------:R-:W3:Y:S02]  /*68230*/  LDL.LU R13, [R1+0xda4] ;  /* 0x000da400010d7983 */ /* 0x000ee40000300800 */
[----:B0-----:R-:W4:Y:S01]  /*68240*/  LDL.LU R14, [R1+0xda8] ;  /* 0x000da800010e7983 */ /* 0x001f220000300800 */
[----:B------:R-:W4:Y:S04]  /*68250*/  LDL.LU R15, [R1+0xdac] ;  /* 0x000dac00010f7983 */ /* 0x000f280000300800 */
[----:B------:R-:W0:Y:S01]  /*68260*/  LDSM.16.MT88.4 R20, [R0+0x16080] ;  /* 0x016080000014783b */ /* 0x000e220000004200 */
[----:B--2---:R-:W-:Y:S03]  /*68270*/  HMMA.16816.F32 R16, R24, R10, R16 ;  /* 0x0000000a1810723c */ /* 0x004fe60000001810 */
[----:B----4-:R1:W-:Y:S01]  /*68280*/  STL.64 [R1+0x2958], R14 ;  /* 0x0029580e01007387 */ /* 0x0103e20000100a00 */
[----:B---3--:R-:W-:Y:S02]  /*68290*/  STL.64 [R1+0x2950], R12 ;  /* 0x0029500c01007387 */ /* 0x008fe40000100a00 */
[----:B-1----:R-:W-:-:S02]  /*682a0*/  IMAD.MOV.U32 R14, RZ, RZ, R3 ;  /* 0x000000ffff0e7224 */ /* 0x002fc400078e0003 */
[----:B------:R-:W-:-:S05]  /*682b0*/  IMAD.MOV.U32 R15, RZ, RZ, R2 ;  /* 0x000000ffff0f7224 */ /* 0x000fca00078e0002 */
[----:B------:R1:W-:Y:S04]  /*682c0*/  STL.64 [R1+0x2968], R14 ;  /* 0x0029680e01007387 */ /* 0x0003e80000100a00 */
[----:B-1----:R-:W2:Y:S04]  /*682d0*/  LDL.64 R14, [R1+0xf8] ;  /* 0x0000f800010e7983 */ /* 0x002ea80000100a00 */
[----:B--2---:R1:W-:Y:S04]  /*682e0*/  STL.64 [R1+0x2980], R14 ;  /* 0x0029800e01007387 */ /* 0x0043e80000100a00 */
[----:B-1----:R-:W2:Y:S01]  /*682f0*/  LDL.64 R14, [R1+0x108] ;  /* 0x00010800010e7983 */ /* 0x002ea20000100a00 */
[----:B0-----:R0:W-:Y:S02]  /*68300*/  STL [R1+0x2878], R20 ;  /* 0x0028781401007387 */ /* 0x0011e40000100800 */
[----:B------:R1:W-:Y:S02]  /*68310*/  STL [R1+0x2874], R21 ;  /* 0x0028741501007387 */ /* 0x0003e40000100800 */
[----:B------:R3:W-:Y:S01]  /*68320*/  STL [R1+0x2870], R22 ;  /* 0x0028701601007387 */ /* 0x0007e20000100800 */
[----:B------:R4:W-:Y:S04]  /*68330*/  STL [R1+0x286c], R23 ;  /* 0x00286c1701007387 */ /* 0x0009e80000100800 */
[----:B0-----:R-:W2:Y:S01]  /*68340*/  LDL.LU R20, [R1+0xde0] ;  /* 0x000de00001147983 */ /* 0x001ea20000300800 */
[----:B-1----:R-:W2:Y:S02]  /*68350*/  LDL.LU R21, [R1+0xde4] ;  /* 0x000de40001157983 */ /* 0x002ea40000300800 */
[----:B---3--:R-:W2:Y:S02]  /*68360*/  LDL.LU R22, [R1+0xde8] ;  /* 0x000de80001167983 */ /* 0x008ea40000300800 */
[----:B----4-:R-:W2:Y:S01]  /*68370*/  LDL.LU R23, [R1+0xdec] ;  /* 0x000dec0001177983 */ /* 0x010ea20000300800 */
[----:B------:R-:W-:Y:S01]  /*68380*/  STL.64 [R1+0x11f0], R16 ;  /* 0x0011f01001007387 */ /* 0x000fe20000100a00 */
[----:B------:R0:W-:Y:S03]  /*68390*/  STL.64 [R1+0x11f8], R18 ;  /* 0x0011f81201007387 */ /* 0x0001e60000100a00 */
[----:B0-----:R-:W3:Y:S01]  /*683a0*/  LDL.LU.64 R18, [R1+0x29a0] ;  /* 0x0029a00001127983 */ /* 0x001ee20000300a00 */
[----:B------:R-:W3:Y:S02]  /*683b0*/  LDL.LU.64 R16, [R1+0x2998] ;  /* 0x0029980001107983 */ /* 0x000ee40000300a00 */
[----:B------:R0:W-:Y:S02]  /*683c0*/  STL.64 [R1+0x28a8], R10 ;  /* 0x0028a80a01007387 */ /* 0x0001e40000100a00 */
[----:B0-----:R-:W4:Y:S04]  /*683d0*/  LDL.64 R10, [R1+0xa8] ;  /* 0x0000a800010a7983 */ /* 0x001f280000100a00 */
[----:B----4-:R0:W-:Y:S04]  /*683e0*/  STL.64 [R1+0x2940], R10 ;  /* 0x0029400a01007387 */ /* 0x0101e80000100a00 */
[----:B0-----:R-:W4:Y:S04]  /*683f0*/  LDL.64 R10, [R1+0xd8] ;  /* 0x0000d800010a7983 */ /* 0x001f280000100a00 */
        /* <DEDUP_REMOVED lines=9> */
[----:B------:R-:W4:Y:S02]  /*68490*/  LDL.LU R10, [R1+0xdc8] ;  /* 0x000dc800010a7983 */ /* 0x000f240000300800 */
[----:B------:R-:W4:Y:S01]  /*684a0*/  LDL.LU R11, [R1+0xdcc] ;  /* 0x000dcc00010b7983 */ /* 0x000f220000300800 */
[----:B------:R-:W-:Y:S01]  /*684b0*/  HMMA.16816.F32 R24, R24, R6, R20 ;  /* 0x000000061818723c */ /* 0x000fe20000001814 */
[----:B----4-:R-:W-:Y:S01]  /*684c0*/  STL.64 [R1+0x2990], R10 ;  /* 0x0029900a01007387 */ /* 0x010fe20000100a00 */
[----:B--2---:R0:W-:Y:S03]  /*684d0*/  STL.64 [R1+0x2988], R8 ;  /* 0x0029880801007387 */ /* 0x0041e60000100a00 */
[----:B0-----:R-:W3:Y:S01]  /*684e0*/  LDL.LU R8, [R1+0xdd0] ;  /* 0x000dd00001087983 */ /* 0x001ee20000300800 */
[----:B------:R-:W3:Y:S02]  /*684f0*/  LDL.LU R9, [R1+0xdd4] ;  /* 0x000dd40001097983 */ /* 0x000ee40000300800 */
[----:B------:R-:W3:Y:S02]  /*68500*/  LDL.LU R10, [R1+0xdd8] ;  /* 0x000dd800010a7983 */ /* 0x000ee40000300800 */
[----:B------:R-:W3:Y:S01]  /*68510*/  LDL.LU R11, [R1+0xddc] ;  /* 0x000ddc00010b7983 */ /* 0x000ee20000300800 */
[----:B------:R-:W2:Y:S11]  /*68520*/  LDL.LU R20, [R1+0xd80] ;  /* 0x000d800001147983 */ /* 0x000eb60000300800 */
[----:B------:R-:W-:Y:S01]  /*68530*/  @!UPT UIADD3 URZ, URZ, URZ, URZ ;  /* 0x0000003f3f3ff290 */ /* 0x000fe2000fffe03f */
[----:B------:R-:W-:Y:S02]  /*68540*/  STL.64 [R1+0xf90], R24 ;  /* 0x000f901801007387 */ /* 0x000fe40000100a00 */
[----:B------:R0:W-:Y:S02]  /*68550*/  STL.64 [R1+0xf98], R26 ;  /* 0x000f981a01007387 */ /* 0x0001e40000100a00 */
[----:B------:R-:W2:Y:S01]  /*68560*/  LDL.LU R21, [R1+0xd84] ;  /* 0x000d840001157983 */ /* 0x000ea20000300800 */
[----:B------:R-:W2:Y:S01]  /*68570*/  LDL.LU R22, [R1+0xd88] ;  /* 0x000d880001167983 */ /* 0x000ea20000300800 */
[----:B------:R-:W2:Y:S02]  /*68580*/  LDL.LU R23, [R1+0xd8c] ;  /* 0x000d8c0001177983 */ /* 0x000ea40000300800 */
[----:B------:R-:W-:Y:S02]  /*68590*/  IMAD.MOV.U32 R3, RZ, RZ, R14 ;  /* 0x000000ffff037224 */ /* 0x000fe400078e000e */
[----:B------:R-:W-:Y:S01]  /*685a0*/  IMAD.MOV.U32 R2, RZ, RZ, R15 ;  /* 0x000000ffff027224 */ /* 0x000fe200078e000f */
[----:B0-----:R-:W2:Y:S01]  /*685b0*/  LDL.64 R26, [R1+0x98] ;  /* 0x00009800011a7983 */ /* 0x001ea20000100a00 */
[C---:B---3--:R-:W-:Y:S11]  /*685c0*/  HMMA.16816.F32 R8, R16.reuse, R14, R8 ;  /* 0x0000000e1008723c */ /* 0x048ff60000001808 */
[----:B------:R-:W-:Y:S11]  /*685d0*/  @!UPT UIADD3 URZ, URZ, URZ, URZ ;  /* 0x0000003f3f3ff290 */ /* 0x000ff6000fffe03f */
[----:B------:R-:W-:Y:S01]  /*685e0*/  @!UPT UIADD3 URZ, URZ, URZ, URZ ;  /* 0x0000003f3f3ff290 */ /* 0x000fe2000fffe03f */
[----:B------:R-:W-:Y:S01]  /*685f0*/  STL.64 [R1+0x1670], R8 ;  /* 0x0016700801007387 */ /* 0x000fe20000100a00 */
[----:B------:R0:W-:Y:S03]  /*68600*/  STL.64 [R1+0x1678], R10 ;  /* 0x0016780a01007387 */ /* 0x0001e60000100a00 */
[----:B0-----:R-:W3:Y:S01]  /*68610*/  LDL.LU.64 R10, [R1+0x2990] ;  /* 0x00299000010a7983 */ /* 0x001ee20000300a00 */
[----:B------:R-:W3:Y:S02]  /*68620*/  LDL.LU.64 R8, [R1+0x2988] ;  /* 0x0029880001087983 */ /* 0x000ee40000300a00 */
[----:B------:R-:W3:Y:S02]  /*68630*/  LDL.LU.64 R14, [R1+0x2980] ;  /* 0x00298000010e7983 */ /* 0x000ee40000300a00 */
[----:B------:R-:W-:Y:S01]  /*68640*/  STL [R1+0x2880], R2 ;  /* 0x0028800201007387 */ /* 0x000fe20000100800 */
[----:B------:R-:W-:Y:S01]  /*68650*/  STL [R1+0x287c], R3 ;  /* 0x00287c0301007387 */ /* 0x000fe20000100800 */
        /* <DEDUP_REMOVED lines=9> */
[----:B------:R-:W-:Y:S01]  /*686f0*/  STL [R1+0x2888], R5 ;  /* 0x0028880501007387 */ /* 0x000fe20000100800 */
[----:B------:R-:W-:Y:S01]  /*68700*/  STL [R1+0x2884], R28 ;  /* 0x0028841c01007387 */ /* 0x000fe20000100800 */
[C---:B---3--:R-:W-:Y:S03]  /*68710*/  HMMA.16816.F32 R12, R16.reuse, R14, R8 ;  /* 0x0000000e100c723c */ /* 0x048fe60000001808 */
[----:B------:R-:W3:Y:S11]  /*68720*/  LDL.LU.64 R10, [R1+0x2960] ;  /* 0x00296000010a7983 */ /* 0x000ef60000300a00 */
[----:B------:R-:W-:Y:S09]  /*68730*/  @!UPT UIADD3 URZ, URZ, URZ, URZ ;  /* 0x0000003f3f3ff290 */ /* 0x000ff2000fffe03f */
[----:B------:R-:W-:Y:S01]  /*68740*/  STL.64 [R1+0x1640], R12 ;  /* 0x0016400c01007387 */ /* 0x000fe20000100a00 */
[----:B------:R0:W-:Y:S03]  /*68750*/  STL.64 [R1+0x1648], R14 ;  /* 0x0016480e01007387 */ /* 0x0001e60000100a00 */
[----:B0-----:R-:W3:Y:S01]  /*68760*/  LDL.LU.64 R14, [R1+0x2958] ;  /* 0x00295800010e7983 */ /* 0x001ee20000300a00 */
[----:B------:R-:W3:Y:S02]  /*68770*/  LDL.LU.64 R12, [R1+0x2950] ;  /* 0x00295000010c7983 */ /* 0x000ee40000300a00 */
[----:B---3--:R-:W-:Y:S11]  /*68780*/  HMMA.16816.F32 R12, R16, R10, R12 ;  /* 0x0000000a100c723c */ /* 0x008ff6000000180c */
[----:B------:R-:W-:Y:S11]  /*68790*/  @!UPT UIADD3 URZ, URZ, URZ, URZ ;  /* 0x0000003f3f3ff290 */ /* 0x000ff6000fffe03f */
[----:B------:R-:W-:Y:S01]  /*687a0*/  @!UPT UIADD3 URZ, URZ, URZ, URZ ;  /* 0x0000003f3f3ff290 */ /* 0x000fe2000fffe03f */
[----:B------:R-:W-:Y:S01]  /*687b0*/  STL.64 [R1+0x1630], R12 ;  /* 0x0016300c01007387 */ /* 0x000fe20000100a00 */
[----:B------:R0:W-:Y:S03]  /*687c0*/  STL.64 [R1+0x1638], R14 ;  /* 0x0016380e01007387 */ /* 0x0001e60000100a00 */
[----:B0-----:R-:W3:Y:S01]  /*687d0*/  LDL.LU.64 R14, [R1+0x2948] ;  /* 0x00294800010e7983 */ /* 0x001ee20000300a00 */
[----:B------:R-:W-:Y:S02]  /*687e0*/  IMAD.MOV.U32 R12, RZ, RZ, R11 ;  /* 0x000000ffff0c7224 */ /* 0x000fe400078e000b */
[----:B------:R-:W-:Y:S02]  /*687f0*/  IMAD.MOV.U32 R13, RZ, RZ, R10 ;  /* 0x000000ffff0d7224 */ /* 0x000fe400078e000a */
[----:B------:R-:W4:Y:S01]  /*68800*/  LDL.LU.64 R10, [R1+0x2940] ;  /* 0x00294000010a7983 */ /* 0x000f220000300a00 */
[----:B------:R0:W-:Y:S02]  /*68810*/  STL [R1+0x2890], R12 ;  /* 0x0028900c01007387 */ /* 0x0001e40000100800 */
[----:B------:R1:W-:Y:S01]  /*68820*/  STL [R1+0x288c], R13 ;  /* 0x00288c0d01007387 */ /* 0x0003e20000100800 */
[----:B---3--:R3:W-:Y:S01]  /*68830*/  STL.64 [R1+0x28d8], R14 ;  /* 0x0028d80e01007387 */ /* 0x0087e20000100a00 */
[----:B0-----:R-:W2:Y:S02]  /*68840*/  LDL.LU R12, [R1+0xd90] ;  /* 0x000d9000010c7983 */ /* 0x001ea40000300800 */
[----:B-1----:R-:W2:Y:S01]  /*68850*/  LDL.LU R13, [R1+0xd94] ;  /* 0x000d9400010d7983 */ /* 0x002ea20000300800 */
[----:B---3--:R-:W2:Y:S01]  /*68860*/  LDL.LU R14, [R1+0xd98] ;  /* 0x000d9800010e7983 */ /* 0x008ea20000300800 */
[----:B------:R-:W2:Y:S02]  /*68870*/  LDL.LU R15, [R1+0xd9c] ;  /* 0x000d9c00010f7983 */ /* 0x000ea40000300800 */
[----:B----4-:R-:W-:-:S02]  /*68880*/  IMAD.MOV.U32 R4, RZ, RZ, R10 ;  /* 0x000000ffff047224 */ /* 0x010fc400078e000a */
[----:B------:R-:W-:Y:S01]  /*68890*/  IMAD.MOV.U32 R29, RZ, RZ, R11 ;  /* 0x000000ffff1d7224 */ /* 0x000fe200078e000b */
[C---:B--2---:R-:W-:Y:S11]  /*688a0*/  HMMA.16816.F32 R12, R16.reuse, R10, R12 ;  /* 0x0000000a100c723c */ /* 0x044ff6000000180c */
[----:B------:R-:W-:Y:S11]  /*688b0*/  @!UPT UIADD3 URZ, URZ, URZ, URZ ;  /* 0x0000003f3f3ff290 */ /* 0x000ff6000fffe03f */
[----:B------:R-:W-:Y:S01]  /*688c0*/  @!UPT UIADD3 URZ, URZ, URZ, URZ ;  /* 0x0000003f3f3ff290 */ /* 0x000fe2000fffe03f */
[----:B------:R-:W-:Y:S01]  /*688d0*/  STL.64 [R1+0x11e0], R12 ;  /* 0x0011e00c01007387 */ /* 0x000fe20000100a00 */
[----:B------:R-:W-:Y:S02]  /*688e0*/  STL.64 [R1+0x11e8], R14 ;  /* 0x0011e80e01007387 */ /* 0x000fe40000100a00 */
[----:B------:R-:W-:Y:S02]  /*688f0*/  STL.64 [R1+0x28f8], R6 ;  /* 0x0028f80601007387 */ /* 0x000fe40000100a00 */
[----:B------:R0:W-:Y:S01]  /*68900*/  STL [R1+0x28f0], R4 ;  /* 0x0028f00401007387 */ /* 0x0001e20000100800 */
[----:B------:R-:W2:Y:S01]  /*68910*/  LDL.LU R8, [R1+0xd00] ;  /* 0x000d000001087983 */ /* 0x000ea20000300800 */
[----:B------:R-:W2:Y:S02]  /*68920*/  LDL.LU R9, [R1+0xd04] ;  /* 0x000d040001097983 */ /* 0x000ea40000300800 */
[----:B------:R-:W3:Y:S02]  /*68930*/  LDL.LU R10, [R1+0xd08] ;  /* 0x000d0800010a7983 */ /* 0x000ee40000300800 */
[----:B------:R-:W3:Y:S01]  /*68940*/  LDL.LU R11, [R1+0xd0c] ;  /* 0x000d0c00010b7983 */ /* 0x000ee20000300800 */
[----:B0-----:R-:W-:Y:S01]  /*68950*/  HMMA.16816.F32 R4, R16, R26, R20 ;  /* 0x0000001a1004723c */ /* 0x001fe20000001814 */
[----:B---3--:R0:W-:Y:S01]  /*68960*/  STL.64 [R1+0x28b8], R10 ;  /* 0x0028b80a01007387 */ /* 0x0081e20000100a00 */
[----:B--2---:R-:W-:Y:S03]  /*68970*/  STL.64 [R1+0x28b0], R8 ;  /* 0x0028b00801007387 */ /* 0x004fe60000100a00 */
[----:B0-----:R-:W2:Y:S04]  /*68980*/  LDL R10, [R1+0x8] ;  /* 0x00000800010a7983 */ /* 0x001ea80000100800 */
[----:B------:R-:W2:Y:S01]  /*68990*/  LDL R11, [R1+0xc] ;  /* 0x00000c00010b7983 */ /* 0x000ea20000100800 */
[----:B------:R-:W-:-:S02]  /*689a0*/  IMAD.MOV.U32 R22, RZ, RZ, R26 ;  /* 0x000000ffff167224 */ /* 0x000fc400078e001a */
[----:B------:R-:W-:Y:S01]  /*689b0*/  IMAD.MOV.U32 R23, RZ, RZ, R27 ;  /* 0x000000ffff177224 */ /* 0x000fe200078e001b */
[----:B--2---:R-:W-:Y:S10]  /*689c0*/  STL.64 [R1+0x28d0], R10 ;  /* 0x0028d00a01007387 */ /* 0x004ff40000100a00 */
[----:B------:R-:W-:Y:S02]  /*689d0*/  STL.64 [R1+0x11d0], R4 ;  /* 0x0011d00401007387 */ /* 0x000fe40000100a00 */
[----:B------:R-:W-:Y:S02]  /*689e0*/  STL.64 [R1+0x11d8], R6 ;  /* 0x0011d80601007387 */ /* 0x000fe40000100a00 */
[----:B------:R0:W-:Y:S01]  /*689f0*/  STL.64 [R1+0x2938], R22 ;  /* 0x0029381601007387 */ /* 0x0001e20000100a00 */
[----:B------:R-:W2:Y:S01]  /*68a00*/  LDL.LU R20, [R1+0xd70] ;  /* 0x000d700001147983 */ /* 0x000ea20000300800 */
[----:B------:R-:W2:Y:S03]  /*68a10*/  LDL.LU R21, [R1+0xd74] ;  /* 0x000d740001157983 */ /* 0x000ea60000300800 */
[----:B0-----:R-:W2:Y:S01]  /*68a20*/  LDL.LU R22, [R1+0xd78] ;  /* 0x000d780001167983 */ /* 0x001ea20000300800 */
[----:B------:R-:W2:Y:S02]  /*68a30*/  LDL.LU R23, [R1+0xd7c] ;  /* 0x000d7c0001177983 */ /* 0x000ea40000300800 */
[----:B------:R-:W2:Y:S02]  /*68a40*/  LDL.64 R26, [R1+0x68] ;  /* 0x00006800011a7983 */ /* 0x000ea40000100a00 */
[----:B------:R-:W3:Y:S01]  /*68a50*/  LDL.LU R12, [R1+0xd20] ;  /* 0x000d2000010c7983 */ /* 0x000ee20000300800 */
[----:B------:R-:W3:Y:S01]  /*68a60*/  LDL.LU R13, [R1+0xd24] ;  /* 0x000d2400010d7983 */ /* 0x000ee20000300800 */
[----:B------:R-:W4:Y:S02]  /*68a70*/  LDL.LU R14, [R1+0xd28] ;  /* 0x000d2800010e7983 */ /* 0x000f240000300800 */
[----:B------:R-:W4:Y:S02]  /*68a80*/  LDL.LU R15, [R1+0xd2c] ;  /* 0x000d2c00010f7983 */ /* 0x000f240000300800 */
[----:B------:R-:W2:Y:S01]  /*68a90*/  LDL.LU R4, [R1+0xd30] ;  /* 0x000d300001047983 */ /* 0x000ea20000300800 */
[----:B------:R-:W2:Y:S01]  /*68aa0*/  LDL.LU R5, [R1+0xd34] ;  /* 0x000d340001057983 */ /* 0x000ea20000300800 */
[----:B------:R-:W2:Y:S02]  /*68ab0*/  LDL.LU R6, [R1+0xd38] ;  /* 0x000d380001067983 */ /* 0x000ea40000300800 */
[----:B------:R-:W2:Y:S02]  /*68ac0*/  LDL.LU R7, [R1+0xd3c] ;  /* 0x000d3c0001077983 */ /* 0x000ea40000300800 */
        /* <DEDUP_REMOVED lines=8> */
[----:B---3--:R1:W-:Y:S01]  /*68b50*/  STL.64 [R1+0x28e0], R12 ;  /* 0x0028e00c01007387 */ /* 0x0083e20000100a00 */
[----:B0-----:R-:W3:Y:S01]  /*68b60*/  LDL.64 R14, [R1+0x28] ;  /* 0x00002800010e7983 */ /* 0x001ee20000100a00 */
[----:B------:R-:W-:Y:S03]  /*68b70*/  HMMA.16816.F32 R20, R16, R26, R20 ;  /* 0x0000001a1014723c */ /* 0x000fe60000001814 */
[----:B---3--:R0:W-:Y:S01]  /*68b80*/  STL.64 [R1+0x2910], R14 ;  /* 0x0029100e01007387 */ /* 0x0081e20000100a00 */
[----:B-1----:R-:W3:Y:S02]  /*68b90*/  LDL.LU R12, [R1+0xd40] ;  /* 0x000d4000010c7983 */ /* 0x002ee40000300800 */
[----:B------:R-:W3:Y:S01]  /*68ba0*/  LDL.LU R13, [R1+0xd44] ;  /* 0x000d4400010d7983 */ /* 0x000ee20000300800 */
[----:B0-----:R-:W4:Y:S01]  /*68bb0*/  LDL.LU R14, [R1+0xd48] ;  /* 0x000d4800010e7983 */ /* 0x001f220000300800 */
[----:B------:R-:W4:Y:S03]  /*68bc0*/  LDL.LU R15, [R1+0xd4c] ;  /* 0x000d4c00010f7983 */ /* 0x000f260000300800 */
[----:B----4-:R-:W-:Y:S01]  /*68bd0*/  STL.64 [R1+0x2928], R14 ;  /* 0x0029280e01007387 */ /* 0x010fe20000100a00 */
[----:B---3--:R0:W-:Y:S03]  /*68be0*/  STL.64 [R1+0x2920], R12 ;  /* 0x0029200c01007387 */ /* 0x0081e60000100a00 */
[----:B0-----:R-:W3:Y:S01]  /*68bf0*/  LDL.LU R12, [R1+0xd50] ;  /* 0x000d5000010c7983 */ /* 0x001ee20000300800 */
[----:B------:R-:W3:Y:S02]  /*68c00*/  LDL.LU R13, [R1+0xd54] ;  /* 0x000d5400010d7983 */ /* 0x000ee40000300800 */
[----:B------:R-:W3:Y:S02]  /*68c10*/  LDL.LU R14, [R1+0xd58] ;  /* 0x000d5800010e7983 */ /* 0x000ee40000300800 */
[----:B------:R-:W3:Y:S01]  /*68c20*/  LDL.LU R15, [R1+0xd5c] ;  /* 0x000d5c00010f7983 */ /* 0x000ee20000300800 */
[----:B------:R-:W4:Y:S02]  /*68c30*/  LDL.64 R10, [R1+0x18] ;  /* 0x00001800010a7983 */ /* 0x000f240000100a00 */
[----:B------:R-:W-:Y:S02]  /*68c40*/  STL.64 [R1+0x11c0], R20 ;  /* 0x0011c01401007387 */ /* 0x000fe40000100a00 */
[----:B------:R0:W-:Y:S02]  /*68c50*/  STL.64 [R1+0x11c8], R22 ;  /* 0x0011c81601007387 */ /* 0x0001e40000100a00 */
[----:B0-----:R-:W2:Y:S01]  /*68c60*/  LDL.LU.64 R22, [R1+0x2938] ;  /* 0x0029380001167983 */ /* 0x001ea20000300a00 */
[----:B------:R-:W-:-:S02]  /*68c70*/  IMAD.MOV.U32 R20, RZ, RZ, R26 ;  /* 0x000000ffff147224 */ /* 0x000fc400078e001a */
[----:B------:R-:W-:Y:S02]  /*68c80*/  IMAD.MOV.U32 R21, RZ, RZ, R27 ;  /* 0x000000ffff157224 */ /* 0x000fe400078e001b */
[----:B------:R-:W0:Y:S04]  /*68c90*/  LDSM.16.MT88.4 R24, [R0+0x16100] ;  /* 0x016100000018783b */ /* 0x000e280000004200 */
[----:B--2---:R-:W-:Y:S01]  /*68ca0*/  STL.64 [R1+0x28a0], R22 ;  /* 0x0028a01601007387 */ /* 0x004fe20000100a00 */
[----:B------:R1:W-:Y:S03]  /*68cb0*/  STL.64 [R1+0x2898], R20 ;  /* 0x0028981401007387 */ /* 0x0003e60000100a00 */
[----:B-1----:R-:W2:Y:S01]  /*68cc0*/  LDL.LU R20, [R1+0xcf0] ;  /* 0x000cf00001147983 */ /* 0x002ea20000300800 */
[----:B------:R-:W2:Y:S02]  /*68cd0*/  LDL.LU R21, [R1+0xcf4] ;  /* 0x000cf40001157983 */ /* 0x000ea40000300800 */
[----:B------:R-:W2:Y:S02]  /*68ce0*/  LDL.LU R22, [R1+0xcf8] ;  /* 0x000cf80001167983 */ /* 0x000ea40000300800 */
[----:B------:R-:W2:Y:S02]  /*68cf0*/  LDL.LU R23, [R1+0xcfc] ;  /* 0x000cfc0001177983 */ /* 0x000ea40000300800 */
[----:B--2---:R-:W-:Y:S01]  /*68d00*/  STL.64 [R1+0x28c8], R22 ;  /* 0x0028c81601007387 */ /* 0x004fe20000100a00 */
[----:B------:R1:W-:Y:S03]  /*68d10*/  STL.64 [R1+0x28c0], R20 ;  /* 0x0028c01401007387 */ /* 0x0003e60000100a00 */
[----:B-1----:R-:W2:Y:S01]  /*68d20*/  LDL.LU R20, [R1+0xd10] ;  /* 0x000d100001147983 */ /* 0x002ea20000300800 */
[----:B------:R-:W2:Y:S02]  /*68d30*/  LDL.LU R21, [R1+0xd14] ;  /* 0x000d140001157983 */ /* 0x000ea40000300800 */
[----:B------:R-:W2:Y:S02]  /*68d40*/  LDL.LU R22, [R1+0xd18] ;  /* 0x000d180001167983 */ /* 0x000ea40000300800 */
[----:B------:R-:W2:Y:S01]  /*68d50*/  LDL.LU R23, [R1+0xd1c] ;  /* 0x000d1c0001177983 */ /* 0x000ea20000300800 */
[----:B0-----:R-:W-:Y:S01]  /*68d60*/  STL.64 [R1+0x2718], R26 ;  /* 0x0027181a01007387 */ /* 0x001fe20000100a00 */
        /* <DEDUP_REMOVED lines=32> */
[----:B------:R-:W-:Y:S11]  /*68f70*/  IMAD.MOV.U32 R28, RZ, RZ, R15 ;  /* 0x000000ffff1c7224 */ /* 0x000ff600078e000f */
[----:B------:R-:W-:Y:S11]  /*68f80*/  @!UPT UIADD3 URZ, URZ, URZ, URZ ;  /* 0x0000003f3f3ff290 */ /* 0x000ff6000fffe03f */
[----:B------:R0:W-:Y:S01]  /*68f90*/  STL.64 [R1+0x1180], R4 ;  /* 0x0011800401007387 */ /* 0x0001e20000100a00 */
[----:B------:R1:W-:Y:S02]  /*68fa0*/  STL.64 [R1+0x1188], R6 ;  /* 0x0011880601007387 */ /* 0x0003e40000100a00 */
[----:B0-----:R-:W-:Y:S01]  /*68fb0*/  IMAD.MOV.U32 R5, RZ, RZ, R14 ;  /* 0x000000ffff057224 */ /* 0x001fe200078e000e */
[----:B-1----:R-:W2:Y:S01]  /*68fc0*/  LDL.LU.64 R6, [R1+0x28f8] ;  /* 0x0028f80001067983 */ /* 0x002ea20000300a00 */
[----:B------:R-:W3:Y:S02]  /*68fd0*/  LDL.LU R4, [R1+0x28f0] ;  /* 0x0028f00001047983 */ /* 0x000ee40000300800 */
        /* <DEDUP_REMOVED lines=17> */
[----:B0-----:R-:W4:Y:S01]  /*690f0*/  LDL.LU.64 R10, [R1+0x28b8] ;  /* 0x0028b800010a7983 */ /* 0x001f220000300a00 */
[----:B------:R-:W4:Y:S02]  /*69100*/  LDL.LU.64 R8, [R1+0x28b0] ;  /* 0x0028b00001087983 */ /* 0x000f240000300a00 */
        /* <DEDUP_REMOVED lines=12> */
[----:B0-----:R-:W2:Y:S01]  /*691d0*/  LDL.LU.64 R22, [R1+0x28a0] ;  /* 0x0028a00001167983 */ /* 0x001ea20000300a00 */
[----:B------:R-:W4:Y:S02]  /*691e0*/  LDL.LU.64 R20, [R1+0x2898] ;  /* 0x0028980001147983 */ /* 0x000f240000300a00 */
[----:B------:R0:W-:Y:S02]  /*691f0*/  STL.64 [R1+0x2730], R10 ;  /* 0x0027300a01007387 */ /* 0x0001e40000100a00 */
[----:B------:R-:W2:Y:S01]  /*69200*/  LDL.LU R8, [R1+0xce0] ;  /* 0x000ce00001087983 */ /* 0x000ea20000300800 */
[----:B------:R-:W2:Y:S04]  /*69210*/  LDL.LU R9, [R1+0xce4] ;  /* 0x000ce40001097983 */ /* 0x000ea80000300800 */
[----:B0-----:R-:W2:Y:S01]  /*69220*/  LDL.LU R10, [R1+0xce8] ;  /* 0x000ce800010a7983 */ /* 0x001ea20000300800 */
[----:B------:R-:W2:Y:S02]  /*69230*/  LDL.LU R11, [R1+0xcec] ;  /* 0x000cec00010b7983 */ /* 0x000ea40000300800 */
[----:B------:R-:W3:Y:S01]  /*69240*/  LDL.LU.64 R14, [R1+0x8] ;  /* 0x00000800010e7983 */ /* 0x000ee20000300a00 */
[----:B--2---:R-:W-:Y:S01]  /*69250*/  HMMA.16816.F32 R8, R16, R6, R8 ;  /* 0x000000061008723c */ /* 0x004fe20000001808 */
[----:B---3--:R-:W-:Y:S04]  /*69260*/  STL.64 [R1+0x2750], R14 ;  /* 0x0027500e01007387 */ /* 0x008fe80000100a00 */
[----:B------:R-:W0:Y:S11]  /*69270*/  LDSM.16.MT88.4 R16, [R0+0x16180] ;  /* 0x016180000010783b */ /* 0x000e360000004200 */
[----:B------:R-:W-:Y:S07]  /*69280*/  @!UPT UIADD3 URZ, URZ, URZ, URZ ;  /* 0x0000003f3f3ff290 */ /* 0x000fee000fffe03f */
[----:B------:R1:W-:Y:S01]  /*69290*/  STL.64 [R1+0x1130], R8 ;  /* 0x0011300801007387 */ /* 0x0003e20000100a00 */
[----:B------:R2:W-:Y:S03]  /*692a0*/  STL.64 [R1+0x1138], R10 ;  /* 0x0011380a01007387 */ /* 0x0005e60000100a00 */
[----:B-1----:R-:W3:Y:S01]  /*692b0*/  LDL.LU R8, [R1+0xc00] ;  /* 0x000c000001087983 */ /* 0x002ee20000300800 */
[----:B------:R-:W3:Y:S02]  /*692c0*/  LDL.LU R9, [R1+0xc04] ;  /* 0x000c040001097983 */ /* 0x000ee40000300800 */
[----:B--2---:R-:W2:Y:S02]  /*692d0*/  LDL.LU R10, [R1+0xc08] ;  /* 0x000c0800010a7983 */ /* 0x004ea40000300800 */
[----:B------:R-:W2:Y:S02]  /*692e0*/  LDL.LU R11, [R1+0xc0c] ;  /* 0x000c0c00010b7983 */ /* 0x000ea40000300800 */
[----:B------:R-:W-:-:S02]  /*692f0*/  IMAD.MOV.U32 R14, RZ, RZ, R12 ;  /* 0x000000ffff0e7224 */ /* 0x000fc400078e000c */
[----:B------:R-:W-:Y:S01]  /*69300*/  IMAD.MOV.U32 R15, RZ, RZ, R13 ;  /* 0x000000ffff0f7224 */ /* 0x000fe200078e000d */
[----:B------:R-:W4:Y:S01]  /*69310*/  LDL.LU R12, [R1+0x2890] ;  /* 0x00289000010c7983 */ /* 0x000f220000300800 */
[----:B------:R-:W4:Y:S03]  /*69320*/  LDL.LU R13, [R1+0x288c] ;  /* 0x00288c00010d7983 */ /* 0x000f260000300800 */
        /* <DEDUP_REMOVED lines=30> */
[----:B------:R-:W-:-:S05]  /*69510*/  IMAD.MOV.U32 R15, RZ, RZ, R26 ;  /* 0x000000ffff0f7224 */ /* 0x000fca00078e001a */
[----:B------:R1:W-:Y:S02]  /*69520*/  STL.64 [R1+0x27b0], R14 ;  /* 0x0027b00e01007387 */ /* 0x0003e40000100a00 */
[----:B-1----:R-:W-:Y:S02]  /*69530*/  IMAD.MOV.U32 R14, RZ, RZ, R25 ;  /* 0x000000ffff0e7224 */ /* 0x002fe400078e0019 */
[----:B------:R-:W-:-:S05]  /*69540*/  IMAD.MOV.U32 R15, RZ, RZ, R24 ;  /* 0x000000ffff0f7224 */ /* 0x000fca00078e0018 */
[----:B------:R-:W-:Y:S04]  /*69550*/  STL.64 [R1+0x27c8], R14 ;  /* 0x0027c80e01007387 */ /* 0x000fe80000100a00 */
[----:B---3--:R-:W-:Y:S01]  /*69560*/  STL.64 [R1+0x2790], R10 ;  /* 0x0027900a01007387 */ /* 0x008fe20000100a00 */
[----:B--2---:R1:W-:Y:S03]  /*69570*/  STL.64 [R1+0x2788], R8 ;  /* 0x0027880801007387 */ /* 0x0043e60000100a00 */
[----:B-1----:R-:W2:Y:S01]  /*69580*/  LDL.LU R8, [R1+0xc40] ;  /* 0x000c400001087983 */ /* 0x002ea20000300800 */
[----:B------:R-:W2:Y:S02]  /*69590*/  LDL.LU R9, [R1+0xc44] ;  /* 0x000c440001097983 */ /* 0x000ea40000300800 */
[----:B------:R-:W3:Y:S02]  /*695a0*/  LDL.LU R10, [R1+0xc48] ;  /* 0x000c4800010a7983 */ /* 0x000ee40000300800 */
[----:B------:R-:W3:Y:S02]  /*695b0*/  LDL.LU R11, [R1+0xc4c] ;  /* 0x000c4c00010b7983 */ /* 0x000ee40000300800 */
[----:B----4-:R-:W-:-:S02]  /*695c0*/  IMAD.MOV.U32 R14, RZ, RZ, R20 ;  /* 0x000000ffff0e7224 */ /* 0x010fc400078e0014 */
        /* <DEDUP_REMOVED lines=23> */
[----:B------:R-:W4:Y:S04]  /*69740*/  LDL.LU R4, [R1+0x2868] ;  /* 0x0028680001047983 */ /* 0x000f280000300800 */
[----:B------:R1:W-:Y:S02]  /*69750*/  STL.64 [R1+0x2810], R14 ;  /* 0x0028100e01007387 */ /* 0x0003e40000100a00 */
[----:B-1----:R-:W-:Y:S02]  /*69760*/  IMAD.MOV.U32 R14, RZ, RZ, R13 ;  /* 0x000000ffff0e7224 */ /* 0x002fe400078e000d */
        /* <DEDUP_REMOVED lines=9> */
[----:B------:R-:W2:Y:S01]  /*69800*/  LDL.LU R13, [R1+0xcb4] ;  /* 0x000cb400010d7983 */ /* 0x000ea20000300800 */
[----:B-1----:R-:W2:Y:S01]  /*69810*/  LDL.LU R14, [R1+0xcb8] ;  /* 0x000cb800010e7983 */ /* 0x002ea20000300800 */
[----:B------:R-:W2:Y:S03]  /*69820*/  LDL.LU R15, [R1+0xcbc] ;  /* 0x000cbc00010f7983 */ /* 0x000ea60000300800 */
[----:B--2---:R1:W-:Y:S01]  /*69830*/  STL.64 [R1+0x2838], R14 ;  /* 0x0028380e01007387 */ /* 0x0043e20000100a00 */
[----:B------:R-:W-:Y:S02]  /*69840*/  STL.64 [R1+0x2830], R12 ;  /* 0x0028300c01007387 */ /* 0x000fe40000100a00 */
[----:B-1----:R-:W-:-:S02]  /*69850*/  IMAD.MOV.U32 R14, RZ, RZ, R28 ;  /* 0x000000ffff0e7224 */ /* 0x002fc400078e001c */
[----:B------:R-:W-:-:S05]  /*69860*/  IMAD.MOV.U32 R15, RZ, RZ, R5 ;  /* 0x000000ffff0f7224 */ /* 0x000fca00078e0005 */
[----:B------:R-:W-:Y:S01]  /*69870*/  STL.64 [R1+0x2850], R14 ;  /* 0x0028500e01007387 */ /* 0x000fe20000100a00 */
[----:B---3--:R-:W-:Y:S02]  /*69880*/  STL.64 [R1+0x27f0], R10 ;  /* 0x0027f00a01007387 */ /* 0x008fe40000100a00 */
[----:B------:R1:W-:Y:S02]  /*69890*/  STL.64 [R1+0x27e8], R8 ;  /* 0x0027e80801007387 */ /* 0x0003e40000100a00 */
        /* <DEDUP_REMOVED lines=30> */
[----:B------:R-:W-:Y:S01]  /*69a80*/  STL.64 [R1+0x2728], R6 ;  /* 0x0027280601007387 */ /* 0x000fe20000100a00 */
[----:B----4-:R1:W-:Y:S03]  /*69a90*/  STL [R1+0x2720], R4 ;  /* 0x0027200401007387 */ /* 0x0103e60000100800 */
[----:B-1----:R-:W3:Y:S01]  /*69aa0*/  LDL.LU R4, [R1+0xbf0] ;  /* 0x000bf00001047983 */ /* 0x002ee20000300800 */
[----:B------:R-:W3:Y:S02]  /*69ab0*/  LDL.LU R5, [R1+0xbf4] ;  /* 0x000bf40001057983 */ /* 0x000ee40000300800 */
[----:B------:R-:W3:Y:S02]  /*69ac0*/  LDL.LU R6, [R1+0xbf8] ;  /* 0x000bf80001067983 */ /* 0x000ee40000300800 */
[----:B------:R-:W3:Y:S01]  /*69ad0*/  LDL.LU R7, [R1+0xbfc] ;  /* 0x000bfc0001077983 */ /* 0x000ee20000300800 */
[----:B------:R-:W4:Y:S01]  /*69ae0*/  LDL.LU R24, [R1+0xbe0] ;  /* 0x000be00001187983 */ /* 0x000f220000300800 */
[----:B------:R-:W4:Y:S02]  /*69af0*/  LDL.LU R25, [R1+0xbe4] ;  /* 0x000be40001197983 */ /* 0x000f240000300800 */
[----:B------:R-:W4:Y:S02]  /*69b00*/  LDL.LU R26, [R1+0xbe8] ;  /* 0x000be800011a7983 */ /* 0x000f240000300800 */
[----:B------:R-:W4:Y:S01]  /*69b10*/  LDL.LU R27, [R1+0xbec] ;  /* 0x000bec00011b7983 */ /* 0x000f220000300800 */
[----:B0-----:R0:W-:Y:S01]  /*69b20*/  STL.64 [R1+0x25f0], R18 ;  /* 0x0025f01201007387 */ /* 0x0011e20000100a00 */
[----:B------:R-:W-:Y:S03]  /*69b30*/  STL.64 [R1+0x25e8], R16 ;  /* 0x0025e81001007387 */ /* 0x000fe60000100a00 */
[----:B0-----:R-:W3:Y:S01]  /*69b40*/  LDL.LU.64 R18, [R1+0xe8] ;  /* 0x0000e80001127983 */ /* 0x001ee20000300a00 */
        /* <DEDUP_REMOVED lines=13> */
[----:B0-----:R-:W3:Y:S01]  /*69c20*/  LDL.LU.64 R14, [R1+0x2838] ;  /* 0x00283800010e7983 */ /* 0x001ee20000300a00 */
[----:B------:R-:W3:Y:S02]  /*69c30*/  LDL.LU.64 R12, [R1+0x2830] ;  /* 0x00283000010c7983 */ /* 0x000ee40000300a00 */
[C---:B---3--:R-:W-:Y:S11]  /*69c40*/  HMMA.16816.F32 R12, R20.reuse, R18, R12 ;  /* 0x00000012140c723c */ /* 0x048ff6000000180c */
[----:B------:R-:W-:Y:S11]  /*69c50*/  @!UPT UIADD3 URZ, URZ, URZ, URZ ;  /* 0x0000003f3f3ff290 */ /* 0x000ff6000fffe03f */
[----:B------:R-:W-:Y:S01]  /*69c60*/  @!UPT UIADD3 URZ, URZ, URZ, URZ ;  /* 0x0000003f3f3ff290 */ /* 0x000fe2000fffe03f */
[----:B------:R-:W-:Y:S01]  /*69c70*/  STL.64 [R1+0x1530], R12 ;  /* 0x0015300c01007387 */ /* 0x000fe20000100a00 */
[----:B------:R0:W-:Y:S03]  /*69c80*/  STL.64 [R1+0x1538], R14 ;  /* 0x0015380e01007387 */ /* 0x0001e60000100a00 */
[----:B0-----:R-:W2:Y:S01]  /*69c90*/  LDL.LU.64 R14, [R1+0x2828] ;  /* 0x00282800010e7983 */ /* 0x001ea20000300a00 */
[----:B------:R0:W-:Y:S03]  /*69ca0*/  STL.64 [R1+0x2708], R18 ;  /* 0x0027081201007387 */ /* 0x0001e60000100a00 */
        /* <DEDUP_REMOVED lines=79> */
[----:B------:R0:W-:Y:S02]  /*6a1a0*/  STL.64 [R1+0x2690], R14 ;  /* 0x0026900e01007387 */ /* 0x0001e40000100a00 */
[----:B------:R-:W3:Y:S02]  /*6a1b0*/  LDL.LU R12, [R1+0xbb0] ;  /* 0x000bb000010c7983 */ /* 0x000ee40000300800 */
[----:B------:R-:W3:Y:S01]  /*6a1c0*/  LDL.LU R13, [R1+0xbb4] ;  /* 0x000bb400010d7983 */ /* 0x000ee20000300800 */
[----:B0-----:R-:W3:Y:S01]  /*6a1d0*/  LDL.LU R14, [R1+0xbb8] ;  /* 0x000bb800010e7983 */ /* 0x001ee20000300800 */
[----:B------:R-:W3:Y:S01]  /*6a1e0*/  LDL.LU R15, [R1+0xbbc] ;  /* 0x000bbc00010f7983 */ /* 0x000ee20000300800 */
[C---:B--2---:R-:W-:Y:S11]  /*6a1f0*/  HMMA.16816.F32 R4, R20.reuse, R10, R4 ;  /* 0x0000000a1404723c */ /* 0x044ff60000001804 */
[----:B------:R-:W-:Y:S11]  /*6a200*/  @!UPT UIADD3 URZ, URZ, URZ, URZ ;  /* 0x0000003f3f3ff290 */ /* 0x000ff6000fffe03f */
[----:B------:R-:W-:Y:S01]  /*6a210*/  @!UPT UIADD3 URZ, URZ, URZ, URZ ;  /* 0x0000003f3f3ff290 */ /* 0x000fe2000fffe03f */
[----:B------:R-:W-:Y:S01]  /*6a220*/  STL.64 [R1+0x1370], R4 ;  /* 0x0013700401007387 */ /* 0x000fe20000100a00 */
[----:B------:R0:W-:Y:S03]  /*6a230*/  STL.64 [R1+0x1378], R6 ;  /* 0x0013780601007387 */ /* 0x0001e60000100a00 */
[----:B0-----:R-:W4:Y:S01]  /*6a240*/  LDL.LU.64 R6, [R1+0x2728] ;  /* 0x0027280001067983 */ /* 0x001f220000300a00 */
[----:B------:R-:W2:Y:S02]  /*6a250*/  LDL.LU R4, [R1+0x2720] ;  /* 0x0027200001047983 */ /* 0x000ea40000300800 */
[----:B------:R-:W-:Y:S02]  /*6a260*/  STL [R1+0x2630], R10 ;  /* 0x0026300a01007387 */ /* 0x000fe40000100800 */
[----:B------:R0:W-:Y:S02]  /*6a270*/  STL [R1+0x2618], R11 ;  /* 0x0026180b01007387 */ /* 0x0001e40000100800 */
[----:B0-----:R-:W2:Y:S01]  /*6a280*/  LDL.LU.64 R10, [R1+0xf8] ;  /* 0x0000f800010a7983 */ /* 0x001ea20000300a00 */
[----:B----4-:R-:W-:Y:S03]  /*6a290*/  HMMA.16816.F32 R20, R20, R6, R24 ;  /* 0x000000061414723c */ /* 0x010fe60000001818 */
[----:B------:R-:W3:Y:S01]  /*6a2a0*/  LDL.LU.64 R26, [R1+0x2718] ;  /* 0x00271800011a7983 */ /* 0x000ee20000300a00 */
[----:B------:R-:W3:Y:S11]  /*6a2b0*/  LDL.LU.64 R24, [R1+0x2710] ;  /* 0x0027100001187983 */ /* 0x000ef60000300a00 */
[----:B------:R-:W-:Y:S08]  /*6a2c0*/  @!UPT UIADD3 URZ, URZ, URZ, URZ ;  /* 0x0000003f3f3ff290 */ /* 0x000ff0000fffe03f */
[----:B------:R0:W-:Y:S01]  /*6a2d0*/  STL.64 [R1+0x1110], R20 ;  /* 0x0011101401007387 */ /* 0x0001e20000100a00 */
[----:B------:R1:W-:Y:S03]  /*6a2e0*/  STL.64 [R1+0x1118], R22 ;  /* 0x0011181601007387 */ /* 0x0003e60000100a00 */
[----:B0-----:R-:W4:Y:S01]  /*6a2f0*/  LDL.LU R20, [R1+0xbc0] ;  /* 0x000bc00001147983 */ /* 0x001f220000300800 */
[----:B------:R-:W4:Y:S02]  /*6a300*/  LDL.LU R21, [R1+0xbc4] ;  /* 0x000bc40001157983 */ /* 0x000f240000300800 */
[----:B-1----:R-:W4:Y:S02]  /*6a310*/  LDL.LU R22, [R1+0xbc8] ;  /* 0x000bc80001167983 */ /* 0x002f240000300800 */
[----:B------:R-:W4:Y:S01]  /*6a320*/  LDL.LU R23, [R1+0xbcc] ;  /* 0x000bcc0001177983 */ /* 0x000f220000300800 */
[----:B------:R-:W-:Y:S01]  /*6a330*/  STL.64 [R1+0x2600], R6 ;  /* 0x0026000601007387 */ /* 0x000fe20000100a00 */
[----:B--2---:R0:W-:Y:S03]  /*6a340*/  STL [R1+0x25f8], R4 ;  /* 0x0025f80401007387 */ /* 0x0041e60000100800 */
        /* <DEDUP_REMOVED lines=12> */
[C---:B----4-:R-:W-:Y:S01]  /*6a410*/  HMMA.16816.F32 R20, R24.reuse, R10, R20 ;  /* 0x0000000a1814723c */ /* 0x050fe20000001814 */
[----:B-1----:R-:W-:Y:S02]  /*6a420*/  IMAD.MOV.U32 R7, RZ, RZ, R10 ;  /* 0x000000ffff077224 */ /* 0x002fe400078e000a */
[----:B------:R-:W-:Y:S11]  /*6a430*/  IMAD.MOV.U32 R6, RZ, RZ, R11 ;  /* 0x000000ffff067224 */ /* 0x000ff600078e000b */
[----:B------:R-:W-:Y:S09]  /*6a440*/  @!UPT UIADD3 URZ, URZ, URZ, URZ ;  /* 0x0000003f3f3ff290 */ /* 0x000ff2000fffe03f */
[----:B------:R-:W-:Y:S01]  /*6a450*/  STL.64 [R1+0x1000], R20 ;  /* 0x0010001401007387 */ /* 0x000fe20000100a00 */
[----:B------:R-:W-:Y:S02]  /*6a460*/  STL.64 [R1+0x1008], R22 ;  /* 0x0010081601007387 */ /* 0x000fe40000100a00 */
[----:B------:R-:W-:Y:S02]  /*6a470*/  STL.64 [R1+0x2628], R6 ;  /* 0x0026280601007387 */ /* 0x000fe40000100a00 */
[----:B------:R2:W-:Y:S02]  /*6a480*/  STL.64 [R1+0x2620], R4 ;  /* 0x0026200401007387 */ /* 0x0005e40000100a00 */
[----:B--2---:R-:W-:Y:S01]  /*6a490*/  HMMA.16816.F32 R4, R24, R18, R12 ;  /* 0x000000121804723c */ /* 0x004fe2000000180c */
[----:B------:R-:W-:Y:S02]  /*6a4a0*/  IMAD.MOV.U32 R8, RZ, RZ, R19 ;  /* 0x000000ffff087224 */ /* 0x000fe400078e0013 */
[----:B------:R-:W-:Y:S11]  /*6a4b0*/  IMAD.MOV.U32 R9, RZ, RZ, R18 ;  /* 0x000000ffff097224 */ /* 0x000ff600078e0012 */
[----:B------:R-:W-:Y:S09]  /*6a4c0*/  @!UPT UIADD3 URZ, URZ, URZ, URZ ;  /* 0x0000003f3f3ff290 */ /* 0x000ff2000fffe03f */
[----:B------:R-:W-:Y:S01]  /*6a4d0*/  STL.64 [R1+0xff0], R4 ;  /* 0x000ff00401007387 */ /* 0x000fe20000100a00 */
[----:B------:R-:W-:Y:S02]  /*6a4e0*/  STL.64 [R1+0xff8], R6 ;  /* 0x000ff80601007387 */ /* 0x000fe40000100a00 */
[----:B------:R-:W-:Y:S02]  /*6a4f0*/  STL [R1+0x2638], R8 ;  /* 0x0026380801007387 */ /* 0x000fe40000100800 */
[----:B------:R-:W-:Y:S01]  /*6a500*/  STL [R1+0x2634], R9 ;  /* 0x0026340901007387 */ /* 0x000fe20000100800 */
[----:B------:R-:W2:Y:S01]  /*6a510*/  LDL.LU R20, [R1+0x9b0] ;  /* 0x0009b00001147983 */ /* 0x000ea20000300800 */
[----:B------:R-:W2:Y:S02]  /*6a520*/  LDL.LU R21, [R1+0x9b4] ;  /* 0x0009b40001157983 */ /* 0x000ea40000300800 */
[----:B------:R-:W3:Y:S02]  /*6a530*/  LDL.LU R22, [R1+0x9b8] ;  /* 0x0009b80001167983 */ /* 0x000ee40000300800 */
[----:B------:R-:W3:Y:S02]  /*6a540*/  LDL.LU R23, [R1+0x9bc] ;  /* 0x0009bc0001177983 */ /* 0x000ee40000300800 */
[----:B---3--:R0:W-:Y:S01]  /*6a550*/  STL.64 [R1+0x24b0], R22 ;  /* 0x0024b01601007387 */ /* 0x0081e20000100a00 */
[----:B--2---:R-:W-:Y:S02]  /*6a560*/  STL.64 [R1+0x24a8], R20 ;  /* 0x0024a81401007387 */ /* 0x004fe40000100a00 */
[----:B0-----:R-:W-:-:S02]  /*6a570*/  IMAD.MOV.U32 R22, RZ, RZ, R2 ;  /* 0x000000ffff167224 */ /* 0x001fc400078e0002 */
[----:B------:R-:W-:-:S05]  /*6a580*/  IMAD.MOV.U32 R23, RZ, RZ, R0 ;  /* 0x000000ffff177224 */ /* 0x000fca00078e0000 */
[----:B------:R-:W-:Y:S01]  /*6a590*/  STL.64 [R1+0x26e0], R22 ;  /* 0x0026e01601007387 */ /* 0x000fe20000100a00 */
[----:B------:R-:W2:Y:S02]  /*6a5a0*/  LDL.LU R4, [R1+0xb00] ;  /* 0x000b000001047983 */ /* 0x000ea40000300800 */
[----:B------:R-:W2:Y:S02]  /*6a5b0*/  LDL.LU R5, [R1+0xb04] ;  /* 0x000b040001057983 */ /* 0x000ea40000300800 */
[----:B------:R-:W3:Y:S01]  /*6a5c0*/  LDL.LU R6, [R1+0xb08] ;  /* 0x000b080001067983 */ /* 0x000ee20000300800 */
[----:B------:R-:W3:Y:S04]  /*6a5d0*/  LDL.LU R7, [R1+0xb0c] ;  /* 0x000b0c0001077983 */ /* 0x000ee80000300800 */
        /* <DEDUP_REMOVED lines=14> */
[----:B------:R-:W3:Y:S01]  /*6a6c0*/  LDL.LU R16, [R1+0xba0] ;  /* 0x000ba00001107983 */ /* 0x000ee20000300800 */
[----:B------:R-:W3:Y:S02]  /*6a6d0*/  LDL.LU R17, [R1+0xba4] ;  /* 0x000ba40001117983 */ /* 0x000ee40000300800 */
[----:B------:R-:W3:Y:S02]  /*6a6e0*/  LDL.LU R18, [R1+0xba8] ;  /* 0x000ba80001127983 */ /* 0x000ee40000300800 */
[----:B------:R-:W3:Y:S01]  /*6a6f0*/  LDL.LU R19, [R1+0xbac] ;  /* 0x000bac0001137983 */ /* 0x000ee20000300800 */
[----:B--2---:R0:W-:Y:S01]  /*6a700*/  STL.64 [R1+0x26b0], R10 ;  /* 0x0026b00a01007387 */ /* 0x0041e20000100a00 */
[----:B------:R-:W-:Y:S03]  /*6a710*/  STL.64 [R1+0x26a8], R8 ;  /* 0x0026a80801007387 */ /* 0x000fe60000100a00 */
[----:B0-----:R-:W2:Y:S04]  /*6a720*/  LDL.LU.64 R10, [R1+0x58] ;  /* 0x00005800010a7983 */ /* 0x001ea80000300a00 */
[----:B--2---:R0:W-:Y:S04]  /*6a730*/  STL.64 [R1+0x26c0], R10 ;  /* 0x0026c00a01007387 */ /* 0x0041e80000100a00 */
[----:B0-----:R-:W2:Y:S04]  /*6a740*/  LDL.LU.64 R10, [R1+0x68] ;  /* 0x00006800010a7983 */ /* 0x001ea80000300a00 */
[----:B--2---:R-:W-:Y:S01]  /*6a750*/  STL.64 [R1+0x26d8], R10 ;  /* 0x0026d80a01007387 */ /* 0x004fe20000100a00 */
[----:B------:R0:W-:Y:S02]  /*6a760*/  STL.64 [R1+0x26a0], R14 ;  /* 0x0026a00e01007387 */ /* 0x0001e40000100a00 */
[----:B----4-:R1:W-:Y:S01]  /*6a770*/  STL.64 [R1+0x2698], R12 ;  /* 0x0026980c01007387 */ /* 0x0103e20000100a00 */
[----:B0-----:R-:W2:Y:S04]  /*6a780*/  LDL.LU.64 R14, [R1+0x48] ;  /* 0x00004800010e7983 */ /* 0x001ea80000300a00 */
[----:B--2---:R0:W-:Y:S01]  /*6a790*/  STL.64 [R1+0x26b8], R14 ;  /* 0x0026b80e01007387 */ /* 0x0041e20000100a00 */
[----:B-1----:R-:W2:Y:S02]  /*6a7a0*/  LDL.LU R12, [R1+0xb60] ;  /* 0x000b6000010c7983 */ /* 0x002ea40000300800 */
[----:B------:R-:W2:Y:S01]  /*6a7b0*/  LDL.LU R13, [R1+0xb64] ;  /* 0x000b6400010d7983 */ /* 0x000ea20000300800 */
        /* <DEDUP_REMOVED lines=8> */
[----:B0-----:R-:W2:Y:S04]  /*6a840*/  LDL.LU.64 R22, [R1+0xa8] ;  /* 0x0000a80001167983 */ /* 0x001ea80000300a00 */
[----:B--2---:R0:W-:Y:S04]  /*6a850*/  STL.64 [R1+0x2700], R22 ;  /* 0x0027001601007387 */ /* 0x0041e80000100a00 */
[----:B0-----:R-:W2:Y:S01]  /*6a860*/  LDL.LU.64 R22, [R1+0xd8] ;  /* 0x0000d80001167983 */ /* 0x001ea20000300a00 */
[----:B------:R-:W2:Y:S03]  /*6a870*/  LDL.LU.64 R10, [R1+0x98] ;  /* 0x00009800010a7983 */ /* 0x000ea60000300a00 */
[----:B--2---:R0:W-:Y:S01]  /*6a880*/  STL.64 [R1+0x26f8], R10 ;  /* 0x0026f80a01007387 */ /* 0x0041e20000100a00 */
[----:B------:R-:W2:Y:S02]  /*6a890*/  LDL.LU R8, [R1+0xb90] ;  /* 0x000b900001087983 */ /* 0x000ea40000300800 */
[----:B------:R-:W2:Y:S01]  /*6a8a0*/  LDL.LU R9, [R1+0xb94] ;  /* 0x000b940001097983 */ /* 0x000ea20000300800 */
[----:B0-----:R-:W2:Y:S01]  /*6a8b0*/  LDL.LU R10, [R1+0xb98] ;  /* 0x000b9800010a7983 */ /* 0x001ea20000300800 */
[----:B------:R-:W2:Y:S02]  /*6a8c0*/  LDL.LU R11, [R1+0xb9c] ;  /* 0x000b9c00010b7983 */ /* 0x000ea40000300800 */
[----:B----4-:R-:W-:Y:S02]  /*6a8d0*/  STL.64 [R1+0x26d0], R14 ;  /* 0x0026d00e01007387 */ /* 0x010fe40000100a00 */
[----:B------:R0:W-:Y:S02]  /*6a8e0*/  STL.64 [R1+0x26c8], R12 ;  /* 0x0026c80c01007387 */ /* 0x0001e40000100a00 */
[----:B0-----:R-:W4:Y:S01]  /*6a8f0*/  LDL.LU R12, [R1+0xb70] ;  /* 0x000b7000010c7983 */ /* 0x001f220000300800 */
[----:B------:R-:W4:Y:S02]  /*6a900*/  LDL.LU R13, [R1+0xb74] ;  /* 0x000b7400010d7983 */ /* 0x000f240000300800 */
[----:B------:R-:W4:Y:S02]  /*6a910*/  LDL.LU R14, [R1+0xb78] ;  /* 0x000b7800010e7983 */ /* 0x000f240000300800 */
[----:B------:R-:W4:Y:S01]  /*6a920*/  LDL.LU R15, [R1+0xb7c] ;  /* 0x000b7c00010f7983 */ /* 0x000f220000300800 */
[----:B---3--:R0:W-:Y:S01]  /*6a930*/  STL.64 [R1+0x2658], R6 ;  /* 0x0026580601007387 */ /* 0x0081e20000100a00 */
[----:B------:R-:W-:Y:S03]  /*6a940*/  STL.64 [R1+0x2650], R4 ;  /* 0x0026500401007387 */ /* 0x000fe60000100a00 */
[----:B0-----:R-:W3:Y:S01]  /*6a950*/  LDL.LU.64 R6, [R1+0x18] ;  /* 0x0000180001067983 */ /* 0x001ee20000300a00 */
[----:B------:R-:W-:Y:S03]  /*6a960*/  HMMA.16816.F32 R16, R24, R22, R16 ;  /* 0x000000161810723c */ /* 0x000fe60000001810 */
[----:B---3--:R0:W-:Y:S04]  /*6a970*/  STL.64 [R1+0x2670], R6 ;  /* 0x0026700601007387 */ /* 0x0081e80000100a00 */
[----:B0-----:R-:W3:Y:S04]  /*6a980*/  LDL.LU.64 R6, [R1+0x28] ;  /* 0x0000280001067983 */ /* 0x001ee80000300a00 */
[----:B---3--:R0:W-:Y:S04]  /*6a990*/  STL.64 [R1+0x2688], R6 ;  /* 0x0026880601007387 */ /* 0x0081e80000100a00 */
[----:B0-----:R-:W3:Y:S08]  /*6a9a0*/  LDL.LU.64 R6, [R1+0x38] ;  /* 0x0000380001067983 */ /* 0x001ef00000300a00 */
[----:B------:R0:W-:Y:S02]  /*6a9b0*/  STL.64 [R1+0xfe0], R16 ;  /* 0x000fe01001007387 */ /* 0x0001e40000100a00 */
[----:B------:R1:W-:Y:S02]  /*6a9c0*/  STL.64 [R1+0xfe8], R18 ;  /* 0x000fe81201007387 */ /* 0x0003e40000100a00 */
[----:B0-----:R-:W-:-:S02]  /*6a9d0*/  IMAD.MOV.U32 R17, RZ, RZ, R22 ;  /* 0x000000ffff117224 */ /* 0x001fc400078e0016 */
[----:B------:R-:W-:Y:S02]  /*6a9e0*/  IMAD.MOV.U32 R16, RZ, RZ, R23 ;  /* 0x000000ffff107224 */ /* 0x000fe400078e0017 */
[----:B------:R-:W2:Y:S01]  /*6a9f0*/  LDL.LU.64 R22, [R1+0x2700] ;  /* 0x0027000001167983 */ /* 0x000ea20000300a00 */
[----:B------:R-:W-:Y:S01]  /*6aa00*/  STL [R1+0x263c], R17 ;  /* 0x00263c1101007387 */ /* 0x000fe20000100800 */
[C---:B--2---:R-:W-:Y:S01]  /*6aa10*/  HMMA.16816.F32 R8, R24.reuse, R22, R8 ;  /* 0x000000161808723c */ /* 0x044fe20000001808 */
[----:B-1----:R-:W-:Y:S02]  /*6aa20*/  IMAD.MOV.U32 R19, RZ, RZ, R22 ;  /* 0x000000ffff137224 */ /* 0x002fe400078e0016 */
        /* <DEDUP_REMOVED lines=13> */
[C---:B--2---:R-:W-:Y:S01]  /*6ab00*/  HMMA.16816.F32 R20, R24.reuse, R10, R20 ;  /* 0x0000000a1814723c */ /* 0x044fe20000001814 */
[----:B---3--:R-:W-:Y:S01]  /*6ab10*/  STL.64 [R1+0x2680], R18 ;  /* 0x0026801201007387 */ /* 0x008fe20000100a00 */
[----:B------:R0:W-:Y:S03]  /*6ab20*/  STL.64 [R1+0x2678], R16 ;  /* 0x0026781001007387 */ /* 0x0001e60000100a00 */
        /* <DEDUP_REMOVED lines=62> */
[----:B------:R-:W2:Y:S02]  /*6af10*/  LDL.LU R16, [R1+0x2660] ;  /* 0x0026600001107983 */ /* 0x000ea40000300800 */
[----:B------:R-:W3:Y:S02]  /*6af20*/  LDL.LU.64 R6, [R1+0x2658] ;  /* 0x0026580001067983 */ /* 0x000ee40000300a00 */
[----:B------:R-:W3:Y:S02]  /*6af30*/  LDL.LU.64 R4, [R1+0x2650] ;  /* 0x0026500001047983 */ /* 0x000ee40000300a00 */
[----:B---3--:R-:W-:Y:S11]  /*6af40*/  HMMA.16816.F32 R4, R24, R22, R4 ;  /* 0x000000161804723c */ /* 0x008ff60000001804 */
[----:B------:R-:W-:Y:S11]  /*6af50*/  @!UPT UIADD3 URZ, URZ, URZ, URZ ;  /* 0x0000003f3f3ff290 */ /* 0x000ff6000fffe03f */
[----:B------:R-:W-:Y:S01]  /*6af60*/  @!UPT UIADD3 URZ, URZ, URZ, URZ ;  /* 0x0000003f3f3ff290 */ /* 0x000fe2000fffe03f */
[----:B------:R-:W-:Y:S01]  /*6af70*/  STL.64 [R1+0x1300], R4 ;  /* 0x0013000401007387 */ /* 0x000fe20000100a00 */
[----:B------:R0:W-:Y:S03]  /*6af80*/  STL.64 [R1+0x1308], R6 ;  /* 0x0013080601007387 */ /* 0x0001e60000100a00 */
[----:B0-----:R-:W4:Y:S01]  /*6af90*/  LDL.LU.64 R6, [R1+0x2648] ;  /* 0x0026480001067983 */ /* 0x001f220000300a00 */
[----:B------:R-:W4:Y:S02]  /*6afa0*/  LDL.LU.64 R4, [R1+0x2640] ;  /* 0x0026400001047983 */ /* 0x000f240000300a00 */
[----:B------:R0:W-:Y:S02]  /*6afb0*/  STL.64 [R1+0x24c0], R22 ;  /* 0x0024c01601007387 */ /* 0x0001e40000100a00 */
[----:B0-----:R-:W-:Y:S02]  /*6afc0*/  IMAD.MOV.U32 R22, RZ, RZ, R17 ;  /* 0x000000ffff167224 */ /* 0x001fe400078e0011 */
[----:B------:R-:W-:Y:S01]  /*6afd0*/  IMAD.MOV.U32 R23, RZ, RZ, R8 ;  /* 0x000000ffff177224 */ /* 0x000fe200078e0008 */
[----:B------:R-:W3:Y:S01]  /*6afe0*/  LDL.LU R17, [R1+0x263c] ;  /* 0x00263c0001117983 */ /* 0x000ee20000300800 */
        /* <DEDUP_REMOVED lines=98> */
[----:B------:R-:W-:-:S02]  /*6b610*/  IMAD.MOV.U32 R22, RZ, RZ, R5 ;  /* 0x000000ffff167224 */ /* 0x000fc400078e0005 */
[----:B------:R-:W4:Y:S02]  /*6b620*/  LDL.LU R4, [R1+0xaf0] ;  /* 0x000af00001047983 */ /* 0x000f240000300800 */
[----:B------:R-:W4:Y:S01]  /*6b630*/  LDL.LU R5, [R1+0xaf4] ;  /* 0x000af40001057983 */ /* 0x000f220000300800 */
        /* <DEDUP_REMOVED lines=41> */
[----:B------:R0:W-:Y:S01]  /*6b8d0*/  STL.64 [R1+0xfa0], R24 ;  /* 0x000fa01801007387 */ /* 0x0001e20000100a00 */
[----:B------:R1:W-:Y:S03]  /*6b8e0*/  STL.64 [R1+0xfa8], R26 ;  /* 0x000fa81a01007387 */ /* 0x0003e60000100a00 */
[----:B0-----:R-:W3:Y:S01]  /*6b8f0*/  LDL.LU R24, [R1+0x9c0] ;  /* 0x0009c00001187983 */ /* 0x001ee20000300800 */
[----:B------:R-:W3:Y:S02]  /*6b900*/  LDL.LU R25, [R1+0x9c4] ;  /* 0x0009c40001197983 */ /* 0x000ee40000300800 */
[----:B-1----:R-:W3:Y:S02]  /*6b910*/  LDL.LU R26, [R1+0x9c8] ;  /* 0x0009c800011a7983 */ /* 0x002ee40000300800 */
[----:B------:R-:W-:Y:S02]  /*6b920*/  IMAD.MOV.U32 R27, RZ, RZ, R0 ;  /* 0x000000ffff1b7224 */ /* 0x000fe400078e0000 */
[----:B------:R-:W3:Y:S01]  /*6b930*/  LDL.LU R0, [R1+0x25e0] ;  /* 0x0025e00001007983 */ /* 0x000ee20000300800 */
        /* <DEDUP_REMOVED lines=92> */
[----:B------:R-:W2:Y:S01]  /*6bf00*/  LDL.LU.64 R20, [R1+0x24a8] ;  /* 0x0024a80001147983 */ /* 0x000ea20000300a00 */
[C---:B---3--:R-:W-:Y:S08]  /*6bf10*/  HMMA.16816.F32 R24, R16.reuse, R14, R24 ;  /* 0x0000000e1018723c */ /* 0x048ff00000001818 */
[----:B--2---:R-:W-:Y:S11]  /*6bf20*/  HMMA.16816.F32 R12, R16, R10, R20 ;  /* 0x0000000a100c723c */ /* 0x004ff60000001814 */
[----:B------:R-:W-:Y:S04]  /*6bf30*/  @!UPT UIADD3 URZ, URZ, URZ, URZ ;  /* 0x0000003f3f3ff290 */ /* 0x000fe8000fffe03f */
[----:B------:R-:W-:Y:S01]  /*6bf40*/  STL.64 [R1+0xec0], R24 ;  /* 0x000ec01801007387 */ /* 0x000fe20000100a00 */
[----:B------:R-:W-:Y:S07]  /*6bf50*/  STL.64 [R1+0xec8], R26 ;  /* 0x000ec81a01007387 */ /* 0x000fee0000100a00 */
[----:B------:R-:W-:Y:S01]  /*6bf60*/  STL.64 [R1+0xeb0], R12 ;  /* 0x000eb00c01007387 */ /* 0x000fe20000100a00 */
[----:B------:R-:W-:Y:S02]  /*6bf70*/  STL.64 [R1+0xeb8], R14 ;  /* 0x000eb80e01007387 */ /* 0x000fe40000100a00 */
[----:B------:R0:W-:Y:S02]  /*6bf80*/  STL.64 [R1+0x24a0], R18 ;  /* 0x0024a01201007387 */ /* 0x0001e40000100a00 */
[----:B0-----:R-:W2:Y:S01]  /*6bf90*/  LDL.LU.64 R18, [R1+0x1738] ;  /* 0x0017380001127983 */ /* 0x001ea20000300a00 */
[----:B------:R-:W-:-:S02]  /*6bfa0*/  IMAD.MOV.U32 R8, RZ, RZ, c[0x0][0x188] ;  /* 0x00006200ff087624 */ /* 0x000fc400078e00ff */
[----:B------:R-:W3:Y:S02]  /*6bfb0*/  LDL.LU R10, [R1+0x1748] ;  /* 0x00174800010a7983 */ /* 0x000ee40000300800 */
[----:B------:R-:W-:-:S04]  /*6bfc0*/  IMAD.SHL.U32 R8, R8, 0x40, RZ ;  /* 0x0000004008087824 */ /* 0x000fc800078e00ff */
[----:B------:R-:W-:-:S05]  /*6bfd0*/  IMAD.SHL.U32 R8, R8, 0x2, RZ ;  /* 0x0000000208087824 */ /* 0x000fca00078e00ff */
[----:B--2---:R-:W-:-:S05]  /*6bfe0*/  IADD3 R5, P0, R18, R8, RZ ;  /* 0x0000000812057210 */ /* 0x004fca0007f1e0ff */
[----:B------:R0:W-:Y:S04]  /*6bff0*/  STL [R1+0x239c], R5 ;  /* 0x00239c0501007387 */ /* 0x0001e80000100800 */
[----:B0-----:R-:W2:Y:S01]  /*6c000*/  LDL R5, [R1+0x2348] ;  /* 0x0023480001057983 */ /* 0x001ea20000100800 */
[----:B------:R-:W2:Y:S02]  /*6c010*/  LDL.LU R11, [R1+0x1b3c] ;  /* 0x001b3c00010b7983 */ /* 0x000ea40000300800 */
[----:B------:R-:W2:Y:S02]  /*6c020*/  LDL.LU R14, [R1+0x1b34] ;  /* 0x001b3400010e7983 */ /* 0x000ea40000300800 */
[----:B------:R-:W2:Y:S01]  /*6c030*/  LDL.LU R15, [R1+0x1b2c] ;  /* 0x001b2c00010f7983 */ /* 0x000ea20000300800 */
[----:B------:R-:W2:Y:S01]  /*6c040*/  LDL.LU R24, [R1+0x1b24] ;  /* 0x001b240001187983 */ /* 0x000ea20000300800 */
[----:B------:R-:W2:Y:S02]  /*6c050*/  LDL.LU R25, [R1+0x1b1c] ;  /* 0x001b1c0001197983 */ /* 0x000ea40000300800 */
[----:B------:R-:W2:Y:S02]  /*6c060*/  LDL.LU R26, [R1+0x1b14] ;  /* 0x001b1400011a7983 */ /* 0x000ea40000300800 */
[----:B------:R-:W2:Y:S01]  /*6c070*/  LDL.LU R27, [R1+0x1b38] ;  /* 0x001b3800011b7983 */ /* 0x000ea20000300800 */
[----:B------:R-:W-:Y:S01]  /*6c080*/  IADD3 R8, P1, R6, R8, RZ ;  /* 0x0000000806087210 */ /* 0x000fe20007f3e0ff */
[----:B--2---:R0:W-:Y:S01]  /*6c090*/  STL.64 [R1+0x2490], R26 ;  /* 0x0024901a01007387 */ /* 0x0041e20000100a00 */
[----:B------:R1:W-:Y:S02]  /*6c0a0*/  STL.64 [R1+0x2488], R24 ;  /* 0x0024881801007387 */ /* 0x0003e40000100a00 */
        /* <DEDUP_REMOVED lines=8> */
[----:B0-----:R-:W-:-:S02]  /*6c130*/  IMAD.MOV.U32 R26, RZ, RZ, R3 ;  /* 0x000000ffff1a7224 */ /* 0x001fc400078e0003 */
[----:B-1----:R-:W-:Y:S02]  /*6c140*/  IMAD.MOV.U32 R24, RZ, RZ, R28 ;  /* 0x000000ffff187224 */ /* 0x002fe400078e001c */
[----:B------:R-:W-:Y:S02]  /*6c150*/  IMAD.X R3, R19, 0x1, R0, P0 ;  /* 0x0000000113037824 */ /* 0x000fe400000e0600 */
[----:B------:R-:W-:Y:S01]  /*6c160*/  IMAD.MOV.U32 R27, RZ, RZ, R2 ;  /* 0x000000ffff1b7224 */ /* 0x000fe200078e0002 */
[----:B------:R-:W2:Y:S01]  /*6c170*/  LDL.LU R28, [R1+0x1aec] ;  /* 0x001aec00011c7983 */ /* 0x000ea20000300800 */
[----:B------:R-:W2:Y:S02]  /*6c180*/  LDL.LU R2, [R1+0x1b10] ;  /* 0x001b100001027983 */ /* 0x000ea40000300800 */
[----:B------:R0:W-:Y:S02]  /*6c190*/  STL [R1+0x23a0], R8 ;  /* 0x0023a00801007387 */ /* 0x0001e40000100800 */
[----:B----4-:R-:W-:Y:S01]  /*6c1a0*/  IMAD.MOV.U32 R25, RZ, RZ, R4 ;  /* 0x000000ffff197224 */ /* 0x010fe200078e0004 */
[----:B------:R-:W4:Y:S01]  /*6c1b0*/  LDL.LU.64 R18, [R1+0x24a0] ;  /* 0x0024a00001127983 */ /* 0x000f220000300a00 */
[----:B------:R1:W-:Y:S02]  /*6c1c0*/  STL [R1+0x23a4], R3 ;  /* 0x0023a40301007387 */ /* 0x0003e40000100800 */
[----:B------:R-:W-:-:S02]  /*6c1d0*/  IMAD.X R4, R7, 0x1, R0, P1 ;  /* 0x0000000107047824 */ /* 0x000fc400008e0600 */
[----:B------:R-:W4:Y:S01]  /*6c1e0*/  LDL.LU.64 R6, [R1+0x2498] ;  /* 0x0024980001067983 */ /* 0x000f220000300a00 */
[----:B---3--:R-:W-:-:S05]  /*6c1f0*/  IADD3 R10, R10, 0x1, RZ ;  /* 0x000000010a0a7810 */ /* 0x008fca0007ffe0ff */
[----:B------:R-:W-:Y:S01]  /*6c200*/  STL [R1+0x1748], R10 ;  /* 0x0017480a01007387 */ /* 0x000fe20000100800 */
[----:B------:R-:W-:Y:S02]  /*6c210*/  STL [R1+0x23a8], R4 ;  /* 0x0023a80401007387 */ /* 0x000fe40000100800 */
[----:B0-----:R-:W-:Y:S01]  /*6c220*/  IMAD.MOV.U32 R8, RZ, RZ, c[0x0][0x188] ;  /* 0x00006200ff087624 */ /* 0x001fe200078e00ff */
[----:B----4-:R-:W-:Y:S01]  /*6c230*/  HMMA.16816.F32 R16, R16, R6, R24 ;  /* 0x000000061010723c */ /* 0x010fe20000001818 */
[----:B------:R-:W3:Y:S01]  /*6c240*/  LDL.LU.64 R26, [R1+0x2490] ;  /* 0x00249000011a7983 */ /* 0x000ee20000300a00 */
[----:B------:R-:W4:Y:S02]  /*6c250*/  LDL.LU.64 R24, [R1+0x2488] ;  /* 0x0024880001187983 */ /* 0x000f240000300a00 */
[----:B-1----:R-:W-:-:S04]  /*6c260*/  IMAD.SHL.U32 R3, R8, 0x40, RZ ;  /* 0x0000004008037824 */ /* 0x002fc800078e00ff */
[----:B------:R-:W-:-:S05]  /*6c270*/  IMAD.SHL.U32 R3, R3, 0x2, RZ ;  /* 0x0000000203037824 */ /* 0x000fca00078e00ff */
[-C--:B------:R-:W-:Y:S02]  /*6c280*/  IADD3 R11, P5, R11, R3.reuse, RZ ;  /* 0x000000030b0b7210 */ /* 0x080fe40007fbe0ff */
[-C--:B------:R-:W-:Y:S02]  /*6c290*/  IADD3 R14, P6, R14, R3.reuse, RZ ;  /* 0x000000030e0e7210 */ /* 0x080fe40007fde0ff */
[----:B------:R-:W-:-:S07]  /*6c2a0*/  IADD3 R15, P1, R15, R3, RZ ;  /* 0x000000030f0f7210 */ /* 0x000fce0007f3e0ff */
[----:B------:R-:W-:Y:S02]  /*6c2b0*/  IMAD.MOV.U32 R6, RZ, RZ, R19 ;  /* 0x000000ffff067224 */ /* 0x000fe400078e0013 */
[----:B------:R-:W-:Y:S01]  /*6c2c0*/  IMAD.MOV.U32 R7, RZ, RZ, R18 ;  /* 0x000000ffff077224 */ /* 0x000fe200078e0012 */
[----:B------:R-:W-:Y:S01]  /*6c2d0*/  STL.64 [R1+0xe90], R16 ;  /* 0x000e901001007387 */ /* 0x000fe20000100a00 */
[----:B------:R-:W-:Y:S02]  /*6c2e0*/  STL.64 [R1+0xe98], R18 ;  /* 0x000e981201007387 */ /* 0x000fe40000100a00 */
[----:B------:R-:W-:Y:S01]  /*6c2f0*/  STL [R1+0x23b0], R6 ;  /* 0x0023b00601007387 */ /* 0x000fe20000100800 */
[----:B------:R-:W-:Y:S01]  /*6c300*/  STL [R1+0x23ac], R7 ;  /* 0x0023ac0701007387 */ /* 0x000fe20000100800 */
[----:B------:R-:W-:Y:S02]  /*6c310*/  STL [R1+0x1b3c], R11 ;  /* 0x001b3c0b01007387 */ /* 0x000fe40000100800 */
[----:B------:R-:W-:Y:S02]  /*6c320*/  STL [R1+0x1b34], R14 ;  /* 0x001b340e01007387 */ /* 0x000fe40000100800 */
[----:B------:R-:W-:Y:S02]  /*6c330*/  STL [R1+0x1b2c], R15 ;  /* 0x001b2c0f01007387 */ /* 0x000fe40000100800 */
[--C-:B--2---:R-:W-:Y:S01]  /*6c340*/  IMAD.X R21, R21, 0x1, R0.reuse, P6 ;  /* 0x0000000115157824 */ /* 0x104fe200030e0600 */
[-C--:B------:R-:W-:Y:S01]  /*6c350*/  IADD3 R22, P6, R22, R3.reuse, RZ ;  /* 0x0000000316167210 */ /* 0x080fe20007fde0ff */
[----:B------:R-:W-:Y:S01]  /*6c360*/  IMAD.X R23, R23, 0x1, R0, P1 ;  /* 0x0000000117177824 */ /* 0x000fe200008e0600 */
[----:B------:R-:W-:-:S02]  /*6c370*/  IADD3 R9, P1, R9, R3, RZ ;  /* 0x0000000309097210 */ /* 0x000fc40007f3e0ff */
[-C--:B----4-:R-:W-:Y:S02]  /*6c380*/  IADD3 R24, P2, R24, R3.reuse, RZ ;  /* 0x0000000318187210 */ /* 0x090fe40007f5e0ff */
[-C--:B------:R-:W-:Y:S02]  /*6c390*/  IADD3 R25, P3, R25, R3.reuse, RZ ;  /* 0x0000000319197210 */ /* 0x080fe40007f7e0ff */
[-C--:B---3--:R-:W-:Y:S01]  /*6c3a0*/  IADD3 R26, P4, R26, R3.reuse, RZ ;  /* 0x000000031a1a7210 */ /* 0x088fe20007f9e0ff */
[--C-:B------:R-:W-:Y:S01]  /*6c3b0*/  IMAD.X R27, R27, 0x1, R0.reuse, P5 ;  /* 0x000000011b1b7824 */ /* 0x100fe200028e0600 */
[----:B------:R-:W-:Y:S01]  /*6c3c0*/  IADD3 R20, P5, R20, R3, RZ ;  /* 0x0000000314147210 */ /* 0x000fe20007fbe0ff */
[----:B------:R-:W-:Y:S01]  /*6c3d0*/  STL [R1+0x1b24], R24 ;  /* 0x001b241801007387 */ /* 0x000fe20000100800 */
[----:B------:R-:W-:Y:S02]  /*6c3e0*/  STL [R1+0x1b1c], R25 ;  /* 0x001b1c1901007387 */ /* 0x000fe40000100800 */
[----:B------:R-:W-:Y:S02]  /*6c3f0*/  STL [R1+0x1b14], R26 ;  /* 0x001b141a01007387 */ /* 0x000fe40000100800 */
[----:B------:R-:W-:Y:S01]  /*6c400*/  STL [R1+0x1b38], R27 ;  /* 0x001b381b01007387 */ /* 0x000fe20000100800 */
[----:B------:R-:W-:Y:S01]  /*6c410*/  STL [R1+0x1b0c], R20 ;  /* 0x001b0c1401007387 */ /* 0x000fe20000100800 */
[----:B------:R-:W-:-:S02]  /*6c420*/  IMAD.X R13, R13, 0x1, R0, P2 ;  /* 0x000000010d0d7824 */ /* 0x000fc400010e0600 */
[----:B------:R-:W-:Y:S01]  /*6c430*/  STL [R1+0x1b30], R21 ;  /* 0x001b301501007387 */ /* 0x000fe20000100800 */
[-C--:B------:R-:W-:Y:S01]  /*6c440*/  IADD3 R12, P2, R12, R3.reuse, RZ ;  /* 0x000000030c0c7210 */ /* 0x080fe20007f5e0ff */
[----:B------:R-:W-:Y:S01]  /*6c450*/  STL [R1+0x1b04], R22 ;  /* 0x001b041601007387 */ /* 0x000fe20000100800 */
[----:B------:R-:W-:Y:S02]  /*6c460*/  STL [R1+0x1b28], R23 ;  /* 0x001b281701007387 */ /* 0x000fe40000100800 */
[--C-:B------:R-:W-:Y:S02]  /*6c470*/  IMAD.X R29, R29, 0x1, R0.reuse, P3 ;  /* 0x000000011d1d7824 */ /* 0x100fe400018e0600 */
[----:B------:R-:W-:Y:S01]  /*6c480*/  STL [R1+0x1afc], R9 ;  /* 0x001afc0901007387 */ /* 0x000fe20000100800 */
[----:B------:R-:W-:Y:S01]  /*6c490*/  IADD3 R28, P3, R28, R3, RZ ;  /* 0x000000031c1c7210 */ /* 0x000fe20007f7e0ff */
[----:B------:R-:W-:Y:S01]  /*6c4a0*/  STL [R1+0x1b20], R13 ;  /* 0x001b200d01007387 */ /* 0x000fe20000100800 */
[----:B------:R-:W-:Y:S02]  /*6c4b0*/  STL [R1+0x1af4], R12 ;  /* 0x001af40c01007387 */ /* 0x000fe40000100800 */
[----:B------:R0:W-:Y:S02]  /*6c4c0*/  STL [R1+0x2484], R0 ;  /* 0x0024840001007387 */ /* 0x0001e40000100800 */
[----:B------:R-:W-:Y:S01]  /*6c4d0*/  IMAD.X R2, R2, 0x1, R0, P4 ;  /* 0x0000000102027824 */ /* 0x000fe200020e0600 */
[----:B------:R-:W-:Y:S04]  /*6c4e0*/  STL [R1+0x1b18], R29 ;  /* 0x001b181d01007387 */ /* 0x000fe80000100800 */
[----:B0-----:R-:W2:Y:S01]  /*6c4f0*/  LDL.LU R0, [R1+0x1ae4] ;  /* 0x001ae40001007983 */ /* 0x001ea20000300800 */
[----:B------:R-:W-:Y:S02]  /*6c500*/  STL [R1+0x1aec], R28 ;  /* 0x001aec1c01007387 */ /* 0x000fe40000100800 */
[----:B------:R-:W3:Y:S02]  /*6c510*/  LDL.LU R7, [R1+0x1ad4] ;  /* 0x001ad40001077983 */ /* 0x000ee40000300800 */
[----:B------:R-:W-:Y:S01]  /*6c520*/  STL [R1+0x1b10], R2 ;  /* 0x001b100201007387 */ /* 0x000fe20000100800 */
[----:B---3--:R0:W-:Y:S04]  /*6c530*/  STL [R1+0x2478], R7 ;  /* 0x0024780701007387 */ /* 0x0081e80000100800 */
[----:B0-----:R-:W3:Y:S04]  /*6c540*/  LDL.LU R7, [R1+0x1b00] ;  /* 0x001b000001077983 */ /* 0x001ee80000300800 */
[----:B---3--:R0:W-:Y:S04]  /*6c550*/  STL [R1+0x247c], R7 ;  /* 0x00247c0701007387 */ /* 0x0081e80000100800 */
[----:B0-----:R-:W3:Y:S01]  /*6c560*/  LDL.LU R7, [R1+0x1adc] ;  /* 0x001adc0001077983 */ /* 0x001ee20000300800 */
[----:B------:R-:W-:-:S02]  /*6c570*/  ISETP.NE.U32.AND P0, PT, R10, R5, PT ;  /* 0x000000050a00720c */ /* 0x000fc40003f05070 */
[----:B--2---:R-:W-:Y:S01]  /*6c580*/  IADD3 R0, P4, R0, R3, RZ ;  /* 0x0000000300007210 */ /* 0x004fe20007f9e0ff */
[----:B---3--:R0:W-:Y:S04]  /*6c590*/  STL [R1+0x2480], R7 ;  /* 0x0024800701007387 */ /* 0x0081e80000100800 */
        /* <DEDUP_REMOVED lines=27> */
[----:B------:R0:W-:Y:S02]  /*6c750*/  STL [R1+0x1ae4], R0 ;  /* 0x001ae40001007387 */ /* 0x0001e40000100800 */
[----:B0-----:R-:W2:Y:S02]  /*6c760*/  LDL.LU R0, [R1+0x2484] ;  /* 0x0024840001007983 */ /* 0x001ea40000300800 */
[----:B--2---:R-:W-:-:S05]  /*6c770*/  IMAD.X R7, R7, 0x1, R0, P5 ;  /* 0x0000000107077824 */ /* 0x004fca00028e0600 */
[----:B------:R0:W-:Y:S04]  /*6c780*/  STL [R1+0x1b08], R7 ;  /* 0x001b080701007387 */ /* 0x0001e80000100800 */
[----:B0-----:R-:W2:Y:S02]  /*6c790*/  LDL.LU R7, [R1+0x2480] ;  /* 0x0024800001077983 */ /* 0x001ea40000300800 */
[----:B--2---:R-:W-:-:S05]  /*6c7a0*/  IADD3 R7, P5, R7, R3, RZ ;  /* 0x0000000307077210 */ /* 0x004fca0007fbe0ff */
[----:B------:R0:W-:Y:S04]  /*6c7b0*/  STL [R1+0x1adc], R7 ;  /* 0x001adc0701007387 */ /* 0x0001e80000100800 */
[----:B0-----:R-:W2:Y:S02]  /*6c7c0*/  LDL.LU R7, [R1+0x247c] ;  /* 0x00247c0001077983 */ /* 0x001ea40000300800 */
[----:B--2---:R-:W-:-:S05]  /*6c7d0*/  IMAD.X R7, R7, 0x1, R0, P6 ;  /* 0x0000000107077824 */ /* 0x004fca00030e0600 */
[----:B------:R0:W-:Y:S04]  /*6c7e0*/  STL [R1+0x1b00], R7 ;  /* 0x001b000701007387 */ /* 0x0001e80000100800 */
[----:B0-----:R-:W2:Y:S01]  /*6c7f0*/  LDL.LU R7, [R1+0x2478] ;  /* 0x0024780001077983 */ /* 0x001ea20000300800 */
[--C-:B---3--:R-:W-:Y:S01]  /*6c800*/  IMAD.X R6, R6, 0x1, R0.reuse, P1 ;  /* 0x0000000106067824 */ /* 0x108fe200008e0600 */
[-C--:B----4-:R-:W-:Y:S01]  /*6c810*/  IADD3 R16, P1, R16, R3.reuse, RZ ;  /* 0x0000000310107210 */ /* 0x090fe20007f3e0ff */
[--C-:B------:R-:W-:Y:S01]  /*6c820*/  IMAD.X R17, R17, 0x1, R0.reuse, P2 ;  /* 0x0000000111117824 */ /* 0x100fe200010e0600 */
[-C--:B------:R-:W-:Y:S01]  /*6c830*/  IADD3 R18, P2, R18, R3.reuse, RZ ;  /* 0x0000000312127210 */ /* 0x080fe20007f5e0ff */
        /* <DEDUP_REMOVED lines=16> */
[----:B------:R-:W-:Y:S01]  /*6c940*/  IMAD.X R28, R28, 0x1, R0, P1 ;  /* 0x000000011c1c7824 */ /* 0x000fe200008e0600 */
[----:B------:R-:W-:-:S02]  /*6c950*/  IADD3 R2, P1, R2, R3, RZ ;  /* 0x0000000302027210 */ /* 0x000fc40007f3e0ff */
[----:B--2---:R-:W-:-:S05]  /*6c960*/  IADD3 R7, P6, R7, R3, RZ ;  /* 0x0000000307077210 */ /* 0x004fca0007fde0ff */
[----:B------:R-:W-:Y:S01]  /*6c970*/  STL [R1+0x1ad4], R7 ;  /* 0x001ad40701007387 */ /* 0x000fe20000100800 */
[----:B------:R-:W-:Y:S02]  /*6c980*/  STL [R1+0x1af8], R6 ;  /* 0x001af80601007387 */ /* 0x000fe40000100800 */
[----:B------:R-:W-:Y:S02]  /*6c990*/  STL [R1+0x1acc], R16 ;  /* 0x001acc1001007387 */ /* 0x000fe40000100800 */
[----:B------:R-:W-:Y:S01]  /*6c9a0*/  STL [R1+0x1af0], R17 ;  /* 0x001af01101007387 */ /* 0x000fe20000100800 */
[----:B------:R-:W-:Y:S01]  /*6c9b0*/  STL [R1+0x1ac4], R18 ;  /* 0x001ac41201007387 */ /* 0x000fe20000100800 */
[----:B------:R-:W-:Y:S02]  /*6c9c0*/  STL [R1+0x1ae8], R19 ;  /* 0x001ae81301007387 */ /* 0x000fe40000100800 */
[----:B------:R-:W-:Y:S02]  /*6c9d0*/  STL [R1+0x1abc], R4 ;  /* 0x001abc0401007387 */ /* 0x000fe40000100800 */
[--C-:B------:R-:W-:Y:S01]  /*6c9e0*/  IMAD.X R14, R14, 0x1, R0.reuse, P6 ;  /* 0x000000010e0e7824 */ /* 0x100fe200030e0600 */
[----:B------:R-:W-:Y:S01]  /*6c9f0*/  STL [R1+0x1ae0], R8 ;  /* 0x001ae00801007387 */ /* 0x000fe20000100800 */
[----:B------:R-:W-:Y:S01]  /*6ca00*/  IADD3 R15, P6, R15, R3, RZ ;  /* 0x000000030f0f7210 */ /* 0x000fe20007fde0ff */
[----:B------:R-:W-:Y:S02]  /*6ca10*/  STL [R1+0x1ab4], R5 ;  /* 0x001ab40501007387 */ /* 0x000fe40000100800 */
[----:B------:R-:W-:Y:S01]  /*6ca20*/  STL [R1+0x1ad8], R10 ;  /* 0x001ad80a01007387 */ /* 0x000fe20000100800 */
[----:B------:R-:W-:Y:S01]  /*6ca30*/  STL [R1+0x1aac], R11 ;  /* 0x001aac0b01007387 */ /* 0x000fe20000100800 */
[----:B------:R-:W-:Y:S02]  /*6ca40*/  STL [R1+0x1ad0], R14 ;  /* 0x001ad00e01007387 */ /* 0x000fe40000100800 */
[----:B------:R-:W-:Y:S02]  /*6ca50*/  STL [R1+0x1aa4], R15 ;  /* 0x001aa40f01007387 */ /* 0x000fe40000100800 */
[----:B------:R-:W-:Y:S01]  /*6ca60*/  STL [R1+0x1ac8], R24 ;  /* 0x001ac81801007387 */ /* 0x000fe20000100800 */
[----:B------:R-:W-:Y:S01]  /*6ca70*/  STL [R1+0x1a9c], R25 ;  /* 0x001a9c1901007387 */ /* 0x000fe20000100800 */
[----:B------:R-:W-:Y:S02]  /*6ca80*/  STL [R1+0x1ac0], R26 ;  /* 0x001ac01a01007387 */ /* 0x000fe40000100800 */
[----:B------:R-:W-:Y:S02]  /*6ca90*/  STL [R1+0x1a94], R27 ;  /* 0x001a941b01007387 */ /* 0x000fe40000100800 */
[----:B------:R-:W-:Y:S01]  /*6caa0*/  STL [R1+0x1ab8], R20 ;  /* 0x001ab81401007387 */ /* 0x000fe20000100800 */
[----:B------:R-:W-:Y:S01]  /*6cab0*/  STL [R1+0x1a8c], R21 ;  /* 0x001a8c1501007387 */ /* 0x000fe20000100800 */
[----:B------:R-:W-:-:S02]  /*6cac0*/  IMAD.X R12, R12, 0x1, R0, P6 ;  /* 0x000000010c0c7824 */ /* 0x000fc400030e0600 */
[----:B------:R-:W-:Y:S02]  /*6cad0*/  STL [R1+0x1ab0], R22 ;  /* 0x001ab01601007387 */ /* 0x000fe40000100800 */
[----:B------:R-:W-:Y:S01]  /*6cae0*/  STL [R1+0x1a84], R23 ;  /* 0x001a841701007387 */ /* 0x000fe20000100800 */
[----:B------:R-:W-:Y:S01]  /*6caf0*/  IADD3 R29, P6, R29, R3, RZ ;  /* 0x000000031d1d7210 */ /* 0x000fe20007fde0ff */
[----:B------:R-:W-:Y:S01]  /*6cb00*/  STL [R1+0x1aa8], R9 ;  /* 0x001aa80901007387 */ /* 0x000fe20000100800 */
[----:B------:R-:W-:Y:S02]  /*6cb10*/  STL [R1+0x1a7c], R13 ;  /* 0x001a7c0d01007387 */ /* 0x000fe40000100800 */
[----:B------:R-:W-:Y:S02]  /*6cb20*/  STL [R1+0x1aa0], R12 ;  /* 0x001aa00c01007387 */ /* 0x000fe40000100800 */
[----:B------:R0:W-:Y:S01]  /*6cb30*/  STL [R1+0x2474], R3 ;  /* 0x0024740301007387 */ /* 0x0001e20000100800 */
        /* <DEDUP_REMOVED lines=9> */
[----:B--2---:R-:W-:-:S03]  /*6cbd0*/  IMAD.X R3, R3, 0x1, R0, P2 ;  /* 0x0000000103037824 */ /* 0x004fc600010e0600 */
        /* <DEDUP_REMOVED lines=30> */
[----:B--2---:R-:W-:-:S05]  /*6cdc0*/  IADD3 R7, P2, R7, R3, RZ ;  /* 0x0000000307077210 */ /* 0x004fca0007f5e0ff */
[----:B------:R0:W-:Y:S04]  /*6cdd0*/  STL [R1+0x1a64], R7 ;  /* 0x001a640701007387 */ /* 0x0001e80000100800 */
[----:B0-----:R-:W2:Y:S02]  /*6cde0*/  LDL.LU R7, [R1+0x2470] ;  /* 0x0024700001077983 */ /* 0x001ea40000300800 */
[----:B--2---:R-:W-:-:S05]  /*6cdf0*/  IMAD.X R7, R7, 0x1, R0, P3 ;  /* 0x0000000107077824 */ /* 0x004fca00018e0600 */
[----:B------:R0:W-:Y:S04]  /*6ce00*/  STL [R1+0x1a88], R7 ;  /* 0x001a880701007387 */ /* 0x0001e80000100800 */
[----:B0-----:R-:W2:Y:S02]  /*6ce10*/  LDL.LU R7, [R1+0x246c] ;  /* 0x00246c0001077983 */ /* 0x001ea40000300800 */
[----:B--2---:R-:W-:-:S05]  /*6ce20*/  IADD3 R7, P3, R7, R3, RZ ;  /* 0x0000000307077210 */ /* 0x004fca0007f7e0ff */
[----:B------:R0:W-:Y:S04]  /*6ce30*/  STL [R1+0x1a5c], R7 ;  /* 0x001a5c0701007387 */ /* 0x0001e80000100800 */
[----:B0-----:R-:W2:Y:S01]  /*6ce40*/  LDL.LU R7, [R1+0x2468] ;  /* 0x0024680001077983 */ /* 0x001ea20000300800 */
[--C-:B----4-:R-:W-:Y:S01]  /*6ce50*/  IMAD.X R16, R16, 0x1, R0.reuse, P5 ;  /* 0x0000000110107824 */ /* 0x110fe200028e0600 */
        /* <DEDUP_REMOVED lines=18> */
[----:B------:R-:W-:Y:S01]  /*6cf80*/  IADD3 R12, P3, R12, R3, RZ ;  /* 0x000000030c0c7210 */ /* 0x000fe20007f7e0ff */
[----:B------:R-:W-:-:S02]  /*6cf90*/  IMAD.X R2, R2, 0x1, R0, P5 ;  /* 0x0000000102027824 */ /* 0x000fc400028e0600 */
[----:B--2---:R-:W-:Y:S01]  /*6cfa0*/  IMAD.X R7, R7, 0x1, R0, P4 ;  /* 0x0000000107077824 */ /* 0x004fe200020e0600 */
[----:B---3--:R-:W-:-:S04]  /*6cfb0*/  IADD3 R6, P4, R6, R3, RZ ;  /* 0x0000000306067210 */ /* 0x008fc80007f9e0ff */
[----:B------:R-:W-:Y:S01]  /*6cfc0*/  STL [R1+0x1a80], R7 ;  /* 0x001a800701007387 */ /* 0x000fe20000100800 */
[----:B------:R-:W-:Y:S02]  /*6cfd0*/  STL [R1+0x1a54], R6 ;  /* 0x001a540601007387 */ /* 0x000fe40000100800 */
[----:B------:R-:W-:Y:S02]  /*6cfe0*/  STL [R1+0x1a78], R16 ;  /* 0x001a781001007387 */ /* 0x000fe40000100800 */
[----:B------:R-:W-:Y:S01]  /*6cff0*/  STL [R1+0x1a4c], R17 ;  /* 0x001a4c1101007387 */ /* 0x000fe20000100800 */
[----:B------:R-:W-:Y:S01]  /*6d000*/  STL [R1+0x1a70], R18 ;  /* 0x001a701201007387 */ /* 0x000fe20000100800 */
[----:B------:R-:W-:Y:S02]  /*6d010*/  STL [R1+0x1a44], R19 ;  /* 0x001a441301007387 */ /* 0x000fe40000100800 */
        /* <DEDUP_REMOVED lines=17> */
[----:B------:R-:W-:-:S02]  /*6d130*/  IMAD.X R29, R29, 0x1, R0, P4 ;  /* 0x000000011d1d7824 */ /* 0x000fc400020e0600 */
[----:B------:R-:W-:Y:S01]  /*6d140*/  STL [R1+0x1a04], R9 ;  /* 0x001a040901007387 */ /* 0x000fe20000100800 */
[-C--:B------:R-:W-:Y:S01]  /*6d150*/  IADD3 R28, P4, R28, R3.reuse, RZ ;  /* 0x000000031c1c7210 */ /* 0x080fe20007f9e0ff */
[----:B------:R-:W-:Y:S01]  /*6d160*/  STL [R1+0x1a28], R13 ;  /* 0x001a280d01007387 */ /* 0x000fe20000100800 */
[----:B------:R-:W-:Y:S02]  /*6d170*/  STL [R1+0x19fc], R12 ;  /* 0x0019fc0c01007387 */ /* 0x000fe40000100800 */
[----:B------:R0:W-:Y:S02]  /*6d180*/  STL [R1+0x2464], R0 ;  /* 0x0024640001007387 */ /* 0x0001e40000100800 */
[----:B------:R-:W-:Y:S01]  /*6d190*/  STL [R1+0x1a20], R29 ;  /* 0x001a201d01007387 */ /* 0x000fe20000100800 */
        /* <DEDUP_REMOVED lines=8> */
[----:B--2---:R-:W-:-:S03]  /*6d220*/  IADD3 R0, P5, R0, R3, RZ ;  /* 0x0000000300007210 */ /* 0x004fc60007fbe0ff */
        /* <DEDUP_REMOVED lines=329> */
[----:B------:R0:W-:Y:S02]  /*6e6c0*/  STL [R1+0x18a0], R2 ;  /* 0x0018a00201007387 */ /* 0x0001e40000100800 */
[----:B0-----:R-:W3:Y:S01]  /*6e6d0*/  LDL.LU R2, [R1+0x1828] ;  /* 0x0018280001027983 */ /* 0x001ee20000300800 */
        /* <DEDUP_REMOVED lines=10> */
[-C--:B---3--:R-:W-:Y:S01]  /*6e780*/  IADD3 R17, P1, R17, R3.reuse, RZ ;  /* 0x0000000311117210 */ /* 0x088fe20007f3e0ff */
        /* <DEDUP_REMOVED lines=18> */
[----:B--2---:R-:W-:Y:S01]  /*6e8b0*/  IMAD.X R7, R7, 0x1, R0, P6 ;  /* 0x0000000107077824 */ /* 0x004fe200030e0600 */
[----:B------:R-:W-:-:S04]  /*6e8c0*/  IADD3 R6, P6, R6, R3, RZ ;  /* 0x0000000306067210 */ /* 0x000fc80007fde0ff */
        /* <DEDUP_REMOVED lines=10> */
[-C--:B------:R-:W-:Y:S01]  /*6e970*/  IADD3 R24, P6, R24, R3.reuse, RZ ;  /* 0x0000000318187210 */ /* 0x080fe20007fde0ff */
        /* <DEDUP_REMOVED lines=11> */
[----:B------:R-:W-:Y:S02]  /*6ea30*/  STL [R1+0x181c], R22 ;  /* 0x00181c1601007387 */ /* 0x000fe40000100800 */
[----:B------:R-:W-:Y:S02]  /*6ea40*/  STL [R1+0x1840], R23 ;  /* 0x0018401701007387 */ /* 0x000fe40000100800 */
[----:B------:R-:W-:Y:S01]  /*6ea50*/  STL [R1+0x1814], R9 ;  /* 0x0018140901007387 */ /* 0x000fe20000100800 */
[----:B------:R0:W-:Y:S01]  /*6ea60*/  STL [R1+0x1830], R28 ;  /* 0x0018301c01007387 */ /* 0x0001e20000100800 */
[----:B------:R-:W-:Y:S03]  /*6ea70*/  STL [R1+0x1838], R13 ;  /* 0x0018380d01007387 */ /* 0x000fe60000100800 */
[----:B0-----:R-:W2:Y:S01]  /*6ea80*/  LDL.LU R28, [R1+0x17fc] ;  /* 0x0017fc00011c7983 */ /* 0x001ea20000300800 */
[----:B------:R-:W-:Y:S02]  /*6ea90*/  STL [R1+0x180c], R12 ;  /* 0x00180c0c01007387 */ /* 0x000fe40000100800 */
[----:B------:R-:W3:Y:S01]  /*6eaa0*/  LDL.LU R7, [R1+0x17ec] ;  /* 0x0017ec0001077983 */ /* 0x000ee20000300800 */
[-C--:B------:R-:W-:Y:S01]  /*6eab0*/  IADD3 R29, P6, R29, R3.reuse, RZ ;  /* 0x000000031d1d7210 */ /* 0x080fe20007fde0ff */
[----:B------:R-:W-:Y:S01]  /*6eac0*/  IMAD.X R2, R2, 0x1, R0, P1 ;  /* 0x0000000102027824 */ /* 0x000fe200008e0600 */
[----:B---3--:R0:W-:Y:S03]  /*6ead0*/  STL [R1+0x2420], R7 ;  /* 0x0024200701007387 */ /* 0x0081e60000100800 */
[----:B------:R-:W-:Y:S01]  /*6eae0*/  STL [R1+0x1804], R29 ;  /* 0x0018041d01007387 */ /* 0x000fe20000100800 */
[----:B0-----:R-:W3:Y:S01]  /*6eaf0*/  LDL.LU R7, [R1+0x1818] ;  /* 0x0018180001077983 */ /* 0x001ee20000300800 */
[----:B------:R-:W-:Y:S03]  /*6eb00*/  STL [R1+0x1828], R2 ;  /* 0x0018280201007387 */ /* 0x000fe60000100800 */
[----:B---3--:R0:W-:Y:S04]  /*6eb10*/  STL [R1+0x2424], R7 ;  /* 0x0024240701007387 */ /* 0x0081e80000100800 */
[----:B0-----:R-:W3:Y:S01]  /*6eb20*/  LDL.LU R7, [R1+0x17f4] ;  /* 0x0017f40001077983 */ /* 0x001ee20000300800 */
[----:B--2---:R-:W-:-:S03]  /*6eb30*/  IADD3 R28, P1, R28, R3, RZ ;  /* 0x000000031c1c7210 */ /* 0x004fc60007f3e0ff */
        /* <DEDUP_REMOVED lines=26> */
[----:B------:R0:W-:Y:S02]  /*6ece0*/  STL [R1+0x17fc], R28 ;  /* 0x0017fc1c01007387 */ /* 0x0001e40000100800 */
[----:B------:R-:W3:Y:S01]  /*6ecf0*/  LDL.LU R29, [R1+0x17b0] ;  /* 0x0017b000011d7983 */ /* 0x000ee20000300800 */
[----:B0-----:R-:W3:Y:S01]  /*6ed00*/  LDL.LU R28, [R1+0x1784] ;  /* 0x00178400011c7983 */ /* 0x001ee20000300800 */
        /* <DEDUP_REMOVED lines=26> */
[----:B------:R-:W-:Y:S01]  /*6eeb0*/  IMAD.X R22, R22, 0x1, R0, P1 ;  /* 0x0000000116167824 */ /* 0x000fe200008e0600 */
[-C--:B------:R-:W-:Y:S02]  /*6eec0*/  IADD3 R23, P1, R23, R3.reuse, RZ ;  /* 0x0000000317177210 */ /* 0x080fe40007f3e0ff */
[-C--:B------:R-:W-:Y:S02]  /*6eed0*/  IADD3 R9, P2, R9, R3.reuse, RZ ;  /* 0x0000000309097210 */ /* 0x080fe40007f5e0ff */
        /* <DEDUP_REMOVED lines=22> */
[----:B------:R0:W-:Y:S02]  /*6f040*/  STL [R1+0x17c0], R2 ;  /* 0x0017c00201007387 */ /* 0x0001e40000100800 */
[----:B------:R-:W-:-:S02]  /*6f050*/  IMAD.X R13, R13, 0x1, R0, P3 ;  /* 0x000000010d0d7824 */ /* 0x000fc400018e0600 */
[----:B------:R-:W-:Y:S01]  /*6f060*/  STL [R1+0x17c8], R22 ;  /* 0x0017c81601007387 */ /* 0x000fe20000100800 */
[----:B0-----:R-:W2:Y:S01]  /*6f070*/  LDL.LU R2, [R1+0x17a8] ;  /* 0x0017a80001027983 */ /* 0x001ea20000300800 */
[----:B------:R-:W-:Y:S02]  /*6f080*/  STL [R1+0x179c], R23 ;  /* 0x00179c1701007387 */ /* 0x000fe40000100800 */
[----:B------:R-:W-:Y:S02]  /*6f090*/  STL [R1+0x1794], R9 ;  /* 0x0017940901007387 */ /* 0x000fe40000100800 */
[----:B------:R-:W-:Y:S01]  /*6f0a0*/  STL [R1+0x17b8], R13 ;  /* 0x0017b80d01007387 */ /* 0x000fe20000100800 */
[----:B------:R-:W3:Y:S01]  /*6f0b0*/  LDL.LU R7, [R1+0x1798] ;  /* 0x0017980001077983 */ /* 0x000ee20000300800 */
[----:B------:R-:W-:Y:S01]  /*6f0c0*/  IADD3 R12, P3, R12, R3, RZ ;  /* 0x000000030c0c7210 */ /* 0x000fe20007f7e0ff */
[----:B------:R-:W-:-:S04]  /*6f0d0*/  IMAD.X R29, R29, 0x1, R0, P4 ;  /* 0x000000011d1d7824 */ /* 0x000fc800020e0600 */
[----:B------:R-:W-:Y:S04]  /*6f0e0*/  STL [R1+0x178c], R12 ;  /* 0x00178c0c01007387 */ /* 0x000fe80000100800 */
[----:B---3--:R0:W-:Y:S01]  /*6f0f0*/  STL [R1+0x2414], R7 ;  /* 0x0024140701007387 */ /* 0x0081e20000100800 */
[----:B------:R-:W-:Y:S03]  /*6f100*/  STL [R1+0x17b0], R29 ;  /* 0x0017b01d01007387 */ /* 0x000fe60000100800 */
[----:B0-----:R-:W3:Y:S01]  /*6f110*/  LDL.LU R7, [R1+0x1774] ;  /* 0x0017740001077983 */ /* 0x001ee20000300800 */
[----:B------:R-:W-:-:S05]  /*6f120*/  IADD3 R28, P4, R28, R3, RZ ;  /* 0x000000031c1c7210 */ /* 0x000fca0007f9e0ff */
[----:B------:R-:W-:Y:S04]  /*6f130*/  STL [R1+0x1784], R28 ;  /* 0x0017841c01007387 */ /* 0x000fe80000100800 */
        /* <DEDUP_REMOVED lines=27> */
[----:B------:R-:W3:Y:S01]  /*6f2f0*/  LDL.LU R13, [R1+0x174c] ;  /* 0x00174c00010d7983 */ /* 0x000ee20000300800 */
[----:B------:R-:W3:Y:S01]  /*6f300*/  LDL.LU R12, [R1+0x231c] ;  /* 0x00231c00010c7983 */ /* 0x000ee20000300800 */
[----:B------:R-:W3:Y:S02]  /*6f310*/  LDL.LU R29, [R1+0x1b54] ;  /* 0x001b5400011d7983 */ /* 0x000ee40000300800 */
[----:B------:R-:W3:Y:S01]  /*6f320*/  LDL.LU R28, [R1+0x2318] ;  /* 0x00231800011c7983 */ /* 0x000ee20000300800 */
        /* <DEDUP_REMOVED lines=15> */
[----:B------:R-:W-:Y:S01]  /*6f420*/  IADD3 R8, P4, R8, R3, RZ ;  /* 0x0000000308087210 */ /* 0x000fe20007f9e0ff */
[--C-:B------:R-:W-:Y:S01]  /*6f430*/  IMAD.X R5, R5, 0x1, R0.reuse, P5 ;  /* 0x0000000105057824 */ /* 0x100fe200028e0600 */
[----:B------:R-:W-:Y:S01]  /*6f440*/  IADD3 R10, P5, R10, UR8, RZ ;  /* 0x000000080a0a7c10 */ /* 0x000fe2000ffbe0ff */
[--C-:B------:R-:W-:Y:S01]  /*6f450*/  IMAD.X R11, R11, 0x1, R0.reuse, P6 ;  /* 0x000000010b0b7824 */ /* 0x100fe200030e0600 */
[----:B------:R-:W-:Y:S01]  /*6f460*/  IADD3 R14, P6, R14, UR8, RZ ;  /* 0x000000080e0e7c10 */ /* 0x000fe2000ffde0ff */
[--C-:B------:R-:W-:Y:S01]  /*6f470*/  IMAD.X R25, R25, 0x1, R0.reuse, P2 ;  /* 0x0000000119197824 */ /* 0x100fe200010e0600 */
[----:B------:R-:W-:Y:S01]  /*6f480*/  IADD3 R26, P2, R26, UR8, RZ ;  /* 0x000000081a1a7c10 */ /* 0x000fe2000ff5e0ff */
[--C-:B------:R-:W-:Y:S01]  /*6f490*/  IMAD.X R27, R27, 0x1, R0.reuse, P3 ;  /* 0x000000011b1b7824 */ /* 0x100fe200018e0600 */
[----:B------:R-:W-:Y:S01]  /*6f4a0*/  IADD3 R20, P3, R20, UR8, RZ ;  /* 0x0000000814147c10 */ /* 0x000fe2000ff7e0ff */
[----:B------:R-:W-:Y:S01]  /*6f4b0*/  IMAD.X R21, R21, 0x1, R0, P4 ;  /* 0x0000000115157824 */ /* 0x000fe200020e0600 */
[----:B------:R-:W-:-:S02]  /*6f4c0*/  IADD3 R22, P4, R22, UR8, RZ ;  /* 0x0000000816167c10 */ /* 0x000fc4000ff9e0ff */
[----:B------:R-:W-:Y:S01]  /*6f4d0*/  IADD3.X R23, R23, UR5, RZ, P5, !PT ;  /* 0x0000000517177c10 */ /* 0x000fe2000affe4ff */
[----:B------:R-:W-:Y:S01]  /*6f4e0*/  IADD3 R9, P5, R9, UR8, RZ ;  /* 0x0000000809097c10 */ /* 0x000fe2000ffbe0ff */
[----:B------:R-:W-:Y:S01]  /*6f4f0*/  IADD3.X R13, R13, UR5, RZ, P6, !PT ;  /* 0x000000050d0d7c10 */ /* 0x000fe2000b7fe4ff */
[----:B------:R-:W-:Y:S02]  /*6f500*/  IADD3 R12, P6, R12, UR8, RZ ;  /* 0x000000080c0c7c10 */ /* 0x000fe4000ffde0ff */
        /* <DEDUP_REMOVED lines=10> */
[----:B------:R-:W-:Y:S01]  /*6f5b0*/  IMAD.X R15, R15, 0x1, R0, P1 ;  /* 0x000000010f0f7824 */ /* 0x000fe200008e0600 */
[----:B------:R-:W-:Y:S01]  /*6f5c0*/  STL [R1+0x1778], R5 ;  /* 0x0017780501007387 */ /* 0x000fe20000100800 */
[----:B------:R-:W-:Y:S01]  /*6f5d0*/  IADD3 R24, P1, R24, UR8, RZ ;  /* 0x0000000818187c10 */ /* 0x000fe2000ff3e0ff */
        /* <DEDUP_REMOVED lines=16> */
[----:B0-----:R-:W2:Y:S01]  /*6f6e0*/  LDL.LU R0, [R1+0x2308] ;  /* 0x0023080001007983 */ /* 0x001ea20000300800 */
[----:B------:R-:W-:Y:S01]  /*6f6f0*/  IADD3.X R29, R29, UR5, RZ, P1, !PT ;  /* 0x000000051d1d7c10 */ /* 0x000fe20008ffe4ff */
[----:B------:R-:W-:-:S04]  /*6f700*/  IADD3 R28, P1, R28, UR8, RZ ;  /* 0x000000081c1c7c10 */ /* 0x000fc8000ff3e0ff */
[----:B------:R-:W-:Y:S04]  /*6f710*/  STL [R1+0x1b54], R29 ;  /* 0x001b541d01007387 */ /* 0x000fe80000100800 */
[----:B--2---:R0:W-:Y:S01]  /*6f720*/  STL [R1+0x240c], R0 ;  /* 0x00240c0001007387 */ /* 0x0041e20000100800 */
[----:B------:R-:W-:Y:S03]  /*6f730*/  STL [R1+0x2318], R28 ;  /* 0x0023181c01007387 */ /* 0x000fe60000100800 */
[----:B0-----:R-:W2:Y:S01]  /*6f740*/  LDL.LU R0, [R1+0x1b4c] ;  /* 0x001b4c0001007983 */ /* 0x001ea20000300800 */
[----:B------:R-:W-:-:S05]  /*6f750*/  IADD3.X R2, R2, UR5, RZ, P2, !PT ;  /* 0x0000000502027c10 */ /* 0x000fca00097fe4ff */
[----:B------:R-:W-:Y:S04]  /*6f760*/  STL [R1+0x1b50], R2 ;  /* 0x001b500201007387 */ /* 0x000fe80000100800 */
        /* <DEDUP_REMOVED lines=30> */
[----:B--2---:R-:W-:-:S05]  /*6f950*/  IADD3 R0, P2, R0, UR8, RZ ;  /* 0x0000000800007c10 */ /* 0x004fca000ff5e0ff */
[----:B------:R0:W-:Y:S04]  /*6f960*/  STL [R1+0x2310], R0 ;  /* 0x0023100001007387 */ /* 0x0001e80000100800 */
[----:B0-----:R-:W2:Y:S02]  /*6f970*/  LDL.LU R0, [R1+0x2410] ;  /* 0x0024100001007983 */ /* 0x001ea40000300800 */
[----:B--2---:R-:W-:-:S05]  /*6f980*/  IADD3.X R0, R0, UR5, RZ, P3, !PT ;  /* 0x0000000500007c10 */ /* 0x004fca0009ffe4ff */
[----:B------:R0:W-:Y:S04]  /*6f990*/  STL [R1+0x1b4c], R0 ;  /* 0x001b4c0001007387 */ /* 0x0001e80000100800 */
[----:B0-----:R-:W2:Y:S01]  /*6f9a0*/  LDL.LU R0, [R1+0x240c] ;  /* 0x00240c0001007983 */ /* 0x001ea20000300800 */
[----:B---3--:R-:W-:Y:S01]  /*6f9b0*/  IADD3.X R7, R7, UR5, RZ, P4, !PT ;  /* 0x0000000507077c10 */ /* 0x008fe2000a7fe4ff */
[----:B----4-:R-:W-:Y:S01]  /*6f9c0*/  IADD3 R6, P4, R6, UR8, RZ ;  /* 0x0000000806067c10 */ /* 0x010fe2000ff9e0ff */
[----:B------:R-:W-:Y:S01]  /*6f9d0*/  IADD3.X R16, R16, UR5, RZ, P5, !PT ;  /* 0x0000000510107c10 */ /* 0x000fe2000affe4ff */
[----:B------:R-:W-:Y:S01]  /*6f9e0*/  IADD3 R17, P5, R17, UR8, RZ ;  /* 0x0000000811117c10 */ /* 0x000fe2000ffbe0ff */
        /* <DEDUP_REMOVED lines=16> */
[----:B------:R-:W-:-:S02]  /*6faf0*/  IADD3.X R12, R12, UR5, RZ, P4, !PT ;  /* 0x000000050c0c7c10 */ /* 0x000fc4000a7fe4ff */
[----:B--2---:R-:W-:-:S05]  /*6fb00*/  IADD3 R0, P3, R0, UR8, RZ ;  /* 0x0000000800007c10 */ /* 0x004fca000ff7e0ff */
[----:B------:R0:W-:Y:S01]  /*6fb10*/  STL [R1+0x2308], R0 ;  /* 0x0023080001007387 */ /* 0x0001e20000100800 */
[----:B------:R-:W-:Y:S02]  /*6fb20*/  STL [R1+0x1b48], R7 ;  /* 0x001b480701007387 */ /* 0x000fe40000100800 */
[----:B------:R-:W-:Y:S02]  /*6fb30*/  STL [R1+0x2300], R6 ;  /* 0x0023000601007387 */ /* 0x000fe40000100800 */
[----:B------:R-:W-:Y:S01]  /*6fb40*/  STL [R1+0x1b44], R16 ;  /* 0x001b441001007387 */ /* 0x000fe20000100800 */
[----:B------:R-:W-:Y:S01]  /*6fb50*/  STL [R1+0x22f8], R17 ;  /* 0x0022f81101007387 */ /* 0x000fe20000100800 */
[----:B------:R-:W-:Y:S02]  /*6fb60*/  STL [R1+0x1b40], R18 ;  /* 0x001b401201007387 */ /* 0x000fe40000100800 */
[----:B------:R-:W-:Y:S01]  /*6fb70*/  STL [R1+0x22f0], R19 ;  /* 0x0022f01301007387 */ /* 0x000fe20000100800 */
[----:B------:R-:W-:Y:S01]  /*6fb80*/  IADD3.X R10, R10, UR5, RZ, P3, !PT ;  /* 0x000000050a0a7c10 */ /* 0x000fe20009ffe4ff */
        /* <DEDUP_REMOVED lines=13> */
[----:B------:R-:W-:Y:S01]  /*6fc60*/  IADD3.X R9, R9, UR5, RZ, P3, !PT ;  /* 0x0000000509097c10 */ /* 0x000fe20009ffe4ff */
[----:B------:R-:W-:Y:S01]  /*6fc70*/  STL [R1+0x22e4], R20 ;  /* 0x0022e41401007387 */ /* 0x000fe20000100800 */
[----:B------:R-:W-:Y:S01]  /*6fc80*/  IADD3 R13, P3, R13, UR8, RZ ;  /* 0x000000080d0d7c10 */ /* 0x000fe2000ff7e0ff */
[----:B------:R-:W-:Y:S01]  /*6fc90*/  STL [R1+0x22b8], R21 ;  /* 0x0022b81501007387 */ /* 0x000fe20000100800 */
[----:B------:R-:W-:Y:S02]  /*6fca0*/  STL [R1+0x22dc], R22 ;  /* 0x0022dc1601007387 */ /* 0x000fe40000100800 */
[----:B------:R-:W-:Y:S02]  /*6fcb0*/  STL [R1+0x22b0], R23 ;  /* 0x0022b01701007387 */ /* 0x000fe40000100800 */
[----:B------:R-:W-:Y:S01]  /*6fcc0*/  STL [R1+0x22d4], R9 ;  /* 0x0022d40901007387 */ /* 0x000fe20000100800 */
[----:B------:R-:W-:Y:S01]  /*6fcd0*/  STL [R1+0x22a8], R13 ;  /* 0x0022a80d01007387 */ /* 0x000fe20000100800 */
[----:B------:R-:W-:Y:S02]  /*6fce0*/  STL [R1+0x22cc], R12 ;  /* 0x0022cc0c01007387 */ /* 0x000fe40000100800 */
[----:B0-----:R-:W2:Y:S01]  /*6fcf0*/  LDL.LU R0, [R1+0x22b4] ;  /* 0x0022b40001007983 */ /* 0x001ea20000300800 */
[----:B------:R-:W-:-:S02]  /*6fd00*/  IADD3 R29, P4, R29, UR8, RZ ;  /* 0x000000081d1d7c10 */ /* 0x000fc4000ff9e0ff */
[----:B------:R-:W-:-:S03]  /*6fd10*/  IADD3.X R28, R28, UR5, RZ, P5, !PT ;  /* 0x000000051c1c7c10 */ /* 0x000fc6000affe4ff */
[----:B------:R-:W-:Y:S04]  /*6fd20*/  STL [R1+0x22a0], R29 ;  /* 0x0022a01d01007387 */ /* 0x000fe80000100800 */
[----:B--2---:R0:W-:Y:S01]  /*6fd30*/  STL [R1+0x2404], R0 ;  /* 0x0024040001007387 */ /* 0x0041e20000100800 */
[----:B------:R-:W-:Y:S03]  /*6fd40*/  STL [R1+0x22c4], R28 ;  /* 0x0022c41c01007387 */ /* 0x000fe60000100800 */
[----:B0-----:R-:W2:Y:S01]  /*6fd50*/  LDL.LU R0, [R1+0x2290] ;  /* 0x0022900001007983 */ /* 0x001ea20000300800 */
[----:B------:R-:W-:-:S05]  /*6fd60*/  IADD3 R2, P5, R2, UR8, RZ ;  /* 0x0000000802027c10 */ /* 0x000fca000ffbe0ff */
        /* <DEDUP_REMOVED lines=31> */
[----:B--2---:R-:W-:-:S05]  /*6ff60*/  IADD3.X R0, R0, UR5, RZ, P6, !PT ;  /* 0x0000000500007c10 */ /* 0x004fca000b7fe4ff */
[----:B------:R0:W-:Y:S04]  /*6ff70*/  STL [R1+0x22bc], R0 ;  /* 0x0022bc0001007387 */ /* 0x0001e80000100800 */
[----:B0-----:R-:W2:Y:S02]  /*6ff80*/  LDL.LU R0, [R1+0x2408] ;  /* 0x0024080001007983 */ /* 0x001ea40000300800 */
[----:B--2---:R-:W-:-:S05]  /*6ff90*/  IADD3 R0, P6, R0, UR8, RZ ;  /* 0x0000000800007c10 */ /* 0x004fca000ffde0ff */
[----:B------:R0:W-:Y:S04]  /*6ffa0*/  STL [R1+0x2290], R0 ;  /* 0x0022900001007387 */ /* 0x0001e80000100800 */
[----:B0-----:R-:W2:Y:S01]  /*6ffb0*/  LDL.LU R0, [R1+0x2404] ;  /* 0x0024040001007983 */ /* 0x001ea20000300800 */
[----:B----4-:R-:W-:Y:S01]  /*6ffc0*/  IADD3.X R6, R6, UR5, RZ, P2, !PT ;  /* 0x0000000506067c10 */ /* 0x010fe200097fe4ff */
[----:B---3--:R-:W-:Y:S01]  /*6ffd0*/  IADD3 R16, P2, R16, UR8, RZ ;  /* 0x0000000810107c10 */ /* 0x008fe2000ff5e0ff */
        /* <DEDUP_REMOVED lines=18> */
[----:B--2---:R-:W-:Y:S01]  /*70100*/  IADD3.X R0, R0, UR5, RZ, P1, !PT ;  /* 0x0000000500007c10 */ /* 0x004fe20008ffe4ff */
[----:B------:R-:W-:-:S04]  /*70110*/  IADD3 R7, P1, R7, UR8, RZ ;  /* 0x0000000807077c10 */ /* 0x000fc8000ff3e0ff */
[----:B------:R0:W-:Y:S01]  /*70120*/  STL [R1+0x22b4], R0 ;  /* 0x0022b40001007387 */ /* 0x0001e20000100800 */
[----:B------:R-:W-:Y:S02]  /*70130*/  STL [R1+0x2288], R7 ;  /* 0x0022880701007387 */ /* 0x000fe40000100800 */
[----:B------:R-:W-:Y:S02]  /*70140*/  STL [R1+0x22ac], R6 ;  /* 0x0022ac0601007387 */ /* 0x000fe40000100800 */
[----:B------:R-:W-:Y:S01]  /*70150*/  STL [R1+0x2280], R16 ;  /* 0x0022801001007387 */ /* 0x000fe20000100800 */
[----:B------:R-:W-:Y:S01]  /*70160*/  STL [R1+0x22a4], R17 ;  /* 0x0022a41101007387 */ /* 0x000fe20000100800 */
[----:B------:R-:W-:Y:S02]  /*70170*/  STL [R1+0x2278], R18 ;  /* 0x0022781201007387 */ /* 0x000fe40000100800 */
        /* <DEDUP_REMOVED lines=478> */
[----:B------:R-:W-:Y:S01]  /*71f60*/  IADD3.X R28, R28, UR5, RZ, P2, !PT ;  /* 0x000000051c1c7c10 */ /* 0x000fe200097fe4ff */
[----:B------:R-:W-:Y:S01]  /*71f70*/  IADD3 R29, P1, R29, UR8, RZ ;  /* 0x000000081d1d7c10 */ /* 0x000fe2000ff3e0ff */
[----:B--2---:R-:W-:-:S05]  /*71f80*/  IADD3 R0, P6, R0, UR8, RZ ;  /* 0x0000000800007c10 */ /* 0x004fca000ffde0ff */
[----:B------:R-:W-:Y:S01]  /*71f90*/  STL [R1+0x2020], R0 ;  /* 0x0020200001007387 */ /* 0x000fe20000100800 */
        /* <DEDUP_REMOVED lines=29> */
[----:B------:R0:W-:Y:S02]  /*72170*/  STL [R1+0x1fdc], R28 ;  /* 0x001fdc1c01007387 */ /* 0x0001e40000100800 */
[----:B------:R-:W-:Y:S01]  /*72180*/  STL [R1+0x1fb8], R29 ;  /* 0x001fb81d01007387 */ /* 0x000fe20000100800 */
[----:B0-----:R-:W2:Y:S01]  /*72190*/  LDL.LU R28, [R1+0x1fd4] ;  /* 0x001fd400011c7983 */ /* 0x001ea20000300800 */
[----:B------:R-:W3:Y:S01]  /*721a0*/  LDL.LU R0, [R1+0x1fcc] ;  /* 0x001fcc0001007983 */ /* 0x000ee20000300800 */
[----:B------:R-:W-:-:S02]  /*721b0*/  IADD3 R2, P2, R2, UR8, RZ ;  /* 0x0000000802027c10 */ /* 0x000fc4000ff5e0ff */
[----:B---3--:R0:W-:Y:S03]  /*721c0*/  STL [R1+0x23d8], R0 ;  /* 0x0023d80001007387 */ /* 0x0081e60000100800 */
[----:B------:R1:W-:Y:S01]  /*721d0*/  STL [R1+0x1fb0], R2 ;  /* 0x001fb00201007387 */ /* 0x0003e20000100800 */
        /* <DEDUP_REMOVED lines=24> */
[----:B--2---:R-:W-:Y:S01]  /*72360*/  IADD3.X R28, R28, UR5, RZ, P3, !PT ;  /* 0x000000051c1c7c10 */ /* 0x004fe20009ffe4ff */
[----:B------:R-:W2:Y:S01]  /*72370*/  LDL.LU R13, [R1+0x1f6c] ;  /* 0x001f6c00010d7983 */ /* 0x000ea20000300800 */
[----:B------:R-:W2:Y:S02]  /*72380*/  LDL.LU R12, [R1+0x1f40] ;  /* 0x001f4000010c7983 */ /* 0x000ea40000300800 */
[----:B------:R-:W2:Y:S02]  /*72390*/  LDL.LU R29, [R1+0x1f64] ;  /* 0x001f6400011d7983 */ /* 0x000ea40000300800 */
[----:B-1----:R-:W2:Y:S01]  /*723a0*/  LDL.LU R2, [R1+0x1f38] ;  /* 0x001f380001027983 */ /* 0x002ea20000300800 */
[----:B------:R0:W-:Y:S04]  /*723b0*/  STL [R1+0x1fd4], R28 ;  /* 0x001fd41c01007387 */ /* 0x0001e80000100800 */
[----:B0-----:R-:W2:Y:S01]  /*723c0*/  LDL.LU R28, [R1+0x1f5c] ;  /* 0x001f5c00011c7983 */ /* 0x001ea20000300800 */
[----:B---3--:R-:W-:-:S05]  /*723d0*/  IADD3 R0, P3, R0, UR8, RZ ;  /* 0x0000000800007c10 */ /* 0x008fca000ff7e0ff */
[----:B------:R0:W-:Y:S04]  /*723e0*/  STL [R1+0x1fa8], R0 ;  /* 0x001fa80001007387 */ /* 0x0001e80000100800 */
[----:B0-----:R-:W3:Y:S01]  /*723f0*/  LDL.LU R0, [R1+0x23d8] ;  /* 0x0023d80001007983 */ /* 0x001ee20000300800 */
[----:B----4-:R-:W-:Y:S01]  /*72400*/  IADD3.X R6, R6, UR5, RZ, P5, !PT ;  /* 0x0000000506067c10 */ /* 0x010fe2000affe4ff */
        /* <DEDUP_REMOVED lines=20> */
[----:B------:R-:W-:Y:S01]  /*72550*/  IADD3 R2, P5, R2, UR8, RZ ;  /* 0x0000000802027c10 */ /* 0x000fe2000ffbe0ff */
[----:B---3--:R-:W-:Y:S01]  /*72560*/  IADD3.X R0, R0, UR5, RZ, P4, !PT ;  /* 0x0000000500007c10 */ /* 0x008fe2000a7fe4ff */
[----:B------:R-:W-:-:S04]  /*72570*/  IADD3 R7, P4, R7, UR8, RZ ;  /* 0x0000000807077c10 */ /* 0x000fc8000ff9e0ff */
        /* <DEDUP_REMOVED lines=23> */
[----:B------:R-:W-:Y:S02]  /*726f0*/  STL [R1+0x1f7c], R21 ;  /* 0x001f7c1501007387 */ /* 0x000fe40000100800 */
[----:B------:R-:W-:Y:S01]  /*72700*/  STL [R1+0x1f50], R22 ;  /* 0x001f501601007387 */ /* 0x000fe20000100800 */
[----:B------:R-:W-:Y:S01]  /*72710*/  IADD3 R12, P4, R12, UR8, RZ ;  /* 0x000000080c0c7c10 */ /* 0x000fe2000ff9e0ff */
[----:B------:R-:W-:Y:S01]  /*72720*/  STL [R1+0x1f74], R23 ;  /* 0x001f741701007387 */ /* 0x000fe20000100800 */
[----:B------:R-:W-:Y:S02]  /*72730*/  STL [R1+0x1f48], R9 ;  /* 0x001f480901007387 */ /* 0x000fe40000100800 */
[----:B------:R-:W-:Y:S02]  /*72740*/  STL [R1+0x1f6c], R13 ;  /* 0x001f6c0d01007387 */ /* 0x000fe40000100800 */
[----:B------:R0:W-:Y:S01]  /*72750*/  STL [R1+0x1f38], R2 ;  /* 0x001f380201007387 */ /* 0x0001e20000100800 */
[----:B------:R-:W-:Y:S04]  /*72760*/  STL [R1+0x1f40], R12 ;  /* 0x001f400c01007387 */ /* 0x000fe80000100800 */
[----:B0-----:R-:W2:Y:S01]  /*72770*/  LDL.LU R2, [R1+0x1f30] ;  /* 0x001f300001027983 */ /* 0x001ea20000300800 */
[----:B------:R-:W-:Y:S02]  /*72780*/  STL [R1+0x1f64], R29 ;  /* 0x001f641d01007387 */ /* 0x000fe40000100800 */
[----:B------:R-:W3:Y:S01]  /*72790*/  LDL.LU R0, [R1+0x1f28] ;  /* 0x001f280001007983 */ /* 0x000ee20000300800 */
[----:B------:R-:W-:Y:S01]  /*727a0*/  IADD3.X R28, R28, UR5, RZ, P6, !PT ;  /* 0x000000051c1c7c10 */ /* 0x000fe2000b7fe4ff */
[----:B---3--:R0:W-:Y:S04]  /*727b0*/  STL [R1+0x23d4], R0 ;  /* 0x0023d40001007387 */ /* 0x0081e80000100800 */
[----:B0-----:R-:W3:Y:S01]  /*727c0*/  LDL.LU R0, [R1+0x1f54] ;  /* 0x001f540001007983 */ /* 0x001ee20000300800 */
[----:B------:R0:W-:Y:S02]  /*727d0*/  STL [R1+0x1f5c], R28 ;  /* 0x001f5c1c01007387 */ /* 0x0001e40000100800 */
        /* <DEDUP_REMOVED lines=23> */
[----:B--2---:R-:W-:Y:S01]  /*72950*/  IADD3 R2, P6, R2, UR8, RZ ;  /* 0x0000000802027c10 */ /* 0x004fe2000ffde0ff */
[----:B------:R-:W2:Y:S02]  /*72960*/  LDL.LU R13, [R1+0x1ec8] ;  /* 0x001ec800010d7983 */ /* 0x000ea40000300800 */
[----:B------:R-:W2:Y:S01]  /*72970*/  LDL.LU R12, [R1+0x1eec] ;  /* 0x001eec00010c7983 */ /* 0x000ea20000300800 */
[----:B0-----:R-:W2:Y:S01]  /*72980*/  LDL.LU R28, [R1+0x1ec0] ;  /* 0x001ec000011c7983 */ /* 0x001ea20000300800 */
[----:B------:R-:W2:Y:S02]  /*72990*/  LDL.LU R29, [R1+0x1ee4] ;  /* 0x001ee400011d7983 */ /* 0x000ea40000300800 */
[----:B------:R0:W-:Y:S02]  /*729a0*/  STL [R1+0x1f30], R2 ;  /* 0x001f300201007387 */ /* 0x0001e40000100800 */
[----:B0-----:R-:W2:Y:S01]  /*729b0*/  LDL.LU R2, [R1+0x1eb8] ;  /* 0x001eb80001027983 */ /* 0x001ea20000300800 */
[----:B---3--:R-:W-:-:S05]  /*729c0*/  IADD3.X R0, R0, UR5, RZ, P1, !PT ;  /* 0x0000000500007c10 */ /* 0x008fca0008ffe4ff */
        /* <DEDUP_REMOVED lines=24> */
[----:B---3--:R-:W-:-:S05]  /*72b50*/  IADD3 R0, P1, R0, UR8, RZ ;  /* 0x0000000800007c10 */ /* 0x008fca000ff3e0ff */
        /* <DEDUP_REMOVED lines=34> */
[----:B------:R-:W-:Y:S01]  /*72d80*/  IADD3 R2, P3, R2, UR8, RZ ;  /* 0x0000000802027c10 */ /* 0x000fe2000ff7e0ff */
[----:B---3--:R0:W-:Y:S03]  /*72d90*/  STL [R1+0x23d0], R0 ;  /* 0x0023d00001007387 */ /* 0x0081e60000100800 */
[----:B------:R-:W-:Y:S01]  /*72da0*/  STL [R1+0x1ee4], R29 ;  /* 0x001ee41d01007387 */ /* 0x000fe20000100800 */
        /* <DEDUP_REMOVED lines=25> */
[----:B--2---:R-:W-:Y:S01]  /*72f40*/  IADD3.X R28, R28, UR5, RZ, P4, !PT ;  /* 0x000000051c1c7c10 */ /* 0x004fe2000a7fe4ff */
[----:B------:R-:W2:Y:S02]  /*72f50*/  LDL.LU R13, [R1+0x1e74] ;  /* 0x001e7400010d7983 */ /* 0x000ea40000300800 */
[----:B0-----:R-:W2:Y:S01]  /*72f60*/  LDL.LU R2, [R1+0x1e48] ;  /* 0x001e480001027983 */ /* 0x001ea20000300800 */
[----:B------:R-:W2:Y:S01]  /*72f70*/  LDL.LU R12, [R1+0x1e6c] ;  /* 0x001e6c00010c7983 */ /* 0x000ea20000300800 */
[----:B------:R-:W2:Y:S02]  /*72f80*/  LDL.LU R29, [R1+0x1e40] ;  /* 0x001e4000011d7983 */ /* 0x000ea40000300800 */
[----:B------:R0:W-:Y:S02]  /*72f90*/  STL [R1+0x1edc], R28 ;  /* 0x001edc1c01007387 */ /* 0x0001e40000100800 */
        /* <DEDUP_REMOVED lines=45> */
[----:B------:R-:W-:Y:S01]  /*73270*/  STL [R1+0x1e68], R26 ;  /* 0x001e681a01007387 */ /* 0x000fe20000100800 */
[----:B--2---:R-:W-:Y:S01]  /*73280*/  IADD3.X R13, R13, UR5, RZ, P5, !PT ;  /* 0x000000050d0d7c10 */ /* 0x004fe2000affe4ff */
[----:B------:R-:W-:Y:S01]  /*73290*/  STL [R1+0x1e8c], R27 ;  /* 0x001e8c1b01007387 */ /* 0x000fe20000100800 */
[----:B------:R-:W-:Y:S01]  /*732a0*/  IADD3 R2, P5, R2, UR8, RZ ;  /* 0x0000000802027c10 */ /* 0x000fe2000ffbe0ff */
[----:B------:R-:W-:Y:S02]  /*732b0*/  STL [R1+0x1e60], R20 ;  /* 0x001e601401007387 */ /* 0x000fe40000100800 */
[----:B------:R-:W-:Y:S01]  /*732c0*/  STL [R1+0x1e84], R21 ;  /* 0x001e841501007387 */ /* 0x000fe20000100800 */
[----:B------:R-:W-:Y:S01]  /*732d0*/  STL [R1+0x1e58], R22 ;  /* 0x001e581601007387 */ /* 0x000fe20000100800 */
[----:B------:R-:W-:Y:S02]  /*732e0*/  STL [R1+0x1e7c], R23 ;  /* 0x001e7c1701007387 */ /* 0x000fe40000100800 */
[----:B------:R0:W-:Y:S02]  /*732f0*/  STL [R1+0x1e48], R2 ;  /* 0x001e480201007387 */ /* 0x0001e40000100800 */
[----:B------:R-:W-:Y:S01]  /*73300*/  STL [R1+0x1e50], R9 ;  /* 0x001e500901007387 */ /* 0x000fe20000100800 */
[----:B0-----:R-:W2:Y:S01]  /*73310*/  LDL.LU R2, [R1+0x1e38] ;  /* 0x001e380001027983 */ /* 0x001ea20000300800 */
[----:B------:R-:W-:Y:S02]  /*73320*/  STL [R1+0x1e74], R13 ;  /* 0x001e740d01007387 */ /* 0x000fe40000100800 */
[----:B------:R-:W3:Y:S01]  /*73330*/  LDL.LU R0, [R1+0x1e30] ;  /* 0x001e300001007983 */ /* 0x000ee20000300800 */
[----:B------:R-:W-:Y:S01]  /*73340*/  IADD3.X R12, R12, UR5, RZ, P6, !PT ;  /* 0x000000050c0c7c10 */ /* 0x000fe2000b7fe4ff */
[----:B------:R-:W-:-:S04]  /*73350*/  IADD3 R29, P6, R29, UR8, RZ ;  /* 0x000000081d1d7c10 */ /* 0x000fc8000ffde0ff */
[----:B------:R-:W-:Y:S01]  /*73360*/  STL [R1+0x1e6c], R12 ;  /* 0x001e6c0c01007387 */ /* 0x000fe20000100800 */
[----:B------:R-:W-:-:S03]  /*73370*/  IADD3.X R28, R28, UR5, RZ, P1, !PT ;  /* 0x000000051c1c7c10 */ /* 0x000fc60008ffe4ff */
[----:B---3--:R0:W-:Y:S01]  /*73380*/  STL [R1+0x23cc], R0 ;  /* 0x0023cc0001007387 */ /* 0x0081e20000100800 */
[----:B------:R-:W-:Y:S03]  /*73390*/  STL [R1+0x1e40], R29 ;  /* 0x001e401d01007387 */ /* 0x000fe60000100800 */
        /* <DEDUP_REMOVED lines=26> */
[----:B0-----:R-:W2:Y:S02]  /*73540*/  LDL.LU R28, [R1+0x1dd0] ;  /* 0x001dd000011c7983 */ /* 0x001ea40000300800 */
[----:B------:R-:W2:Y:S01]  /*73550*/  LDL.LU R13, [R1+0x1df4] ;  /* 0x001df400010d7983 */ /* 0x000ea20000300800 */
[----:B------:R-:W2:Y:S01]  /*73560*/  LDL.LU R12, [R1+0x1dc8] ;  /* 0x001dc800010c7983 */ /* 0x000ea20000300800 */
        /* <DEDUP_REMOVED lines=26> */
[----:B--2---:R-:W-:-:S02]  /*73710*/  IADD3.X R13, R13, UR5, RZ, P3, !PT ;  /* 0x000000050d0d7c10 */ /* 0x004fc40009ffe4ff */
        /* <DEDUP_REMOVED lines=31> */
[----:B------:R-:W-:Y:S02]  /*73910*/  STL [R1+0x1df4], R13 ;  /* 0x001df40d01007387 */ /* 0x000fe40000100800 */
[----:B------:R-:W3:Y:S01]  /*73920*/  LDL.LU R0, [R1+0x1ddc] ;  /* 0x001ddc0001007983 */ /* 0x000ee20000300800 */
[----:B------:R-:W-:-:S02]  /*73930*/  IADD3 R12, P3, R12, UR8, RZ ;  /* 0x000000080c0c7c10 */ /* 0x000fc4000ff7e0ff */
[----:B------:R-:W-:-:S03]  /*73940*/  IADD3.X R29, R29, UR5, RZ, P4, !PT ;  /* 0x000000051d1d7c10 */ /* 0x000fc6000a7fe4ff */
[----:B------:R-:W-:Y:S01]  /*73950*/  STL [R1+0x1dc8], R12 ;  /* 0x001dc80c01007387 */ /* 0x000fe20000100800 */
[----:B------:R-:W-:-:S03]  /*73960*/  IADD3 R2, P4, R2, UR8, RZ ;  /* 0x0000000802027c10 */ /* 0x000fc6000ff9e0ff */
        /* <DEDUP_REMOVED lines=27> */
[----:B0-----:R-:W2:Y:S01]  /*73b20*/  LDL.LU R2, [R1+0x1d58] ;  /* 0x001d580001027983 */ /* 0x001ea20000300800 */
[----:B------:R-:W2:Y:S02]  /*73b30*/  LDL.LU R9, [R1+0x1d7c] ;  /* 0x001d7c0001097983 */ /* 0x000ea40000300800 */
[----:B------:R-:W2:Y:S02]  /*73b40*/  LDL.LU R13, [R1+0x1d50] ;  /* 0x001d5000010d7983 */ /* 0x000ea40000300800 */
[----:B------:R-:W2:Y:S01]  /*73b50*/  LDL.LU R12, [R1+0x1d74] ;  /* 0x001d7400010c7983 */ /* 0x000ea20000300800 */
[----:B------:R0:W-:Y:S01]  /*73b60*/  STL [R1+0x1de4], R28 ;  /* 0x001de41c01007387 */ /* 0x0001e20000100800 */
[----:B------:R-:W2:Y:S03]  /*73b70*/  LDL.LU R29, [R1+0x1d48] ;  /* 0x001d4800011d7983 */ /* 0x000ea60000300800 */
        /* <DEDUP_REMOVED lines=22> */
[----:B--2---:R-:W-:Y:S01]  /*73ce0*/  IADD3 R2, P5, R2, UR8, RZ ;  /* 0x0000000802027c10 */ /* 0x004fe2000ffbe0ff */
[----:B------:R-:W-:Y:S02]  /*73cf0*/  IADD3 R22, P4, R22, UR8, RZ ;  /* 0x0000000816167c10 */ /* 0x000fe4000ff9e0ff */
        /* <DEDUP_REMOVED lines=24> */
[----:B------:R-:W-:Y:S01]  /*73e80*/  STL [R1+0x1d8c], R21 ;  /* 0x001d8c1501007387 */ /* 0x000fe20000100800 */
[----:B------:R-:W-:Y:S01]  /*73e90*/  IADD3.X R9, R9, UR5, RZ, P6, !PT ;  /* 0x0000000509097c10 */ /* 0x000fe2000b7fe4ff */
[----:B------:R0:W-:Y:S01]  /*73ea0*/  STL [R1+0x1d58], R2 ;  /* 0x001d580201007387 */ /* 0x0001e20000100800 */
[----:B------:R-:W-:Y:S01]  /*73eb0*/  IADD3 R13, P6, R13, UR8, RZ ;  /* 0x000000080d0d7c10 */ /* 0x000fe2000ffde0ff */
[----:B------:R-:W-:Y:S04]  /*73ec0*/  STL [R1+0x1d60], R22 ;  /* 0x001d601601007387 */ /* 0x000fe80000100800 */
[----:B0-----:R-:W2:Y:S01]  /*73ed0*/  LDL.LU R2, [R1+0x1d40] ;  /* 0x001d400001027983 */ /* 0x001ea20000300800 */
[----:B------:R-:W-:Y:S02]  /*73ee0*/  STL [R1+0x1d84], R23 ;  /* 0x001d841701007387 */ /* 0x000fe40000100800 */
[----:B------:R-:W-:Y:S02]  /*73ef0*/  STL [R1+0x1d7c], R9 ;  /* 0x001d7c0901007387 */ /* 0x000fe40000100800 */
[----:B------:R-:W-:Y:S01]  /*73f00*/  STL [R1+0x1d50], R13 ;  /* 0x001d500d01007387 */ /* 0x000fe20000100800 */
        /* <DEDUP_REMOVED lines=30> */
[----:B--2---:R-:W-:Y:S01]  /*740f0*/  IADD3 R2, P2, R2, UR8, RZ ;  /* 0x0000000802027c10 */ /* 0x004fe2000ff5e0ff */
[----:B0-----:R-:W2:Y:S01]  /*74100*/  LDL.LU R28, [R1+0x1ce0] ;  /* 0x001ce000011c7983 */ /* 0x001ea20000300800 */
[----:B------:R-:W2:Y:S02]  /*74110*/  LDL.LU R23, [R1+0x1d04] ;  /* 0x001d040001177983 */ /* 0x000ea40000300800 */
[----:B------:R-:W2:Y:S02]  /*74120*/  LDL.LU R9, [R1+0x1cd8] ;  /* 0x001cd80001097983 */ /* 0x000ea40000300800 */
[----:B------:R-:W2:Y:S01]  /*74130*/  LDL.LU R13, [R1+0x1cfc] ;  /* 0x001cfc00010d7983 */ /* 0x000ea20000300800 */
[----:B------:R0:W-:Y:S01]  /*74140*/  STL [R1+0x1d40], R2 ;  /* 0x001d400201007387 */ /* 0x0001e20000100800 */
[----:B------:R-:W2:Y:S02]  /*74150*/  LDL.LU R12, [R1+0x1cd0] ;  /* 0x001cd000010c7983 */ /* 0x000ea40000300800 */
[----:B------:R-:W2:Y:S01]  /*74160*/  LDL.LU R29, [R1+0x1cf4] ;  /* 0x001cf400011d7983 */ /* 0x000ea20000300800 */
        /* <DEDUP_REMOVED lines=24> */
[----:B------:R-:W-:Y:S02]  /*742f0*/  IADD3.X R13, R13, UR5, RZ, P4, !PT ;  /* 0x000000050d0d7c10 */ /* 0x000fe4000a7fe4ff */
        /* <DEDUP_REMOVED lines=31> */
[----:B------:R-:W-:Y:S01]  /*744f0*/  STL [R1+0x1cfc], R13 ;  /* 0x001cfc0d01007387 */ /* 0x000fe20000100800 */
        /* <DEDUP_REMOVED lines=28> */
[----:B------:R-:W4:Y:S01]  /*746c0*/  LDL.LU R21, [R1+0x1c94] ;  /* 0x001c940001157983 */ /* 0x000f220000300800 */
[----:B--2---:R-:W-:Y:S01]  /*746d0*/  IADD3.X R28, R28, UR5, RZ, P6, !PT ;  /* 0x000000051c1c7c10 */ /* 0x004fe2000b7fe4ff */
[----:B0-----:R-:W2:Y:S01]  /*746e0*/  LDL.LU R2, [R1+0x1c68] ;  /* 0x001c680001027983 */ /* 0x001ea20000300800 */
[----:B------:R-:W2:Y:S01]  /*746f0*/  LDL.LU R22, [R1+0x1c8c] ;  /* 0x001c8c0001167983 */ /* 0x000ea20000300800 */
[----:B------:R-:W2:Y:S02]  /*74700*/  LDL.LU R23, [R1+0x1c60] ;  /* 0x001c600001177983 */ /* 0x000ea40000300800 */
[----:B------:R-:W2:Y:S02]  /*74710*/  LDL.LU R9, [R1+0x1c84] ;  /* 0x001c840001097983 */ /* 0x000ea40000300800 */
[----:B------:R0:W-:Y:S01]  /*74720*/  STL [R1+0x1cec], R28 ;  /* 0x001cec1c01007387 */ /* 0x0001e20000100800 */
[----:B------:R-:W2:Y:S01]  /*74730*/  LDL.LU R13, [R1+0x1c58] ;  /* 0x001c5800010d7983 */ /* 0x000ea20000300800 */
[----:B------:R-:W2:Y:S02]  /*74740*/  LDL.LU R12, [R1+0x1c7c] ;  /* 0x001c7c00010c7983 */ /* 0x000ea40000300800 */
[----:B------:R-:W2:Y:S01]  /*74750*/  LDL.LU R29, [R1+0x1c50] ;  /* 0x001c5000011d7983 */ /* 0x000ea20000300800 */
        /* <DEDUP_REMOVED lines=47> */
[----:B------:R0:W-:Y:S01]  /*74a50*/  STL [R1+0x1c68], R2 ;  /* 0x001c680201007387 */ /* 0x0001e20000100800 */
[----:B------:R-:W-:Y:S01]  /*74a60*/  STL [R1+0x1c70], R20 ;  /* 0x001c701401007387 */ /* 0x000fe20000100800 */
[----:B------:R-:W-:Y:S01]  /*74a70*/  IADD3.X R9, R9, UR5, RZ, P1, !PT ;  /* 0x0000000509097c10 */ /* 0x000fe20008ffe4ff */
[----:B------:R-:W-:Y:S01]  /*74a80*/  IADD3 R13, P1, R13, UR8, RZ ;  /* 0x000000080d0d7c10 */ /* 0x000fe2000ff3e0ff */
[----:B0-----:R-:W2:Y:S01]  /*74a90*/  LDL.LU R2, [R1+0x1c48] ;  /* 0x001c480001027983 */ /* 0x001ea20000300800 */
[----:B------:R-:W-:Y:S02]  /*74aa0*/  STL [R1+0x1c94], R21 ;  /* 0x001c941501007387 */ /* 0x000fe40000100800 */
[----:B------:R-:W-:Y:S02]  /*74ab0*/  STL [R1+0x1c8c], R22 ;  /* 0x001c8c1601007387 */ /* 0x000fe40000100800 */
[----:B------:R-:W-:Y:S01]  /*74ac0*/  STL [R1+0x1c60], R23 ;  /* 0x001c601701007387 */ /* 0x000fe20000100800 */
[----:B------:R-:W-:Y:S01]  /*74ad0*/  STL [R1+0x1c84], R9 ;  /* 0x001c840901007387 */ /* 0x000fe20000100800 */
[----:B------:R-:W-:Y:S02]  /*74ae0*/  STL [R1+0x1c58], R13 ;  /* 0x001c580d01007387 */ /* 0x000fe40000100800 */
[----:B------:R-:W3:Y:S01]  /*74af0*/  LDL.LU R0, [R1+0x1c40] ;  /* 0x001c400001007983 */ /* 0x000ee20000300800 */
[----:B------:R-:W-:Y:S01]  /*74b00*/  IADD3.X R12, R12, UR5, RZ, P2, !PT ;  /* 0x000000050c0c7c10 */ /* 0x000fe200097fe4ff */
[----:B------:R-:W-:-:S04]  /*74b10*/  IADD3 R29, P2, R29, UR8, RZ ;  /* 0x000000081d1d7c10 */ /* 0x000fc8000ff5e0ff */
[----:B------:R-:W-:Y:S01]  /*74b20*/  STL [R1+0x1c7c], R12 ;  /* 0x001c7c0c01007387 */ /* 0x000fe20000100800 */
[----:B------:R-:W-:-:S03]  /*74b30*/  IADD3.X R28, R28, UR5, RZ, P3, !PT ;  /* 0x000000051c1c7c10 */ /* 0x000fc60009ffe4ff */
[----:B---3--:R0:W-:Y:S01]  /*74b40*/  STL [R1+0x23bc], R0 ;  /* 0x0023bc0001007387 */ /* 0x0081e20000100800 */
[----:B------:R1:W-:Y:S03]  /*74b50*/  STL [R1+0x1c50], R29 ;  /* 0x001c501d01007387 */ /* 0x0003e60000100800 */
        /* <DEDUP_REMOVED lines=24> */
[----:B------:R-:W2:Y:S01]  /*74ce0*/  LDL.LU R22, [R1+0x1be8] ;  /* 0x001be80001167983 */ /* 0x000ea20000300800 */
[----:B------:R-:W2:Y:S02]  /*74cf0*/  LDL.LU R9, [R1+0x1c0c] ;  /* 0x001c0c0001097983 */ /* 0x000ea40000300800 */
[----:B------:R0:W-:Y:S02]  /*74d00*/  STL [R1+0x1c48], R2 ;  /* 0x001c480201007387 */ /* 0x0001e40000100800 */
[----:B------:R-:W2:Y:S01]  /*74d10*/  LDL.LU R13, [R1+0x1be0] ;  /* 0x001be000010d7983 */ /* 0x000ea20000300800 */
[----:B------:R-:W2:Y:S01]  /*74d20*/  LDL.LU R12, [R1+0x1c04] ;  /* 0x001c0400010c7983 */ /* 0x000ea20000300800 */
[----:B-1----:R-:W2:Y:S02]  /*74d30*/  LDL.LU R29, [R1+0x1bd8] ;  /* 0x001bd800011d7983 */ /* 0x002ea40000300800 */
[----:B0-----:R-:W2:Y:S01]  /*74d40*/  LDL.LU R28, [R1+0x1bfc] ;  /* 0x001bfc00011c7983 */ /* 0x001ea20000300800 */
[----:B------:R-:W2:Y:S01]  /*74d50*/  LDL.LU R2, [R1+0x1bd0] ;  /* 0x001bd00001027983 */ /* 0x000ea20000300800 */
        /* <DEDUP_REMOVED lines=75> */
[----:B-1----:R-:W4:Y:S01]  /*75210*/  LDL.LU R28, [R1+0x1b98] ;  /* 0x001b9800011c7983 */ /* 0x002f220000300800 */
[----:B0-----:R-:W4:Y:S02]  /*75220*/  LDL.LU R2, [R1+0x1bbc] ;  /* 0x001bbc0001027983 */ /* 0x001f240000300800 */
        /* <DEDUP_REMOVED lines=10> */
[----:B------:R-:W2:Y:S01]  /*752d0*/  LDL.LU R25, [R1+0x1b68] ;  /* 0x001b680001197983 */ /* 0x000ea20000300800 */
[----:B------:R0:W-:Y:S01]  /*752e0*/  STL [R1+0x1bf4], R23 ;  /* 0x001bf41701007387 */ /* 0x0001e20000100800 */
[----:B------:R-:W2:Y:S02]  /*752f0*/  LDL.LU R26, [R1+0x1b8c] ;  /* 0x001b8c00011a7983 */ /* 0x000ea40000300800 */
[----:B------:R-:W2:Y:S02]  /*75300*/  LDL.LU R27, [R1+0x1b60] ;  /* 0x001b6000011b7983 */ /* 0x000ea40000300800 */
[----:B------:R-:W2:Y:S01]  /*75310*/  LDL.LU R20, [R1+0x1b84] ;  /* 0x001b840001147983 */ /* 0x000ea20000300800 */
[----:B------:R-:W2:Y:S01]  /*75320*/  LDL.LU R21, [R1+0x1b7c] ;  /* 0x001b7c0001157983 */ /* 0x000ea20000300800 */
        /* <DEDUP_REMOVED lines=17> */
[----:B------:R0:W-:Y:S04]  /*75440*/  STL [R1+0x1bec], R0 ;  /* 0x001bec0001007387 */ /* 0x0001e80000100800 */
[----:B0-----:R0:W5:Y:S01]  /*75450*/  LDL.LU R0, [R1+0x23b4] ;  /* 0x0023b40001007983 */ /* 0x0011620000300800 */
[----:B------:R1:W-:Y:S03]  /*75460*/  STL [R1+0x1bc0], R6 ;  /* 0x001bc00601007387 */ /* 0x0003e60000100800 */
[----:B-1----:R0:W5:Y:S01]  /*75470*/  LDL.LU R6, [R1+0x23b0] ;  /* 0x0023b00001067983 */ /* 0x0021620000300800 */
[----:B------:R1:W-:Y:S03]  /*75480*/  STL [R1+0x1be4], R7 ;  /* 0x001be40701007387 */ /* 0x0003e60000100800 */
[----:B-1----:R0:W5:Y:S01]  /*75490*/  LDL.LU R7, [R1+0x23ac] ;  /* 0x0023ac0001077983 */ /* 0x0021620000300800 */
[----:B------:R1:W-:Y:S03]  /*754a0*/  STL [R1+0x1bb8], R4 ;  /* 0x001bb80401007387 */ /* 0x0003e60000100800 */
[----:B-1----:R-:W3:Y:S01]  /*754b0*/  LDL.LU R4, [R1+0x23a8] ;  /* 0x0023a80001047983 */ /* 0x002ee20000300800 */
[----:B------:R1:W-:Y:S03]  /*754c0*/  STL [R1+0x1bdc], R3 ;  /* 0x001bdc0301007387 */ /* 0x0003e60000100800 */
[----:B-1----:R-:W4:Y:S01]  /*754d0*/  LDL.LU R3, [R1+0x23a4] ;  /* 0x0023a40001037983 */ /* 0x002f220000300800 */
[----:B------:R1:W-:Y:S01]  /*754e0*/  STL [R1+0x1bb0], R8 ;  /* 0x001bb00801007387 */ /* 0x0003e20000100800 */
[----:B------:R-:W-:-:S02]  /*754f0*/  IADD3.X R2, R2, UR5, RZ, P2, !PT ;  /* 0x0000000502027c10 */ /* 0x000fc400097fe4ff */
[----:B-1----:R-:W2:Y:S01]  /*75500*/  LDL.LU R8, [R1+0x23a0] ;  /* 0x0023a00001087983 */ /* 0x002ea20000300800 */
[----:B------:R1:W-:Y:S03]  /*75510*/  STL [R1+0x1bd4], R5 ;  /* 0x001bd40501007387 */ /* 0x0003e60000100800 */
[----:B-1----:R-:W2:Y:S01]  /*75520*/  LDL.LU R5, [R1+0x239c] ;  /* 0x00239c0001057983 */ /* 0x002ea20000300800 */
[----:B------:R1:W-:Y:S03]  /*75530*/  STL [R1+0x1ba8], R9 ;  /* 0x001ba80901007387 */ /* 0x0003e60000100800 */
[----:B-1----:R0:W5:Y:S01]  /*75540*/  LDL.LU R9, [R1+0x2398] ;  /* 0x0023980001097983 */ /* 0x0021620000300800 */
[----:B------:R1:W-:Y:S03]  /*75550*/  STL [R1+0x1bcc], R13 ;  /* 0x001bcc0d01007387 */ /* 0x0003e60000100800 */
[----:B-1----:R0:W5:Y:S01]  /*75560*/  LDL.LU R13, [R1+0x2394] ;  /* 0x00239400010d7983 */ /* 0x0021620000300800 */
[----:B------:R1:W-:Y:S03]  /*75570*/  STL [R1+0x1ba0], R12 ;  /* 0x001ba00c01007387 */ /* 0x0003e60000100800 */
[----:B-1----:R0:W5:Y:S01]  /*75580*/  LDL.LU R12, [R1+0x2390] ;  /* 0x00239000010c7983 */ /* 0x0021620000300800 */
[----:B------:R1:W-:Y:S03]  /*75590*/  STL [R1+0x1bc4], R29 ;  /* 0x001bc41d01007387 */ /* 0x0003e60000100800 */
[----:B-1----:R0:W5:Y:S01]  /*755a0*/  LDL.LU R29, [R1+0x238c] ;  /* 0x00238c00011d7983 */ /* 0x0021620000300800 */
[----:B------:R1:W-:Y:S03]  /*755b0*/  STL [R1+0x1b98], R28 ;  /* 0x001b981c01007387 */ /* 0x0003e60000100800 */
[----:B-1----:R-:W2:Y:S01]  /*755c0*/  LDL.LU R28, [R1+0x2388] ;  /* 0x00238800011c7983 */ /* 0x002ea20000300800 */
[----:B------:R1:W-:Y:S03]  /*755d0*/  STL [R1+0x1bbc], R2 ;  /* 0x001bbc0201007387 */ /* 0x0003e60000100800 */
[----:B-1----:R-:W2:Y:S01]  /*755e0*/  LDL.LU R2, [R1+0x2384] ;  /* 0x0023840001027983 */ /* 0x002ea20000300800 */
[----:B------:R-:W-:-:S02]  /*755f0*/  IADD3 R16, P2, R16, UR8, RZ ;  /* 0x0000000810107c10 */ /* 0x000fc4000ff5e0ff */
[----:B------:R-:W-:Y:S01]  /*75600*/  IADD3.X R17, R17, UR5, RZ, P3, !PT ;  /* 0x0000000511117c10 */ /* 0x000fe20009ffe4ff */
[----:B------:R-:W-:Y:S01]  /*75610*/  IADD3 R18, P3, R18, UR8, RZ ;  /* 0x0000000812127c10 */ /* 0x000fe2000ff7e0ff */
[----:B------:R-:W-:Y:S01]  /*75620*/  IADD3.X R19, R19, UR5, RZ, P4, !PT ;  /* 0x0000000513137c10 */ /* 0x000fe2000a7fe4ff */
[----:B------:R-:W-:Y:S01]  /*75630*/  IADD3 R10, P4, R10, UR8, RZ ;  /* 0x000000080a0a7c10 */ /* 0x000fe2000ff9e0ff */
[----:B------:R-:W-:Y:S01]  /*75640*/  STL [R1+0x1b90], R16 ;  /* 0x001b901001007387 */ /* 0x000fe20000100800 */
[----:B------:R-:W-:Y:S01]  /*75650*/  STL [R1+0x1bb4], R17 ;  /* 0x001bb41101007387 */ /* 0x000fe20000100800 */
[----:B------:R-:W-:Y:S01]  /*75660*/  IADD3.X R11, R11, UR5, RZ, P5, !PT ;  /* 0x000000050b0b7c10 */ /* 0x000fe2000affe4ff */
[----:B------:R-:W-:Y:S01]  /*75670*/  STL [R1+0x1b88], R18 ;  /* 0x001b881201007387 */ /* 0x000fe20000100800 */
[----:B------:R-:W-:Y:S01]  /*75680*/  STL [R1+0x1bac], R19 ;  /* 0x001bac1301007387 */ /* 0x000fe20000100800 */
[----:B------:R-:W-:Y:S01]  /*75690*/  STL [R1+0x1b80], R10 ;  /* 0x001b800a01007387 */ /* 0x000fe20000100800 */
[----:B--2---:R-:W-:-:S05]  /*756a0*/  IADD3.X R2, R2, UR5, RZ, P6, !PT ;  /* 0x0000000502027c10 */ /* 0x004fca000b7fe4ff */
[----:B------:R1:W-:Y:S01]  /*756b0*/  STL [R1+0x1b9c], R2 ;  /* 0x001b9c0201007387 */ /* 0x0003e20000100800 */
[----:B------:R4:W-:Y:S03]  /*756c0*/  STL [R1+0x1ba4], R11 ;  /* 0x001ba40b01007387 */ /* 0x0009e60000100800 */
[----:B-1----:R-:W2:Y:S01]  /*756d0*/  LDL.LU R2, [R1+0x2380] ;  /* 0x0023800001027983 */ /* 0x002ea20000300800 */
[----:B------:R-:W-:Y:S02]  /*756e0*/  IADD3 R14, P5, R14, UR8, RZ ;  /* 0x000000080e0e7c10 */ /* 0x000fe4000ffbe0ff */
[----:B------:R-:W-:Y:S02]  /*756f0*/  IADD3 R15, P6, R15, UR8, RZ ;  /* 0x000000080f0f7c10 */ /* 0x000fe4000ffde0ff */
[----:B------:R-:W-:Y:S01]  /*75700*/  IADD3.X R24, R24, UR5, RZ, P1, !PT ;  /* 0x0000000518187c10 */ /* 0x000fe20008ffe4ff */
[----:B------:R-:W-:Y:S01]  /*75710*/  IADD3 R25, P1, R25, UR8, RZ ;  /* 0x0000000819197c10 */ /* 0x000fe2000ff3e0ff */
[----:B------:R-:W-:Y:S01]  /*75720*/  IADD3.X R26, R26, UR5, RZ, P2, !PT ;  /* 0x000000051a1a7c10 */ /* 0x000fe200097fe4ff */
[----:B------:R-:W-:Y:S01]  /*75730*/  STL [R1+0x1b78], R14 ;  /* 0x001b780e01007387 */ /* 0x000fe20000100800 */
[----:B------:R-:W-:Y:S01]  /*75740*/  IADD3 R27, P2, R27, UR8, RZ ;  /* 0x000000081b1b7c10 */ /* 0x000fe2000ff5e0ff */
[----:B------:R-:W-:Y:S01]  /*75750*/  STL [R1+0x1b70], R15 ;  /* 0x001b700f01007387 */ /* 0x000fe20000100800 */
[----:B------:R-:W-:Y:S01]  /*75760*/  IADD3.X R20, R20, UR5, RZ, P3, !PT ;  /* 0x0000000514147c10 */ /* 0x000fe20009ffe4ff */
[----:B------:R-:W-:Y:S01]  /*75770*/  STL [R1+0x1b94], R24 ;  /* 0x001b941801007387 */ /* 0x000fe20000100800 */
[----:B------:R-:W-:Y:S01]  /*75780*/  IADD3.X R21, R21, UR5, RZ, P4, !PT ;  /* 0x0000000515157c10 */ /* 0x000fe2000a7fe4ff */
[----:B------:R-:W-:Y:S02]  /*75790*/  STL [R1+0x1b68], R25 ;  /* 0x001b681901007387 */ /* 0x000fe40000100800 */
[----:B------:R-:W-:Y:S01]  /*757a0*/  STL [R1+0x1b8c], R26 ;  /* 0x001b8c1a01007387 */ /* 0x000fe20000100800 */
[----:B------:R-:W-:Y:S01]  /*757b0*/  IADD3.X R22, R22, UR5, RZ, P5, !PT ;  /* 0x0000000516167c10 */ /* 0x000fe2000affe4ff */
[----:B------:R-:W-:Y:S01]  /*757c0*/  STL [R1+0x1b60], R27 ;  /* 0x001b601b01007387 */ /* 0x000fe20000100800 */
[----:B------:R-:W-:Y:S01]  /*757d0*/  IADD3.X R23, R23, UR5, RZ, P6, !PT ;  /* 0x0000000517177c10 */ /* 0x000fe2000b7fe4ff */
[----:B------:R-:W-:Y:S02]  /*757e0*/  STL [R1+0x1b84], R20 ;  /* 0x001b841401007387 */ /* 0x000fe40000100800 */
[----:B------:R-:W-:Y:S01]  /*757f0*/  STL [R1+0x1b7c], R21 ;  /* 0x001b7c1501007387 */ /* 0x000fe20000100800 */
[----:B------:R-:W-:Y:S01]  /*75800*/  IADD3.X R28, R28, UR5, RZ, P2, !PT ;  /* 0x000000051c1c7c10 */ /* 0x000fe200097fe4ff */
[----:B------:R-:W-:-:S02]  /*75810*/  IMAD.MOV.U32 R10, RZ, RZ, R5 ;  /* 0x000000ffff0a7224 */ /* 0x000fc400078e0005 */
[----:B---3--:R-:W-:Y:S02]  /*75820*/  IMAD.MOV.U32 R5, RZ, RZ, R4 ;  /* 0x000000ffff057224 */ /* 0x008fe400078e0004 */
[----:B------:R-:W-:Y:S02]  /*75830*/  IMAD.MOV.U32 R4, RZ, RZ, R8 ;  /* 0x000000ffff047224 */ /* 0x000fe400078e0008 */
[----:B----4-:R-:W-:Y:S01]  /*75840*/  IMAD.MOV.U32 R11, RZ, RZ, R3 ;  /* 0x000000ffff0b7224 */ /* 0x010fe200078e0003 */
[----:B--2---:R-:W-:-:S05]  /*75850*/  IADD3.X R2, R2, UR5, RZ, P1, !PT ;  /* 0x0000000502027c10 */ /* 0x004fca0008ffe4ff */
[----:B------:R1:W-:Y:S01]  /*75860*/  STL [R1+0x1b64], R2 ;  /* 0x001b640201007387 */ /* 0x0003e20000100800 */
[----:B------:R-:W-:Y:S03]  /*75870*/  STL [R1+0x1b74], R22 ;  /* 0x001b741601007387 */ /* 0x000fe60000100800 */
[----:B-1----:R0:W5:Y:S01]  /*75880*/  LDL.LU R2, [R1+0x237c] ;  /* 0x00237c0001027983 */ /* 0x0021620000300800 */
[----:B------:R-:W-:Y:S02]  /*75890*/  STL [R1+0x1b6c], R23 ;  /* 0x001b6c1701007387 */ /* 0x000fe40000100800 */
[----:B------:R1:W-:Y:S02]  /*758a0*/  STL [R1+0x1b5c], R28 ;  /* 0x001b5c1c01007387 */ /* 0x0003e40000100800 */
[----:B-1----:R0:W5:Y:S01]  /*758b0*/  LDL.LU R28, [R1+0x2378] ;  /* 0x00237800011c7983 */ /* 0x0021620000300800 */
[----:B------:R0:W-:Y:S02]  /*758c0*/  STL.64 [R1+0x1730], R4 ;  /* 0x0017300401007387 */ /* 0x0001e40000100a00 */
[----:B------:R0:W-:Y:S01]  /*758d0*/  STL.64 [R1+0x1738], R10 ;  /* 0x0017380a01007387 */ /* 0x0001e20000100a00 */
[----:B------:R-:W-:Y:S01]  /*758e0*/  @!P0 CALL.REL.NOINC `(.L_x_2) ;  /* 0x0000001000008944 */ /* 0x000fe20003c00000 */
[----:B------:R-:W-:Y:S05]  /*758f0*/  BRA `(.L_x_3) ;  /* 0xfffab15000007947 */ /* 0x000fea000383ffff */
.L_x_2:
[----:B-----5:R-:W2:Y:S04]  /*75900*/  LDL.LU R2, [R1+0x3d8] ;  /* 0x0003d80001027983 */ /* 0x020ea80000300800 */
[----:B--2---:R1:W-:Y:S04]  /*75910*/  STL [R1+0x2bb0], R2 ;  /* 0x002bb00201007387 */ /* 0x0043e80000100800 */
[----:B-1----:R-:W2:Y:S04]  /*75920*/  LDL.LU R2, [R1+0x3bc] ;  /* 0x0003bc0001027983 */ /* 0x002ea80000300800 */
        /* <DEDUP_REMOVED lines=33> */
[----:B------:R-:W2:Y:S01]  /*75b40*/  LDL.LU R29, [R1+0x114] ;  /* 0x00011400011d7983 */ /* 0x000ea20000300800 */
[----:B-1----:R-:W-:-:S03]  /*75b50*/  IMAD.MOV.U32 R2, RZ, RZ, R7 ;  /* 0x000000ffff027224 */ /* 0x002fc600078e0007 */
        /* <DEDUP_REMOVED lines=33> */
[----:B------:R-:W2:Y:S04]  /*75d70*/  LDL.LU R0, [R1+0x110] ;  /* 0x0001100001007983 */ /* 0x000ea80000300800 */
[----:B------:R-:W3:Y:S04]  /*75d80*/  LDL.LU R8, [R1+0x3b4] ;  /* 0x0003b40001087983 */ /* 0x000ee80000300800 */
[----:B0-----:R-:W3:Y:S04]  /*75d90*/  LDL.LU R4, [R1+0x3b0] ;  /* 0x0003b00001047983 */ /* 0x001ee80000300800 */
[----:B------:R-:W4:Y:S04]  /*75da0*/  LDL.LU R5, [R1+0x3c4] ;  /* 0x0003c40001057983 */ /* 0x000f280000300800 */
[----:B------:R-:W4:Y:S01]  /*75db0*/  LDL.LU R3, [R1+0x3c0] ;  /* 0x0003c00001037983 */ /* 0x000f220000300800 */
[----:B-1----:R-:W-:-:S03]  /*75dc0*/  IMAD.MOV.U32 R29, RZ, RZ, R6 ;  /* 0x000000ffff1d7224 */ /* 0x002fc600078e0006 */
[----:B------:R-:W2:Y:S04]  /*75dd0*/  LDL.LU R16, [R1+0x3d4] ;  /* 0x0003d40001107983 */ /* 0x000ea80000300800 */
        /* <DEDUP_REMOVED lines=17> */
[----:B------:R0:W-:Y:S01]  /*75ef0*/  STL [R1+0x23b0], R9 ;  /* 0x0023b00901007387 */ /* 0x0001e20000100800 */
[----:B------:R-:W-:-:S03]  /*75f00*/  F2FP.PACK_AB R2, R29, R2 ;  /* 0x000000021d02723e */ /* 0x000fc600000000ff */
[----:B0-----:R-:W2:Y:S04]  /*75f10*/  LDL.LU R9, [R1+0x3dc] ;  /* 0x0003dc0001097983 */ /* 0x001ea80000300800 */
[----:B------:R0:W-:Y:S04]  /*75f20*/  STL [R1+0x23a0], R13 ;  /* 0x0023a00d01007387 */ /* 0x0001e80000100800 */
[----:B0-----:R-:W2:Y:S04]  /*75f30*/  LDL.LU R13, [R1+0x3c8] ;  /* 0x0003c800010d7983 */ /* 0x001ea80000300800 */
[----:B------:R0:W-:Y:S04]  /*75f40*/  STL [R1+0x239c], R12 ;  /* 0x00239c0c01007387 */ /* 0x0001e80000100800 */
[----:B0-----:R-:W2:Y:S04]  /*75f50*/  LDL.LU R12, [R1+0x3cc] ;  /* 0x0003cc00010c7983 */ /* 0x001ea80000300800 */
[----:B------:R0:W-:Y:S04]  /*75f60*/  STL [R1+0x2378], R28 ;  /* 0x0023781c01007387 */ /* 0x0001e80000100800 */
[----:B0-----:R-:W2:Y:S04]  /*75f70*/  LDL.LU R28, [R1+0x3b8] ;  /* 0x0003b800011c7983 */ /* 0x001ea80000300800 */
[----:B------:R-:W2:Y:S04]  /*75f80*/  LDL.LU R29, [R1+0x2c38] ;  /* 0x002c3800011d7983 */ /* 0x000ea80000300800 */
[----:B------:R0:W-:Y:S04]  /*75f90*/  STL [R1+0xc3c], R2 ;  /* 0x000c3c0201007387 */ /* 0x0001e80000100800 */
[----:B0-----:R-:W2:Y:S02]  /*75fa0*/  LDL.LU R2, [R1+0x2c34] ;  /* 0x002c340001027983 */ /* 0x001ea40000300800 */
[----:B--2---:R-:W-:-:S02]  /*75fb0*/  F2FP.PACK_AB R2, R29, R2 ;  /* 0x000000021d02723e */ /* 0x004fc400000000ff */
        /* <DEDUP_REMOVED lines=64> */
[----:B------:R-:W2:Y:S01]  /*763c0*/  LDL.LU R2, [R1+0x2bb0] ;  /* 0x002bb00001027983 */ /* 0x000ea20000300800 */
[----:B------:R-:W-:-:S03]  /*763d0*/  F2FP.PACK_AB R13, R12, R13 ;  /* 0x0000000d0c0d723e */ /* 0x000fc600000000ff */
[----:B------:R-:W-:Y:S04]  /*763e0*/  STL [R1+0xbf8], R28 ;  /* 0x000bf81c01007387 */ /* 0x000fe80000100800 */
[----:B------:R-:W-:Y:S01]  /*763f0*/  STL [R1+0xbf4], R13 ;  /* 0x000bf40d01007387 */ /* 0x000fe20000100800 */
[----:B--2---:R-:W-:Y:S02]  /*76400*/  F2FP.PACK_AB R12, R9, R2 ;  /* 0x00000002090c723e */ /* 0x004fe400000000ff */
[----:B------:R-:W-:Y:S02]  /*76410*/  F2FP.PACK_AB R9, R29, R0 ;  /* 0x000000001d09723e */ /* 0x000fe400000000ff */
[----:B---3--:R-:W-:Y:S02]  /*76420*/  F2FP.PACK_AB R2, R8, R4 ;  /* 0x000000040802723e */ /* 0x008fe400000000ff */
[----:B----4-:R-:W-:Y:S01]  /*76430*/  F2FP.PACK_AB R0, R5, R3 ;  /* 0x000000030500723e */ /* 0x010fe200000000ff */
[----:B------:R-:W-:Y:S01]  /*76440*/  STL [R1+0xbf0], R12 ;  /* 0x000bf00c01007387 */ /* 0x000fe20000100800 */
[----:B------:R-:W-:-:S03]  /*76450*/  F2FP.PACK_AB R3, R16, R17 ;  /* 0x000000111003723e */ /* 0x000fc600000000ff */
[----:B------:R-:W-:Y:S04]  /*76460*/  STL [R1+0xbec], R9 ;  /* 0x000bec0901007387 */ /* 0x000fe80000100800 */
[----:B------:R0:W-:Y:S04]  /*76470*/  STL [R1+0xbe8], R2 ;  /* 0x000be80201007387 */ /* 0x0001e80000100800 */
[----:B------:R1:W-:Y:S04]  /*76480*/  STL [R1+0xbe4], R0 ;  /* 0x000be40001007387 */ /* 0x0003e80000100800 */
[----:B------:R2:W-:Y:S01]  /*76490*/  STL [R1+0xbe0], R3 ;  /* 0x000be00301007387 */ /* 0x0005e20000100800 */
[----:B0-----:R-:W-:-:S02]  /*764a0*/  F2FP.PACK_AB R2, R18, R19 ;  /* 0x000000131202723e */ /* 0x001fc400000000ff */
[----:B-1----:R-:W-:-:S03]  /*764b0*/  F2FP.PACK_AB R0, R6, R7 ;  /* 0x000000070600723e */ /* 0x002fc600000000ff */
[----:B------:R0:W-:Y:S01]  /*764c0*/  STL [R1+0xbdc], R2 ;  /* 0x000bdc0201007387 */ /* 0x0001e20000100800 */
[----:B--2---:R-:W-:-:S03]  /*764d0*/  F2FP.PACK_AB R3, R10, R11 ;  /* 0x0000000b0a03723e */ /* 0x004fc600000000ff */
[----:B------:R1:W-:Y:S04]  /*764e0*/  STL [R1+0xbd8], R0 ;  /* 0x000bd80001007387 */ /* 0x0003e80000100800 */
[----:B------:R2:W-:Y:S01]  /*764f0*/  STL [R1+0xbd4], R3 ;  /* 0x000bd40301007387 */ /* 0x0005e20000100800 */
[----:B0-----:R-:W-:Y:S02]  /*76500*/  F2FP.PACK_AB R2, R14, R15 ;  /* 0x0000000f0e02723e */ /* 0x001fe400000000ff */
[----:B-1----:R-:W-:-:S03]  /*76510*/  F2FP.PACK_AB R0, R24, R25 ;  /* 0x000000191800723e */ /* 0x002fc600000000ff */
[----:B------:R0:W-:Y:S01]  /*76520*/  STL [R1+0xbd0], R2 ;  /* 0x000bd00201007387 */ /* 0x0001e20000100800 */
[----:B--2---:R-:W-:-:S03]  /*76530*/  F2FP.PACK_AB R3, R26, R27 ;  /* 0x0000001b1a03723e */ /* 0x004fc600000000ff */
[----:B------:R1:W-:Y:S04]  /*76540*/  STL [R1+0xbcc], R0 ;  /* 0x000bcc0001007387 */ /* 0x0003e80000100800 */
[----:B------:R-:W-:Y:S04]  /*76550*/  STL [R1+0xbc8], R3 ;  /* 0x000bc80301007387 */ /* 0x000fe80000100800 */
[----:B------:R-:W2:Y:S01]  /*76560*/  LDL.LU R28, [R1+0x138] ;  /* 0x00013800011c7983 */ /* 0x000ea20000300800 */
[----:B0-----:R-:W-:Y:S02]  /*76570*/  F2FP.PACK_AB R2, R20, R21 ;  /* 0x000000151402723e */ /* 0x001fe400000000ff */
[----:B-1----:R-:W-:-:S03]  /*76580*/  F2FP.PACK_AB R0, R22, R23 ;  /* 0x000000171600723e */ /* 0x002fc600000000ff */
[----:B------:R-:W-:Y:S04]  /*76590*/  STL [R1+0xbc4], R2 ;  /* 0x000bc40201007387 */ /* 0x000fe80000100800 */
[----:B--2---:R0:W-:Y:S04]  /*765a0*/  STL [R1+0x2b28], R28 ;  /* 0x002b281c01007387 */ /* 0x0041e80000100800 */
[----:B------:R-:W-:Y:S04]  /*765b0*/  STL [R1+0xbc0], R0 ;  /* 0x000bc00001007387 */ /* 0x000fe80000100800 */
[----:B0-----:R-:W2:Y:S04]  /*765c0*/  LDL.LU R28, [R1+0x128] ;  /* 0x00012800011c7983 */ /* 0x001ea80000300800 */
[----:B--2---:R0:W-:Y:S04]  /*765d0*/  STL [R1+0x2b30], R28 ;  /* 0x002b301c01007387 */ /* 0x0041e80000100800 */
        /* <DEDUP_REMOVED lines=31> */
[----:B------:R-:W3:Y:S04]  /*767d0*/  LDL.LU R12, [R1+0x14c] ;  /* 0x00014c00010c7983 */ /* 0x000ee80000300800 */
[----:B---3--:R0:W-:Y:S04]  /*767e0*/  STL [R1+0x2b24], R12 ;  /* 0x002b240c01007387 */ /* 0x0081e80000100800 */
[----:B0-----:R-:W3:Y:S04]  /*767f0*/  LDL.LU R12, [R1+0x13c] ;  /* 0x00013c00010c7983 */ /* 0x001ee80000300800 */
        /* <DEDUP_REMOVED lines=33> */
[----:B0-----:R-:W2:Y:S04]  /*76a10*/  LDL.LU R12, [R1+0xfac] ;  /* 0x000fac00010c7983 */ /* 0x001ea80000300800 */
[----:B------:R-:W3:Y:S04]  /*76a20*/  LDL.LU R13, [R1+0x148] ;  /* 0x00014800010d7983 */ /* 0x000ee80000300800 */
[----:B------:R-:W4:Y:S04]  /*76a30*/  LDL.LU R9, [R1+0x15c] ;  /* 0x00015c0001097983 */ /* 0x000f280000300800 */
[----:B------:R-:W4:Y:S04]  /*76a40*/  LDL.LU R2, [R1+0x158] ;  /* 0x0001580001027983 */ /* 0x000f280000300800 */
        /* <DEDUP_REMOVED lines=24> */
[----:B--2---:R-:W-:-:S03]  /*76bd0*/  F2FP.PACK_AB R28, R12, R28 ;  /* 0x0000001c0c1c723e */ /* 0x004fc600000000ff */
        /* <DEDUP_REMOVED lines=68> */
[----:B------:R-:W3:Y:S04]  /*77020*/  LDL.LU R12, [R1+0x2b24] ;  /* 0x002b2400010c7983 */ /* 0x000ee80000300800 */
[----:B------:R-:W-:Y:S01]  /*77030*/  STL [R1+0xb78], R28 ;  /* 0x000b781c01007387 */ /* 0x000fe20000100800 */
[----:B---3--:R-:W-:Y:S02]  /*77040*/  F2FP.PACK_AB R13, R12, R13 ;  /* 0x0000000d0c0d723e */ /* 0x008fe400000000ff */
[----:B----4-:R-:W-:Y:S02]  /*77050*/  F2FP.PACK_AB R12, R9, R2 ;  /* 0x00000002090c723e */ /* 0x010fe400000000ff */
[----:B------:R-:W-:Y:S02]  /*77060*/  F2FP.PACK_AB R9, R29, R0 ;  /* 0x000000001d09723e */ /* 0x000fe400000000ff */
[----:B------:R-:W-:Y:S01]  /*77070*/  F2FP.PACK_AB R2, R8, R4 ;  /* 0x000000040802723e */ /* 0x000fe200000000ff */
[----:B------:R-:W-:Y:S01]  /*77080*/  STL [R1+0xb74], R13 ;  /* 0x000b740d01007387 */ /* 0x000fe20000100800 */
[----:B------:R-:W-:-:S02]  /*77090*/  F2FP.PACK_AB R0, R5, R3 ;  /* 0x000000030500723e */ /* 0x000fc400000000ff */
[----:B------:R-:W-:Y:S01]  /*770a0*/  F2FP.PACK_AB R3, R16, R17 ;  /* 0x000000111003723e */ /* 0x000fe200000000ff */
[----:B------:R-:W-:Y:S04]  /*770b0*/  STL [R1+0xb70], R12 ;  /* 0x000b700c01007387 */ /* 0x000fe80000100800 */
        /* <DEDUP_REMOVED lines=774> */
[----:B------:R-:W2:Y:S03]  /*7a120*/  LDL.LU R12, [R1+0x2904] ;  /* 0x00290400010c7983 */ /* 0x000ea60000300800 */
[----:B------:R0:W-:Y:S02]  /*7a130*/  STL [R1+0x800], R28 ;  /* 0x0008001c01007387 */ /* 0x0001e40000100800 */
[----:B0-----:R-:W2:Y:S02]  /*7a140*/  LDL.LU R28, [R1+0x2900] ;  /* 0x00290000011c7983 */ /* 0x001ea40000300800 */
[----:B--2---:R-:W-:Y:S02]  /*7a150*/  F2FP.PACK_AB R28, R12, R28 ;  /* 0x0000001c0c1c723e */ /* 0x004fe400000000ff */
[----:B------:R-:W2:Y:S03]  /*7a160*/  LDL.LU R12, [R1+0x28fc] ;  /* 0x0028fc00010c7983 */ /* 0x000ea60000300800 */
[----:B------:R0:W-:Y:S02]  /*7a170*/  STL [R1+0x7fc], R28 ;  /* 0x0007fc1c01007387 */ /* 0x0001e40000100800 */
[----:B0-----:R-:W2:Y:S02]  /*7a180*/  LDL.LU R28, [R1+0x28f8] ;  /* 0x0028f800011c7983 */ /* 0x001ea40000300800 */
[----:B--2---:R-:W-:-:S02]  /*7a190*/  F2FP.PACK_AB R28, R12, R28 ;  /* 0x0000001c0c1c723e */ /* 0x004fc400000000ff */
[----:B------:R-:W3:Y:S03]  /*7a1a0*/  LDL.LU R12, [R1+0x28f4] ;  /* 0x0028f400010c7983 */ /* 0x000ee60000300800 */
[----:B------:R-:W-:Y:S01]  /*7a1b0*/  STL [R1+0x7f8], R28 ;  /* 0x0007f81c01007387 */ /* 0x000fe20000100800 */
[----:B---3--:R-:W-:Y:S01]  /*7a1c0*/  F2FP.PACK_AB R13, R12, R13 ;  /* 0x0000000d0c0d723e */ /* 0x008fe200000000ff */
[----:B----4-:R-:W-:Y:S01]  /*7a1d0*/  F2FP.PACK_AB R12, R9, R2 ;  /* 0x00000002090c723e */ /* 0x010fe200000000ff */
[----:B------:R-:W-:Y:S02]  /*7a1e0*/  F2FP.PACK_AB R9, R29, R0 ;  /* 0x000000001d09723e */ /* 0x000fe400000000ff */
[----:B------:R-:W-:Y:S01]  /*7a1f0*/  F2FP.PACK_AB R2, R8, R4 ;  /* 0x000000040802723e */ /* 0x000fe200000000ff */
[----:B------:R-:W-:Y:S01]  /*7a200*/  F2FP.PACK_AB R0, R5, R3 ;  /* 0x000000030500723e */ /* 0x000fe200000000ff */
[----:B------:R-:W-:Y:S01]  /*7a210*/  STL [R1+0x7f4], R13 ;  /* 0x0007f40d01007387 */ /* 0x000fe20000100800 */
[----:B------:R-:W-:Y:S01]  /*7a220*/  F2FP.PACK_AB R3, R16, R17 ;  /* 0x000000111003723e */ /* 0x000fe200000000ff */
[----:B------:R-:W-:Y:S02]  /*7a230*/  STL [R1+0x7f0], R12 ;  /* 0x0007f00c01007387 */ /* 0x000fe40000100800 */
[----:B------:R-:W-:Y:S01]  /*7a240*/  STL [R1+0x7ec], R9 ;  /* 0x0007ec0901007387 */ /* 0x000fe20000100800 */
[----:B------:R0:W-:Y:S01]  /*7a250*/  STL [R1+0x7e8], R2 ;  /* 0x0007e80201007387 */ /* 0x0001e20000100800 */
[----:B------:R1:W-:Y:S02]  /*7a260*/  STL [R1+0x7e4], R0 ;  /* 0x0007e40001007387 */ /* 0x0003e40000100800 */
[----:B------:R2:W-:Y:S01]  /*7a270*/  STL [R1+0x7e0], R3 ;  /* 0x0007e00301007387 */ /* 0x0005e20000100800 */
[----:B0-----:R-:W-:-:S02]  /*7a280*/  F2FP.PACK_AB R2, R18, R19 ;  /* 0x000000131202723e */ /* 0x001fc400000000ff */
[----:B-1----:R-:W-:Y:S02]  /*7a290*/  F2FP.PACK_AB R0, R6, R7 ;  /* 0x000000070600723e */ /* 0x002fe400000000ff */
[----:B--2---:R-:W-:Y:S01]  /*7a2a0*/  F2FP.PACK_AB R3, R10, R11 ;  /* 0x0000000b0a03723e */ /* 0x004fe200000000ff */
[----:B------:R0:W-:Y:S02]  /*7a2b0*/  STL [R1+0x7dc], R2 ;  /* 0x0007dc0201007387 */ /* 0x0001e40000100800 */
[----:B------:R1:W-:Y:S02]  /*7a2c0*/  STL [R1+0x7d8], R0 ;  /* 0x0007d80001007387 */ /* 0x0003e40000100800 */
[----:B------:R2:W-:Y:S01]  /*7a2d0*/  STL [R1+0x7d4], R3 ;  /* 0x0007d40301007387 */ /* 0x0005e20000100800 */
[----:B0-----:R-:W-:Y:S02]  /*7a2e0*/  F2FP.PACK_AB R2, R14, R15 ;  /* 0x0000000f0e02723e */ /* 0x001fe400000000ff */
[----:B-1----:R-:W-:-:S02]  /*7a2f0*/  F2FP.PACK_AB R0, R24, R25 ;  /* 0x000000191800723e */ /* 0x002fc400000000ff */
[----:B--2---:R-:W-:Y:S01]  /*7a300*/  F2FP.PACK_AB R3, R26, R27 ;  /* 0x0000001b1a03723e */ /* 0x004fe200000000ff */
[----:B------:R0:W-:Y:S02]  /*7a310*/  STL [R1+0x7d0], R2 ;  /* 0x0007d00201007387 */ /* 0x0001e40000100800 */
[----:B------:R1:W-:Y:S02]  /*7a320*/  STL [R1+0x72c], R0 ;  /* 0x00072c0001007387 */ /* 0x0003e40000100800 */
[----:B------:R-:W-:Y:S02]  /*7a330*/  STL [R1+0x728], R3 ;  /* 0x0007280301007387 */ /* 0x000fe40000100800 */
[----:B------:R-:W2:Y:S01]  /*7a340*/  LDL.LU R28, [R1+0x4e8] ;  /* 0x0004e800011c7983 */ /* 0x000ea20000300800 */
[----:B0-----:R-:W-:Y:S02]  /*7a350*/  F2FP.PACK_AB R2, R20, R21 ;  /* 0x000000151402723e */ /* 0x001fe400000000ff */
[----:B-1----:R-:W-:-:S03]  /*7a360*/  F2FP.PACK_AB R0, R22, R23 ;  /* 0x000000171600723e */ /* 0x002fc600000000ff */
[----:B------:R-:W-:Y:S04]  /*7a370*/  STL [R1+0x724], R2 ;  /* 0x0007240201007387 */ /* 0x000fe80000100800 */
[----:B--2---:R0:W-:Y:S01]  /*7a380*/  STL [R1+0x286c], R28 ;  /* 0x00286c1c01007387 */ /* 0x0041e20000100800 */
[----:B------:R-:W-:Y:S03]  /*7a390*/  STL [R1+0x720], R0 ;  /* 0x0007200001007387 */ /* 0x000fe60000100800 */
        /* <DEDUP_REMOVED lines=32> */
[----:B0-----:R-:W2:Y:S01]  /*7a5a0*/  LDL.LU R28, [R1+0x13a8] ;  /* 0x0013a800011c7983 */ /* 0x001ea20000300800 */
[----:B------:R-:W3:Y:S03]  /*7a5b0*/  LDL.LU R12, [R1+0x4fc] ;  /* 0x0004fc00010c7983 */ /* 0x000ee60000300800 */
        /* <DEDUP_REMOVED lines=35> */
[----:B0-----:R-:W2:Y:S01]  /*7a7f0*/  LDL.LU R12, [R1+0x13ac] ;  /* 0x0013ac00010c7983 */ /* 0x001ea20000300800 */
[----:B------:R-:W3:Y:S02]  /*7a800*/  LDL.LU R13, [R1+0x4f8] ;  /* 0x0004f800010d7983 */ /* 0x000ee40000300800 */
[----:B------:R-:W4:Y:S02]  /*7a810*/  LDL.LU R9, [R1+0x50c] ;  /* 0x00050c0001097983 */ /* 0x000f240000300800 */
[----:B------:R-:W4:Y:S01]  /*7a820*/  LDL.LU R2, [R1+0x508] ;  /* 0x0005080001027983 */ /* 0x000f220000300800 */
        /* <DEDUP_REMOVED lines=93> */
[----:B------:R-:W3:Y:S03]  /*7ae00*/  LDL.LU R12, [R1+0x2868] ;  /* 0x00286800010c7983 */ /* 0x000ee60000300800 */
[----:B------:R-:W-:Y:S01]  /*7ae10*/  STL [R1+0x6d8], R28 ;  /* 0x0006d81c01007387 */ /* 0x000fe20000100800 */
[----:B---3--:R-:W-:Y:S01]  /*7ae20*/  F2FP.PACK_AB R13, R12, R13 ;  /* 0x0000000d0c0d723e */ /* 0x008fe200000000ff */
[----:B----4-:R-:W-:Y:S01]  /*7ae30*/  F2FP.PACK_AB R12, R9, R2 ;  /* 0x00000002090c723e */ /* 0x010fe200000000ff */
[----:B------:R-:W-:-:S02]  /*7ae40*/  F2FP.PACK_AB R9, R29, R0 ;  /* 0x000000001d09723e */ /* 0x000fc400000000ff */
        /* <DEDUP_REMOVED lines=1645> */
[----:B------:R-:W3:Y:S03]  /*81520*/  LDL.LU R5, [R1+0x1578] ;  /* 0x0015780001057983 */ /* 0x000ee60000300800 */
[----:B---3--:R0:W-:Y:S04]  /*81530*/  STL [R1+0x23c0], R5 ;  /* 0x0023c00501007387 */ /* 0x0081e80000100800 */
[----:B0-----:R-:W3:Y:S01]  /*81540*/  LDL.LU R5, [R1+0x156c] ;  /* 0x00156c0001057983 */ /* 0x001ee20000300800 */
[----:B------:R-:W4:Y:S03]  /*81550*/  LDL.LU R4, [R1+0x15a8] ;  /* 0x0015a80001047983 */ /* 0x000f260000300800 */
[----:B----4-:R0:W-:Y:S04]  /*81560*/  STL [R1+0x23bc], R4 ;  /* 0x0023bc0401007387 */ /* 0x0101e80000100800 */
[----:B0-----:R-:W4:Y:S01]  /*81570*/  LDL.LU R4, [R1+0x157c] ;  /* 0x00157c0001047983 */ /* 0x001f220000300800 */
[----:B------:R-:W2:Y:S03]  /*81580*/  LDL.LU R11, [R1+0x1550] ;  /* 0x00155000010b7983 */ /* 0x000ea60000300800 */
[----:B--2---:R0:W-:Y:S04]  /*81590*/  STL [R1+0x23b8], R11 ;  /* 0x0023b80b01007387 */ /* 0x0041e80000100800 */
[----:B0-----:R-:W2:Y:S01]  /*815a0*/  LDL.LU R11, [R1+0x15ac] ;  /* 0x0015ac00010b7983 */ /* 0x001ea20000300800 */
[----:B------:R-:W2:Y:S03]  /*815b0*/  LDL.LU R9, [R1+0x1564] ;  /* 0x0015640001097983 */ /* 0x000ea60000300800 */
[----:B--2---:R0:W-:Y:S04]  /*815c0*/  STL [R1+0x23b4], R9 ;  /* 0x0023b40901007387 */ /* 0x0041e80000100800 */
[----:B0-----:R-:W2:Y:S01]  /*815d0*/  LDL.LU R9, [R1+0x1554] ;  /* 0x0015540001097983 */ /* 0x001ea20000300800 */
[----:B------:R-:W2:Y:S02]  /*815e0*/  LDL.LU R10, [R1+0x1560] ;  /* 0x00156000010a7983 */ /* 0x000ea40000300800 */
[----:B------:R-:W2:Y:S02]  /*815f0*/  LDL.LU R8, [R1+0x15a0] ;  /* 0x0015a00001087983 */ /* 0x000ea40000300800 */
[----:B--2---:R0:W-:Y:S04]  /*81600*/  STL [R1+0x23ac], R8 ;  /* 0x0023ac0801007387 */ /* 0x0041e80000100800 */
[----:B0-----:R-:W2:Y:S01]  /*81610*/  LDL.LU R8, [R1+0x1574] ;  /* 0x0015740001087983 */ /* 0x001ea20000300800 */
        /* <DEDUP_REMOVED lines=29> */
[----:B------:R-:W2:Y:S01]  /*817f0*/  LDL.LU R28, [R1+0xa1c] ;  /* 0x000a1c00011c7983 */ /* 0x000ea20000300800 */
[----:B------:R-:W-:-:S02]  /*81800*/  F2FP.PACK_AB R7, R6, R7 ;  /* 0x000000070607723e */ /* 0x000fc400000000ff */
        /* <DEDUP_REMOVED lines=40> */
[----:B------:R0:W-:Y:S02]  /*81a90*/  STL [R1], R7 ;  /* 0x0000000701007387 */ /* 0x0001e40000100800 */
[----:B0-----:R-:W2:Y:S02]  /*81aa0*/  LDL.LU R7, [R1+0x23c8] ;  /* 0x0023c80001077983 */ /* 0x001ea40000300800 */
[----:B--2---:R-:W-:Y:S02]  /*81ab0*/  F2FP.PACK_AB R7, R6, R7 ;  /* 0x000000070607723e */ /* 0x004fe400000000ff */
[----:B------:R-:W3:Y:S02]  /*81ac0*/  LDL.LU R6, [R1+0x23c4] ;  /* 0x0023c40001067983 */ /* 0x000ee40000300800 */
[----:B---3--:R-:W-:-:S02]  /*81ad0*/  F2FP.PACK_AB R6, R5, R6 ;  /* 0x000000060506723e */ /* 0x008fc400000000ff */
[----:B------:R-:W4:Y:S02]  /*81ae0*/  LDL.LU R5, [R1+0x23c0] ;  /* 0x0023c00001057983 */ /* 0x000f240000300800 */
[----:B----4-:R-:W-:Y:S02]  /*81af0*/  F2FP.PACK_AB R5, R4, R5 ;  /* 0x000000050405723e */ /* 0x010fe400000000ff */
[----:B------:R-:W2:Y:S02]  /*81b00*/  LDL.LU R4, [R1+0x23bc] ;  /* 0x0023bc0001047983 */ /* 0x000ea40000300800 */
[----:B--2---:R-:W-:Y:S02]  /*81b10*/  F2FP.PACK_AB R4, R11, R4 ;  /* 0x000000040b04723e */ /* 0x004fe400000000ff */
[----:B------:R-:W2:Y:S02]  /*81b20*/  LDL.LU R11, [R1+0x23b8] ;  /* 0x0023b800010b7983 */ /* 0x000ea40000300800 */
[----:B--2---:R-:W-:-:S02]  /*81b30*/  F2FP.PACK_AB R11, R9, R11 ;  /* 0x0000000b090b723e */ /* 0x004fc400000000ff */
[----:B------:R-:W2:Y:S02]  /*81b40*/  LDL.LU R9, [R1+0x23b4] ;  /* 0x0023b40001097983 */ /* 0x000ea40000300800 */
[----:B--2---:R-:W-:Y:S02]  /*81b50*/  F2FP.PACK_AB R10, R9, R10 ;  /* 0x0000000a090a723e */ /* 0x004fe400000000ff */
        /* <DEDUP_REMOVED lines=26> */
[----:B------:R-:W2:Y:S01]  /*81d00*/  LDL.LU R28, [R1+0x237c] ;  /* 0x00237c00011c7983 */ /* 0x000ea20000300800 */
[----:B------:R-:W-:Y:S02]  /*81d10*/  F2FP.PACK_AB R27, R2, R27 ;  /* 0x0000001b021b723e */ /* 0x000fe400000000ff */
[----:B------:R-:W-:-:S02]  /*81d20*/  F2FP.PACK_AB R26, R29, R26 ;  /* 0x0000001a1d1a723e */ /* 0x000fc400000000ff */
[----:B------:R-:W-:Y:S02]  /*81d30*/  F2FP.PACK_AB R25, R0, R25 ;  /* 0x000000190019723e */ /* 0x000fe400000000ff */
[----:B--2---:R-:W-:Y:S02]  /*81d40*/  F2FP.PACK_AB R20, R28, R20 ;  /* 0x000000141c14723e */ /* 0x004fe400000000ff */
[----:B------:R0:W5:Y:S01]  /*81d50*/  LDL.LU R28, [R1+0x2378] ;  /* 0x00237800011c7983 */ /* 0x0001620000300800 */
[----:B------:R-:W-:-:S03]  /*81d60*/  F2FP.PACK_AB R24, R3, R24 ;  /* 0x000000180318723e */ /* 0x000fc600000000ff */
.L_x_1:
[----:B0-----:R-:W2:Y:S01]  /*81d70*/  LDL.LU R0, [R1+0x2374] ;  /* 0x0023740001007983 */ /* 0x001ea20000300800 */
[C---:B-----5:R-:W-:Y:S02]  /*81d80*/  IADD3 R2, R28.reuse, 0x1, RZ ;  /* 0x000000011c027810 */ /* 0x060fe40007ffe0ff */
[----:B------:R-:W-:Y:S01]  /*81d90*/  IADD3 R3, R28, 0x2, RZ ;  /* 0x000000021c037810 */ /* 0x000fe20007ffe0ff */
[----:B------:R0:W-:Y:S04]  /*81da0*/  STL [R1+0x29d0], R7 ;  /* 0x0029d00701007387 */ /* 0x0001e80000100800 */
[----:B------:R-:W-:Y:S01]  /*81db0*/  BAR.SYNC.DEFER_BLOCKING 0x0 ;  /* 0x0000000000007b1d */ /* 0x000fe20000010000 */
[----:B------:R-:W-:-:S02]  /*81dc0*/  ISETP.GE.AND P5, PT, R2, c[0x0][0x17c], PT ;  /* 0x00005f0002007a0c */ /* 0x000fc40003fa6270 */
[----:B------:R-:W-:Y:S02]  /*81dd0*/  ISETP.GE.AND P4, PT, R3, c[0x0][0x17c], PT ;  /* 0x00005f0003007a0c */ /* 0x000fe40003f86270 */
[----:B------:R-:W-:Y:S01]  /*81de0*/  IADD3 R3, R28, 0x4, RZ ;  /* 0x000000041c037810 */ /* 0x000fe20007ffe0ff */
[----:B0-----:R-:W0:Y:S02]  /*81df0*/  S2R R7, SR_TID.X ;  /* 0x0000000000077919 */ /* 0x001e240000002100 */
[C---:B0-----:R-:W-:Y:S02]  /*81e00*/  IMAD.SHL.U32 R29, R7.reuse, 0x4, RZ ;  /* 0x00000004071d7824 */ /* 0x041fe400078e00ff */
[----:B------:R-:W-:Y:S01]  /*81e10*/  IMAD.SHL.U32 R2, R7, 0x400, RZ ;  /* 0x0000040007027824 */ /* 0x000fe200078e00ff */
[----:B--2---:R-:W-:-:S04]  /*81e20*/  LOP3.LUT R0, R0, 0x60, RZ, 0xc0, !PT ;  /* 0x0000006000007812 */ /* 0x004fc800078ec0ff */
[----:B------:R-:W-:Y:S01]  /*81e30*/  LOP3.LUT R0, R0, 0x70, R29, 0x78, !PT ;  /* 0x0000007000007812 */ /* 0x000fe200078e781d */
[----:B------:R-:W-:Y:S01]  /*81e40*/  IMAD.SHL.U32 R29, R7, 0x40, RZ ;  /* 0x00000040071d7824 */ /* 0x000fe200078e00ff */
[----:B------:R-:W-:Y:S02]  /*81e50*/  LOP3.LUT R7, R2, 0x6000, RZ, 0xc0, !PT ;  /* 0x0000600002077812 */ /* 0x000fe400078ec0ff */
[----:B------:R-:W-:Y:S02]  /*81e60*/  IADD3 R2, R28, 0x3, RZ ;  /* 0x000000031c027810 */ /* 0x000fe40007ffe0ff */
[----:B------:R-:W-:-:S04]  /*81e70*/  LOP3.LUT R29, R29, 0x1800, RZ, 0xc0, !PT ;  /* 0x000018001d1d7812 */ /* 0x000fc800078ec0ff */
[----:B------:R-:W-:Y:S02]  /*81e80*/  IADD3 R0, R0, R7, R29 ;  /* 0x0000000700007210 */ /* 0x000fe40007ffe01d */
[----:B------:R-:W2:Y:S01]  /*81e90*/  LDL.LU R7, [R1+0x29d0] ;  /* 0x0029d00001077983 */ /* 0x000ea20000300800 */
[----:B------:R-:W-:Y:S02]  /*81ea0*/  ISETP.GE.AND P0, PT, R2, c[0x0][0x17c], PT ;  /* 0x00005f0002007a0c */ /* 0x000fe40003f06270 */
[----:B------:R-:W-:Y:S01]  /*81eb0*/  ISETP.GE.AND P6, PT, R3, c[0x0][0x17c], PT ;  /* 0x00005f0003007a0c */ /* 0x000fe20003fc6270 */
[----:B------:R-:W-:Y:S04]  /*81ec0*/  STS.128 [R0], R24 ;  /* 0x0000001800007388 */ /* 0x000fe80000000c00 */
[----:B------:R0:W-:Y:S04]  /*81ed0*/  STL [R1+0x23e0], R24 ;  /* 0x0023e01801007387 */ /* 0x0001e80000100800 */
[----:B------:R-:W-:Y:S04]  /*81ee0*/  STS.128 [R0+0x100], R16 ;  /* 0x0001001000007388 */ /* 0x000fe80000000c00 */
[----:B------:R-:W-:Y:S04]  /*81ef0*/  STS.128 [R0+0x180], R12 ;  /* 0x0001800c00007388 */ /* 0x000fe80000000c00 */
[----:B0-----:R-:W3:Y:S04]  /*81f00*/  LDL.LU R24, [R1+0x90] ;  /* 0x0000900001187983 */ /* 0x001ee80000300800 */
[----:B------:R-:W3:Y:S04]  /*81f10*/  LDL.LU R25, [R1+0x94] ;  /* 0x0000940001197983 */ /* 0x000ee80000300800 */
[----:B------:R-:W4:Y:S04]  /*81f20*/  LDL.LU R26, [R1+0x98] ;  /* 0x00009800011a7983 */ /* 0x000f280000300800 */
[----:B------:R-:W4:Y:S04]  /*81f30*/  LDL.LU R27, [R1+0x9c] ;  /* 0x00009c00011b7983 */ /* 0x000f280000300800 */
[----:B------:R-:W-:Y:S04]  /*81f40*/  STS.128 [R0+0x200], R8 ;  /* 0x0002000800007388 */ /* 0x000fe80000000c00 */
[----:B------:R-:W0:Y:S04]  /*81f50*/  S2R R2, SR_TID.X ;  /* 0x0000000000027919 */ /* 0x000e280000002100 */
[----:B------:R-:W1:Y:S04]  /*81f60*/  S2R R29, SR_TID.X ;  /* 0x00000000001d7919 */ /* 0x000e680000002100 */
[----:B------:R-:W-:Y:S01]  /*81f70*/  STS.128 [R0+0x80], R20 ;  /* 0x0000801400007388 */ /* 0x000fe20000000c00 */
[----:B0-----:R-:W-:Y:S01]  /*81f80*/  IMAD.SHL.U32 R2, R2, 0x1000, RZ ;  /* 0x0000100002027824 */ /* 0x001fe200078e00ff */
[----:B-1----:R-:W-:-:S04]  /*81f90*/  LOP3.LUT R29, R29, 0x7f, RZ, 0xc0, !PT ;  /* 0x0000007f1d1d7812 */ /* 0x002fc800078ec0ff */
[----:B------:R-:W-:-:S05]  /*81fa0*/  LOP3.LUT R2, R2, 0x6000, RZ, 0xc0, !PT ;  /* 0x0000600002027812 */ /* 0x000fca00078ec0ff */
[----:B------:R-:W-:Y:S01]  /*81fb0*/  IMAD R2, R29, 0x10, R2 ;  /* 0x000000101d027824 */ /* 0x000fe200078e0202 */
[----:B----4-:R-:W-:Y:S04]  /*81fc0*/  STL.64 [R1+0x2988], R26 ;  /* 0x0029881a01007387 */ /* 0x010fe80000100a00 */
[----:B---3--:R0:W-:Y:S04]  /*81fd0*/  STL.64 [R1+0x2980], R24 ;  /* 0x0029801801007387 */ /* 0x0081e80000100a00 */
[----:B0-----:R-:W3:Y:S04]  /*81fe0*/  LDL.LU R24, [R1+0x40] ;  /* 0x0000400001187983 */ /* 0x001ee80000300800 */
[----:B------:R-:W3:Y:S04]  /*81ff0*/  LDL.LU R25, [R1+0x44] ;  /* 0x0000440001197983 */ /* 0x000ee80000300800 */
[----:B------:R-:W4:Y:S04]  /*82000*/  LDL.LU R26, [R1+0x48] ;  /* 0x00004800011a7983 */ /* 0x000f280000300800 */
[----:B------:R-:W4:Y:S04]  /*82010*/  LDL.LU R27, [R1+0x4c] ;  /* 0x00004c00011b7983 */ /* 0x000f280000300800 */
        /* <DEDUP_REMOVED lines=20> */
[----:B0-----:R-:W3:Y:S04]  /*82160*/  LDL.LU R24, [R1] ;  /* 0x0000000001187983 */ /* 0x001ee80000300800 */
[----:B------:R-:W3:Y:S04]  /*82170*/  LDL.LU R25, [R1+0x4] ;  /* 0x0000040001197983 */ /* 0x000ee80000300800 */
[----:B------:R-:W3:Y:S04]  /*82180*/  LDL.LU R26, [R1+0x8] ;  /* 0x00000800011a7983 */ /* 0x000ee80000300800 */
[----:B------:R-:W3:Y:S04]  /*82190*/  LDL.LU R27, [R1+0xc] ;  /* 0x00000c00011b7983 */ /* 0x000ee80000300800 */
[----:B------:R-:W4:Y:S04]  /*821a0*/  LDL.LU R16, [R1+0x80] ;  /* 0x0000800001107983 */ /* 0x000f280000300800 */
        /* <DEDUP_REMOVED lines=11> */
[----:B--2---:R0:W-:Y:S04]  /*82260*/  STS.128 [R0+0x280], R4 ;  /* 0x0002800400007388 */ /* 0x0041e80000000c00 */
[----:B0-----:R-:W2:Y:S04]  /*82270*/  LDL.LU R4, [R1+0x50] ;  /* 0x0000500001047983 */ /* 0x001ea80000300800 */
[----:B------:R-:W2:Y:S04]  /*82280*/  LDL.LU R5, [R1+0x54] ;  /* 0x0000540001057983 */ /* 0x000ea80000300800 */
[----:B------:R-:W2:Y:S04]  /*82290*/  LDL.LU R6, [R1+0x58] ;  /* 0x0000580001067983 */ /* 0x000ea80000300800 */
[----:B------:R-:W2:Y:S04]  /*822a0*/  LDL.LU R7, [R1+0x5c] ;  /* 0x00005c0001077983 */ /* 0x000ea80000300800 */
[----:B---3--:R0:W-:Y:S04]  /*822b0*/  STS.128 [R0+0x300], R24 ;  /* 0x0003001800007388 */ /* 0x0081e80000000c00 */
[----:B0-----:R-:W3:Y:S04]  /*822c0*/  LDL.LU.64 R26, [R1+0x29c8] ;  /* 0x0029c800011a7983 */ /* 0x001ee80000300a00 */
[----:B------:R-:W3:Y:S04]  /*822d0*/  LDL.LU.64 R24, [R1+0x29c0] ;  /* 0x0029c00001187983 */ /* 0x000ee80000300a00 */
        /* <DEDUP_REMOVED lines=12> */
[----:B--2---:R-:W-:Y:S04]  /*823a0*/  STS.128 [R0+0x580], R4 ;  /* 0x0005800400007388 */ /* 0x004fe80000000c00 */
[----:B----4-:R-:W-:Y:S04]  /*823b0*/  STS.128 [R0+0x600], R8 ;  /* 0x0006000800007388 */ /* 0x010fe80000000c00 */
[----:B------:R-:W-:Y:S04]  /*823c0*/  STS.128 [R0+0x680], R12 ;  /* 0x0006800c00007388 */ /* 0x000fe80000000c00 */
[----:B------:R-:W-:Y:S04]  /*823d0*/  STS.128 [R0+0x700], R16 ;  /* 0x0007001000007388 */ /* 0x000fe80000000c00 */
[----:B---3--:R-:W-:Y:S04]  /*823e0*/  STS.128 [R0+0x780], R24 ;  /* 0x0007801800007388 */ /* 0x008fe80000000c00 */
[----:B------:R-:W-:Y:S06]  /*823f0*/  BAR.SYNC.DEFER_BLOCKING 0x0 ;  /* 0x0000000000007b1d */ /* 0x000fec0000010000 */
[----:B------:R-:W0:Y:S02]  /*82400*/  LDS.128 R8, [R2] ;  /* 0x0000000002087984 */ /* 0x000e240000000c00 */
[----:B0-----:R-:W-:-:S02]  /*82410*/  IMAD.MOV.U32 R19, RZ, RZ, R8 ;  /* 0x000000ffff137224 */ /* 0x001fc400078e0008 */
[----:B------:R-:W-:Y:S04]  /*82420*/  STL [R1+0x44], R9 ;  /* 0x0000440901007387 */ /* 0x000fe80000100800 */
[----:B------:R-:W-:Y:S04]  /*82430*/  STL.64 [R1+0x48], R10 ;  /* 0x0000480a01007387 */ /* 0x000fe80000100a00 */
[----:B------:R-:W-:Y:S04]  /*82440*/  STL [R1+0x28a8], R19 ;  /* 0x0028a81301007387 */ /* 0x000fe80000100800 */
[----:B------:R-:W0:Y:S04]  /*82450*/  LDS.128 R16, [R2+0x800] ;  /* 0x0008000002107984 */ /* 0x000e280000000c00 */
[----:B------:R-:W1:Y:S04]  /*82460*/  LDS.128 R8, [R2+0x1000] ;  /* 0x0010000002087984 */ /* 0x000e680000000c00 */
[----:B------:R-:W2:Y:S04]  /*82470*/  LDL.LU R12, [R1+0x180] ;  /* 0x00018000010c7983 */ /* 0x000ea80000300800 */
[----:B0-----:R-:W-:Y:S04]  /*82480*/  STL.64 [R1+0x1f0], R16 ;  /* 0x0001f01001007387 */ /* 0x001fe80000100a00 */
[----:B------:R-:W-:Y:S04]  /*82490*/  STL.64 [R1+0x1f8], R18 ;  /* 0x0001f81201007387 */ /* 0x000fe80000100a00 */
[----:B-1----:R0:W-:Y:S04]  /*824a0*/  STL.64 [R1+0x2c0], R8 ;  /* 0x0002c00801007387 */ /* 0x0021e80000100a00 */
[----:B------:R1:W-:Y:S04]  /*824b0*/  STL.64 [R1+0x2c8], R10 ;  /* 0x0002c80a01007387 */ /* 0x0003e80000100a00 */
[----:B------:R-:W2:Y:S04]  /*824c0*/  LDL.LU R13, [R1+0x184] ;  /* 0x00018400010d7983 */ /* 0x000ea80000300800 */
[----:B------:R-:W3:Y:S04]  /*824d0*/  LDL.LU R14, [R1+0x188] ;  /* 0x00018800010e7983 */ /* 0x000ee80000300800 */
[----:B------:R-:W3:Y:S04]  /*824e0*/  LDL.LU R15, [R1+0x18c] ;  /* 0x00018c00010f7983 */ /* 0x000ee80000300800 */
[----:B---3--:R-:W-:Y:S04]  /*824f0*/  STL.64 [R1+0x28b8], R14 ;  /* 0x0028b80e01007387 */ /* 0x008fe80000100a00 */
[----:B--2---:R-:W-:Y:S04]  /*82500*/  STL.64 [R1+0x28b0], R12 ;  /* 0x0028b00c01007387 */ /* 0x004fe80000100a00 */
[----:B0-----:R-:W2:Y:S04]  /*82510*/  LDL.LU R8, [R1+0x170] ;  /* 0x0001700001087983 */ /* 0x001ea80000300800 */
[----:B------:R-:W2:Y:S04]  /*82520*/  LDL.LU R9, [R1+0x174] ;  /* 0x0001740001097983 */ /* 0x000ea80000300800 */
[----:B-1----:R-:W3:Y:S04]  /*82530*/  LDL.LU R10, [R1+0x178] ;  /* 0x00017800010a7983 */ /* 0x002ee80000300800 */
[----:B------:R-:W3:Y:S04]  /*82540*/  LDL.LU R11, [R1+0x17c] ;  /* 0x00017c00010b7983 */ /* 0x000ee80000300800 */
[----:B---3--:R-:W-:Y:S04]  /*82550*/  STL.64 [R1+0x28c8], R10 ;  /* 0x0028c80a01007387 */ /* 0x008fe80000100a00 */
[----:B--2---:R0:W-:Y:S04]  /*82560*/  STL.64 [R1+0x28c0], R8 ;  /* 0x0028c00801007387 */ /* 0x0041e80000100a00 */
[----:B------:R-:W2:Y:S04]  /*82570*/  LDL.LU R16, [R1+0x160] ;  /* 0x0001600001107983 */ /* 0x000ea80000300800 */
[----:B------:R-:W2:Y:S04]  /*82580*/  LDL.LU R17, [R1+0x164] ;  /* 0x0001640001117983 */ /* 0x000ea80000300800 */
[----:B------:R-:W3:Y:S04]  /*82590*/  LDL.LU R18, [R1+0x168] ;  /* 0x0001680001127983 */ /* 0x000ee80000300800 */
[----:B------:R-:W3:Y:S04]  /*825a0*/  LDL.LU R19, [R1+0x16c] ;  /* 0x00016c0001137983 */ /* 0x000ee80000300800 */
[----:B---3--:R-:W-:Y:S04]  /*825b0*/  STL.64 [R1+0x28d8], R18 ;  /* 0x0028d81201007387 */ /* 0x008fe80000100a00 */
[----:B--2---:R1:W-:Y:S04]  /*825c0*/  STL.64 [R1+0x28d0], R16 ;  /* 0x0028d01001007387 */ /* 0x0043e80000100a00 */
[----:B0-----:R-:W2:Y:S04]  /*825d0*/  LDL.LU R8, [R1+0x140] ;  /* 0x0001400001087983 */ /* 0x001ea80000300800 */
[----:B------:R-:W2:Y:S04]  /*825e0*/  LDL.LU R9, [R1+0x144] ;  /* 0x0001440001097983 */ /* 0x000ea80000300800 */
[----:B------:R-:W3:Y:S04]  /*825f0*/  LDL.LU R10, [R1+0x148] ;  /* 0x00014800010a7983 */ /* 0x000ee80000300800 */
[----:B------:R-:W3:Y:S04]  /*82600*/  LDL.LU R11, [R1+0x14c] ;  /* 0x00014c00010b7983 */ /* 0x000ee80000300800 */
[----:B---3--:R-:W-:Y:S04]  /*82610*/  STL.64 [R1+0x28e8], R10 ;  /* 0x0028e80a01007387 */ /* 0x008fe80000100a00 */
[----:B--2---:R0:W-:Y:S04]  /*82620*/  STL.64 [R1+0x28e0], R8 ;  /* 0x0028e00801007387 */ /* 0x0041e80000100a00 */
[----:B-1----:R-:W2:Y:S04]  /*82630*/  LDL.LU R16, [R1+0x130] ;  /* 0x0001300001107983 */ /* 0x002ea80000300800 */
[----:B------:R-:W2:Y:S04]  /*82640*/  LDL.LU R17, [R1+0x134] ;  /* 0x0001340001117983 */ /* 0x000ea80000300800 */
[----:B------:R-:W3:Y:S04]  /*82650*/  LDL.LU R18, [R1+0x138] ;  /* 0x0001380001127983 */ /* 0x000ee80000300800 */
[----:B------:R-:W3:Y:S04]  /*82660*/  LDL.LU R19, [R1+0x13c] ;  /* 0x00013c0001137983 */ /* 0x000ee80000300800 */
[----:B---3--:R-:W-:Y:S04]  /*82670*/  STL.64 [R1+0x28f8], R18 ;  /* 0x0028f81201007387 */ /* 0x008fe80000100a00 */
[----:B--2---:R-:W-:Y:S04]  /*82680*/  STL.64 [R1+0x28f0], R16 ;  /* 0x0028f01001007387 */ /* 0x004fe80000100a00 */
[----:B0-----:R-:W2:Y:S04]  /*82690*/  LDL.LU R8, [R1+0x120] ;  /* 0x0001200001087983 */ /* 0x001ea80000300800 */
        /* <DEDUP_REMOVED lines=44> */
[----:B------:R-:W3:Y:S01]  /*82960*/  LDL.LU R11, [R1+0xac] ;  /* 0x0000ac00010b7983 */ /* 0x000ee20000300800 */
[----:B------:R-:W-:-:S02]  /*82970*/  LOP3.LUT R29, R2, 0x20, RZ, 0x3c, !PT ;  /* 0x00000020021d7812 */ /* 0x000fc400078e3cff */
[----:B------:R-:W-:Y:S01]  /*82980*/  LOP3.LUT R4, R2, 0x40, RZ, 0x3c, !PT ;  /* 0x0000004002047812 */ /* 0x000fe200078e3cff */
[----:B---3--:R-:W-:Y:S04]  /*82990*/  STL.64 [R1+0x2978], R10 ;  /* 0x0029780a01007387 */ /* 0x008fe80000100a00 */
[----:B--2---:R-:W-:Y:S04]  /*829a0*/  STL.64 [R1+0x2970], R8 ;  /* 0x0029700801007387 */ /* 0x004fe80000100a00 */
[----:B------:R-:W0:Y:S04]  /*829b0*/  LDS.128 R8, [R2+0x1800] ;  /* 0x0018000002087984 */ /* 0x000e280000000c00 */
[----:B------:R-:W2:Y:S04]  /*829c0*/  LDL.LU R16, [R1+0x110] ;  /* 0x0001100001107983 */ /* 0x000ea80000300800 */
[----:B------:R-:W2:Y:S04]  /*829d0*/  LDL.LU R17, [R1+0x114] ;  /* 0x0001140001117983 */ /* 0x000ea80000300800 */
[----:B------:R-:W2:Y:S04]  /*829e0*/  LDL.LU R18, [R1+0x118] ;  /* 0x0001180001127983 */ /* 0x000ea80000300800 */
[----:B------:R-:W2:Y:S04]  /*829f0*/  LDL.LU R19, [R1+0x11c] ;  /* 0x00011c0001137983 */ /* 0x000ea80000300800 */
[----:B------:R-:W3:Y:S04]  /*82a00*/  LDL.LU R12, [R1+0x150] ;  /* 0x00015000010c7983 */ /* 0x000ee80000300800 */
[----:B------:R-:W3:Y:S04]  /*82a10*/  LDL.LU R13, [R1+0x154] ;  /* 0x00015400010d7983 */ /* 0x000ee80000300800 */
[----:B------:R-:W3:Y:S04]  /*82a20*/  LDL.LU R14, [R1+0x158] ;  /* 0x00015800010e7983 */ /* 0x000ee80000300800 */
[----:B------:R-:W3:Y:S04]  /*82a30*/  LDL.LU R15, [R1+0x15c] ;  /* 0x00015c00010f7983 */ /* 0x000ee80000300800 */
[----:B------:R-:W4:Y:S04]  /*82a40*/  LDL.LU R24, [R1+0x190] ;  /* 0x0001900001187983 */ /* 0x000f280000300800 */
[----:B------:R-:W4:Y:S04]  /*82a50*/  LDL.LU R25, [R1+0x194] ;  /* 0x0001940001197983 */ /* 0x000f280000300800 */
[----:B------:R-:W4:Y:S04]  /*82a60*/  LDL.LU R26, [R1+0x198] ;  /* 0x00019800011a7983 */ /* 0x000f280000300800 */
[----:B------:R-:W4:Y:S04]  /*82a70*/  LDL.LU R27, [R1+0x19c] ;  /* 0x00019c00011b7983 */ /* 0x000f280000300800 */
[----:B0-----:R-:W-:Y:S04]  /*82a80*/  STL.64 [R1+0x380], R8 ;  /* 0x0003800801007387 */ /* 0x001fe80000100a00 */
[----:B------:R-:W-:Y:S04]  /*82a90*/  STL.64 [R1+0x388], R10 ;  /* 0x0003880a01007387 */ /* 0x000fe80000100a00 */
[----:B------:R-:W0:Y:S04]  /*82aa0*/  LDS.128 R8, [R29] ;  /* 0x000000001d087984 */ /* 0x000e280000000c00 */
[----:B0-----:R-:W-:Y:S04]  /*82ab0*/  STL.64 [R1+0x70], R8 ;  /* 0x0000700801007387 */ /* 0x001fe80000100a00 */
[----:B------:R-:W-:Y:S04]  /*82ac0*/  STL.64 [R1+0x78], R10 ;  /* 0x0000780a01007387 */ /* 0x000fe80000100a00 */
[----:B------:R-:W0:Y:S04]  /*82ad0*/  LDS.128 R8, [R29+0x800] ;  /* 0x000800001d087984 */ /* 0x000e280000000c00 */
        /* <DEDUP_REMOVED lines=8> */
[----:B------:R-:W0:Y:S04]  /*82b60*/  LDS.128 R8, [R4] ;  /* 0x0000000004087984 */ /* 0x000e280000000c00 */
[----:B0-----:R-:W-:Y:S01]  /*82b70*/  STL [R1+0x84], R9 ;  /* 0x0000840901007387 */ /* 0x001fe20000100800 */
[----:B------:R-:W-:-:S03]  /*82b80*/  IMAD.MOV.U32 R23, RZ, RZ, R8 ;  /* 0x000000ffff177224 */ /* 0x000fc600078e0008 */
[----:B------:R-:W-:Y:S04]  /*82b90*/  STL.64 [R1+0x88], R10 ;  /* 0x0000880a01007387 */ /* 0x000fe80000100a00 */
[----:B------:R-:W0:Y:S04]  /*82ba0*/  LDS.128 R8, [R4+0x800] ;  /* 0x0008000004087984 */ /* 0x000e280000000c00 */
[----:B0-----:R-:W-:Y:S04]  /*82bb0*/  STL.64 [R1+0x210], R8 ;  /* 0x0002100801007387 */ /* 0x001fe80000100a00 */
[----:B------:R-:W-:Y:S04]  /*82bc0*/  STL.64 [R1+0x218], R10 ;  /* 0x0002180a01007387 */ /* 0x000fe80000100a00 */
[----:B------:R-:W0:Y:S01]  /*82bd0*/  LDS.128 R8, [R4+0x1000] ;  /* 0x0010000004087984 */ /* 0x000e220000000c00 */
[----:B------:R-:W-:-:S03]  /*82be0*/  LOP3.LUT R3, R2, 0x60, RZ, 0x3c, !PT ;  /* 0x0000006002037812 */ /* 0x000fc600078e3cff */
[----:B0-----:R-:W-:Y:S04]  /*82bf0*/  STL.64 [R1+0x2e0], R8 ;  /* 0x0002e00801007387 */ /* 0x001fe80000100a00 */
[----:B------:R-:W-:Y:S04]  /*82c00*/  STL.64 [R1+0x2e8], R10 ;  /* 0x0002e80a01007387 */ /* 0x000fe80000100a00 */
[----:B------:R-:W0:Y:S04]  /*82c10*/  LDS.128 R8, [R4+0x1800] ;  /* 0x0018000004087984 */ /* 0x000e280000000c00 */
        /* <DEDUP_REMOVED lines=12> */
[----:B------:R-:W-:Y:S06]  /*82ce0*/  BAR.SYNC.DEFER_BLOCKING 0x0 ;  /* 0x0000000000007b1d */ /* 0x000fec0000010000 */
[----:B0-----:R-:W-:Y:S04]  /*82cf0*/  STL.64 [R1+0x420], R8 ;  /* 0x0004200801007387 */ /* 0x001fe80000100a00 */
[----:B------:R0:W-:Y:S04]  /*82d00*/  STL.64 [R1+0x428], R10 ;  /* 0x0004280a01007387 */ /* 0x0001e80000100a00 */
[----:B0-----:R-:W2:Y:S04]  /*82d10*/  LDL.LU.64 R10, [R1+0x2978] ;  /* 0x00297800010a7983 */ /* 0x001ea80000300a00 */
[----:B------:R-:W2:Y:S04]  /*82d20*/  LDL.LU.64 R8, [R1+0x2970] ;  /* 0x0029700001087983 */ /* 0x000ea80000300a00 */
[----:B--2---:R0:W-:Y:S04]  /*82d30*/  STS.128 [R0], R8 ;  /* 0x0000000800007388 */ /* 0x0041e80000000c00 */
[----:B0-----:R-:W2:Y:S04]  /*82d40*/  LDL.LU.64 R10, [R1+0x2968] ;  /* 0x00296800010a7983 */ /* 0x001ea80000300a00 */
[----:B------:R-:W2:Y:S04]  /*82d50*/  LDL.LU.64 R8, [R1+0x2960] ;  /* 0x0029600001087983 */ /* 0x000ea80000300a00 */
[----:B--2---:R0:W-:Y:S04]  /*82d60*/  STS.128 [R0+0x80], R8 ;  /* 0x0000800800007388 */ /* 0x0041e80000000c00 */
        /* <DEDUP_REMOVED lines=14> */
[----:B------:R-:W-:Y:S04]  /*82e50*/  STS.128 [R0+0x380], R16 ;  /* 0x0003801000007388 */ /* 0x000fe80000000c00 */
[----:B--2---:R0:W-:Y:S04]  /*82e60*/  STS.128 [R0+0x300], R8 ;  /* 0x0003000800007388 */ /* 0x0041e80000000c00 */
[----:B0-----:R-:W2:Y:S04]  /*82e70*/  LDL.LU.64 R10, [R1+0x2908] ;  /* 0x00290800010a7983 */ /* 0x001ea80000300a00 */
[----:B------:R-:W2:Y:S04]  /*82e80*/  LDL.LU.64 R8, [R1+0x2900] ;  /* 0x0029000001087983 */ /* 0x000ea80000300a00 */
[----:B------:R-:W3:Y:S04]  /*82e90*/  LDL.LU.64 R18, [R1+0x28f8] ;  /* 0x0028f80001127983 */ /* 0x000ee80000300a00 */
[----:B------:R-:W3:Y:S04]  /*82ea0*/  LDL.LU.64 R16, [R1+0x28f0] ;  /* 0x0028f00001107983 */ /* 0x000ee80000300a00 */
[----:B--2---:R0:W-:Y:S04]  /*82eb0*/  STS.128 [R0+0x400], R8 ;  /* 0x0004000800007388 */ /* 0x0041e80000000c00 */
[----:B0-----:R-:W2:Y:S04]  /*82ec0*/  LDL.LU.64 R10, [R1+0x28e8] ;  /* 0x0028e800010a7983 */ /* 0x001ea80000300a00 */
[----:B------:R-:W2:Y:S04]  /*82ed0*/  LDL.LU.64 R8, [R1+0x28e0] ;  /* 0x0028e00001087983 */ /* 0x000ea80000300a00 */
[----:B---3--:R0:W-:Y:S04]  /*82ee0*/  STS.128 [R0+0x480], R16 ;  /* 0x0004801000007388 */ /* 0x0081e80000000c00 */
[----:B0-----:R-:W3:Y:S04]  /*82ef0*/  LDL.LU.64 R18, [R1+0x28d8] ;  /* 0x0028d80001127983 */ /* 0x001ee80000300a00 */
[----:B------:R-:W3:Y:S04]  /*82f00*/  LDL.LU.64 R16, [R1+0x28d0] ;  /* 0x0028d00001107983 */ /* 0x000ee80000300a00 */
[----:B------:R-:W-:Y:S04]  /*82f10*/  STS.128 [R0+0x580], R12 ;  /* 0x0005800c00007388 */ /* 0x000fe80000000c00 */
[----:B--2---:R0:W-:Y:S04]  /*82f20*/  STS.128 [R0+0x500], R8 ;  /* 0x0005000800007388 */ /* 0x0041e80000000c00 */
[----:B0-----:R-:W2:Y:S04]  /*82f30*/  LDL.LU.64 R10, [R1+0x28c8] ;  /* 0x0028c800010a7983 */ /* 0x001ea80000300a00 */
[----:B------:R-:W2:Y:S04]  /*82f40*/  LDL.LU.64 R8, [R1+0x28c0] ;  /* 0x0028c00001087983 */ /* 0x000ea80000300a00 */
[----:B------:R-:W2:Y:S04]  /*82f50*/  LDL.LU.64 R14, [R1+0x28b8] ;  /* 0x0028b800010e7983 */ /* 0x000ea80000300a00 */
[----:B------:R-:W2:Y:S04]  /*82f60*/  LDL.LU.64 R12, [R1+0x28b0] ;  /* 0x0028b000010c7983 */ /* 0x000ea80000300a00 */
[----:B---3--:R0:W-:Y:S04]  /*82f70*/  STS.128 [R0+0x600], R16 ;  /* 0x0006001000007388 */ /* 0x0081e80000000c00 */
[----:B0-----:R-:W3:Y:S04]  /*82f80*/  LDL.LU R19, [R1+0x28a8] ;  /* 0x0028a80001137983 */ /* 0x001ee80000300800 */
[----:B----4-:R-:W-:Y:S04]  /*82f90*/  STS.128 [R0+0x780], R24 ;  /* 0x0007801800007388 */ /* 0x010fe80000000c00 */
[----:B--2---:R-:W-:Y:S04]  /*82fa0*/  STS.128 [R0+0x680], R8 ;  /* 0x0006800800007388 */ /* 0x004fe80000000c00 */
[----:B------:R-:W-:Y:S04]  /*82fb0*/  STS.128 [R0+0x700], R12 ;  /* 0x0007000c00007388 */ /* 0x000fe80000000c00 */
[----:B------:R-:W-:Y:S06]  /*82fc0*/  BAR.SYNC.DEFER_BLOCKING 0x0 ;  /* 0x0000000000007b1d */ /* 0x000fec0000010000 */
[----:B------:R-:W0:Y:S04]  /*82fd0*/  LDS.128 R8, [R2] ;  /* 0x0000000002087984 */ /* 0x000e280000000c00 */
[----:B------:R-:W-:Y:S04]  /*82fe0*/  LDS.128 R12, [R2+0x1800] ;  /* 0x00180000020c7984 */ /* 0x000fe80000000c00 */
[----:B0-----:R-:W-:Y:S01]  /*82ff0*/  STL [R1+0x14], R9 ;  /* 0x0000140901007387 */ /* 0x001fe20000100800 */
[----:B------:R-:W-:-:S03]  /*83000*/  IMAD.MOV.U32 R18, RZ, RZ, R8 ;  /* 0x000000ffff127224 */ /* 0x000fc600078e0008 */
[----:B------:R-:W-:Y:S04]  /*83010*/  STL.64 [R1+0x18], R10 ;  /* 0x0000180a01007387 */ /* 0x000fe80000100a00 */
[----:B------:R-:W0:Y:S04]  /*83020*/  LDS.128 R8, [R2+0x800] ;  /* 0x0008000002087984 */ /* 0x000e280000000c00 */
[----:B---3--:R-:W-:Y:S04]  /*83030*/  STL.64 [R1+0x2400], R18 ;  /* 0x0024001201007387 */ /* 0x008fe80000100a00 */
[----:B------:R-:W1:Y:S04]  /*83040*/  LDS.128 R16, [R2+0x1000] ;  /* 0x0010000002107984 */ /* 0x000e680000000c00 */
[----:B0-----:R-:W-:Y:S04]  /*83050*/  STL.64 [R1+0x60], R8 ;  /* 0x0000600801007387 */ /* 0x001fe80000100a00 */
[----:B------:R-:W-:Y:S04]  /*83060*/  STL.64 [R1+0x68], R10 ;  /* 0x0000680a01007387 */ /* 0x000fe80000100a00 */
[----:B------:R-:W0:Y:S04]  /*83070*/  LDS.128 R8, [R29] ;  /* 0x000000001d087984 */ /* 0x000e280000000c00 */
[----:B-1----:R-:W-:Y:S04]  /*83080*/  STL.64 [R1+0xc0], R16 ;  /* 0x0000c01001007387 */ /* 0x002fe80000100a00 */
[----:B------:R-:W-:Y:S04]  /*83090*/  STL.64 [R1+0xc8], R18 ;  /* 0x0000c81201007387 */ /* 0x000fe80000100a00 */
[----:B------:R-:W1:Y:S04]  /*830a0*/  LDS.128 R16, [R29+0x800] ;  /* 0x000800001d107984 */ /* 0x000e680000000c00 */
[----:B0-----:R-:W-:Y:S04]  /*830b0*/  STL [R1+0x34], R9 ;  /* 0x0000340901007387 */ /* 0x001fe80000100800 */
[----:B------:R-:W-:Y:S04]  /*830c0*/  STL.64 [R1+0x100], R12 ;  /* 0x0001000c01007387 */ /* 0x000fe80000100a00 */
[----:B------:R-:W-:Y:S04]  /*830d0*/  STL.64 [R1+0x108], R14 ;  /* 0x0001080e01007387 */ /* 0x000fe80000100a00 */
[----:B------:R-:W0:Y:S01]  /*830e0*/  LDS.128 R12, [R29+0x1000] ;  /* 0x001000001d0c7984 */ /* 0x000e220000000c00 */
[----:B------:R-:W-:-:S03]  /*830f0*/  IMAD.MOV.U32 R24, RZ, RZ, R8 ;  /* 0x000000ffff187224 */ /* 0x000fc600078e0008 */
[----:B------:R2:W-:Y:S04]  /*83100*/  STL.64 [R1+0x38], R10 ;  /* 0x0000380a01007387 */ /* 0x0005e80000100a00 */
[----:B------:R-:W3:Y:S04]  /*83110*/  LDL.LU R8, [R1+0x300] ;  /* 0x0003000001087983 */ /* 0x000ee80000300800 */
[----:B-1----:R1:W-:Y:S04]  /*83120*/  STL.64 [R1+0xa0], R16 ;  /* 0x0000a01001007387 */ /* 0x0023e80000100a00 */
[----:B------:R4:W-:Y:S04]  /*83130*/  STL.64 [R1+0xa8], R18 ;  /* 0x0000a81201007387 */ /* 0x0009e80000100a00 */
[----:B0-----:R0:W-:Y:S04]  /*83140*/  STL.64 [R1+0xe0], R12 ;  /* 0x0000e00c01007387 */ /* 0x0011e80000100a00 */
[----:B------:R0:W-:Y:S04]  /*83150*/  STL.64 [R1+0xe8], R14 ;  /* 0x0000e80e01007387 */ /* 0x0001e80000100a00 */
[----:B------:R-:W3:Y:S04]  /*83160*/  LDL.LU R9, [R1+0x304] ;  /* 0x0003040001097983 */ /* 0x000ee80000300800 */
[----:B--2---:R-:W2:Y:S04]  /*83170*/  LDL.LU R10, [R1+0x308] ;  /* 0x00030800010a7983 */ /* 0x004ea80000300800 */
[----:B------:R-:W2:Y:S04]  /*83180*/  LDL.LU R11, [R1+0x30c] ;  /* 0x00030c00010b7983 */ /* 0x000ea80000300800 */
[----:B--2---:R-:W-:Y:S04]  /*83190*/  STL.64 [R1+0x27f0], R10 ;  /* 0x0027f00a01007387 */ /* 0x004fe80000100a00 */
[----:B---3--:R-:W-:Y:S04]  /*831a0*/  STL.64 [R1+0x27e8], R8 ;  /* 0x0027e80801007387 */ /* 0x008fe80000100a00 */
[----:B-1----:R-:W2:Y:S04]  /*831b0*/  LDL.LU R16, [R1+0x2f0] ;  /* 0x0002f00001107983 */ /* 0x002ea80000300800 */
[----:B------:R-:W2:Y:S04]  /*831c0*/  LDL.LU R17, [R1+0x2f4] ;  /* 0x0002f40001117983 */ /* 0x000ea80000300800 */
[----:B----4-:R-:W3:Y:S04]  /*831d0*/  LDL.LU R18, [R1+0x2f8] ;  /* 0x0002f80001127983 */ /* 0x010ee80000300800 */
[----:B------:R-:W3:Y:S04]  /*831e0*/  LDL.LU R19, [R1+0x2fc] ;  /* 0x0002fc0001137983 */ /* 0x000ee80000300800 */
[----:B------:R-:W1:Y:S04]  /*831f0*/  LDS.128 R8, [R4] ;  /* 0x0000000004087984 */ /* 0x000e680000000c00 */
[----:B---3--:R-:W-:Y:S04]  /*83200*/  STL.64 [R1+0x2800], R18 ;  /* 0x0028001201007387 */ /* 0x008fe80000100a00 */
[----:B--2---:R-:W-:Y:S04]  /*83210*/  STL.64 [R1+0x27f8], R16 ;  /* 0x0027f81001007387 */ /* 0x004fe80000100a00 */
[----:B0-----:R-:W2:Y:S04]  /*83220*/  LDL.LU R12, [R1+0x310] ;  /* 0x00031000010c7983 */ /* 0x001ea80000300800 */
[----:B------:R-:W2:Y:S04]  /*83230*/  LDL.LU R13, [R1+0x314] ;  /* 0x00031400010d7983 */ /* 0x000ea80000300800 */
[----:B------:R-:W3:Y:S04]  /*83240*/  LDL.LU R14, [R1+0x318] ;  /* 0x00031800010e7983 */ /* 0x000ee80000300800 */
[----:B------:R-:W3:Y:S04]  /*83250*/  LDL.LU R15, [R1+0x31c] ;  /* 0x00031c00010f7983 */ /* 0x000ee80000300800 */
[----:B---3--:R-:W-:Y:S04]  /*83260*/  STL.64 [R1+0x2810], R14 ;  /* 0x0028100e01007387 */ /* 0x008fe80000100a00 */
[----:B--2---:R-:W-:Y:S04]  /*83270*/  STL.64 [R1+0x2808], R12 ;  /* 0x0028080c01007387 */ /* 0x004fe80000100a00 */
[----:B------:R-:W0:Y:S04]  /*83280*/  LDS.128 R12, [R29+0x1800] ;  /* 0x001800001d0c7984 */ /* 0x000e280000000c00 */
[----:B-1----:R-:W-:Y:S04]  /*83290*/  STL [R1+0x24], R9 ;  /* 0x0000240901007387 */ /* 0x002fe80000100800 */
[----:B0-----:R0:W-:Y:S04]  /*832a0*/  STL.64 [R1+0x120], R12 ;  /* 0x0001200c01007387 */ /* 0x0011e80000100a00 */
[----:B------:R1:W-:Y:S04]  /*832b0*/  STL.64 [R1+0x128], R14 ;  /* 0x0001280e01007387 */ /* 0x0003e80000100a00 */
[----:B------:R-:W-:Y:S04]  /*832c0*/  STL.64 [R1+0x28], R10 ;  /* 0x0000280a01007387 */ /* 0x000fe80000100a00 */
[----:B------:R-:W2:Y:S04]  /*832d0*/  LDL.LU R16, [R1+0x270] ;  /* 0x0002700001107983 */ /* 0x000ea80000300800 */
[----:B------:R-:W2:Y:S04]  /*832e0*/  LDL.LU R17, [R1+0x274] ;  /* 0x0002740001117983 */ /* 0x000ea80000300800 */
[----:B------:R-:W3:Y:S04]  /*832f0*/  LDL.LU R18, [R1+0x278] ;  /* 0x0002780001127983 */ /* 0x000ee80000300800 */
[----:B------:R-:W3:Y:S04]  /*83300*/  LDL.LU R19, [R1+0x27c] ;  /* 0x00027c0001137983 */ /* 0x000ee80000300800 */
[----:B---3--:R-:W-:Y:S04]  /*83310*/  STL.64 [R1+0x2820], R18 ;  /* 0x0028201201007387 */ /* 0x008fe80000100a00 */
[----:B--2---:R2:W-:Y:S04]  /*83320*/  STL.64 [R1+0x2818], R16 ;  /* 0x0028181001007387 */ /* 0x0045e80000100a00 */
[----:B0-----:R-:W3:Y:S04]  /*83330*/  LDL.LU R12, [R1+0x260] ;  /* 0x00026000010c7983 */ /* 0x001ee80000300800 */
[----:B------:R-:W3:Y:S04]  /*83340*/  LDL.LU R13, [R1+0x264] ;  /* 0x00026400010d7983 */ /* 0x000ee80000300800 */
[----:B-1----:R-:W4:Y:S04]  /*83350*/  LDL.LU R14, [R1+0x268] ;  /* 0x00026800010e7983 */ /* 0x002f280000300800 */
[----:B------:R-:W4:Y:S04]  /*83360*/  LDL.LU R15, [R1+0x26c] ;  /* 0x00026c00010f7983 */ /* 0x000f280000300800 */
[----:B----4-:R-:W-:Y:S04]  /*83370*/  STL.64 [R1+0x2830], R14 ;  /* 0x0028300e01007387 */ /* 0x010fe80000100a00 */
[----:B---3--:R-:W-:Y:S04]  /*83380*/  STL.64 [R1+0x2828], R12 ;  /* 0x0028280c01007387 */ /* 0x008fe80000100a00 */
[----:B--2---:R-:W2:Y:S04]  /*83390*/  LDL.LU R16, [R1+0x250] ;  /* 0x0002500001107983 */ /* 0x004ea80000300800 */
        /* <DEDUP_REMOVED lines=39> */
[----:B------:R-:W-:-:S03]  /*83610*/  IMAD.MOV.U32 R22, RZ, RZ, R8 ;  /* 0x000000ffff167224 */ /* 0x000fc600078e0008 */
        /* <DEDUP_REMOVED lines=11> */
[----:B------:R-:W-:Y:S04]  /*836d0*/  STL.64 [R1+0x23e8], R22 ;  /* 0x0023e81601007387 */ /* 0x000fe80000100a00 */
[----:B------:R1:W-:Y:S04]  /*836e0*/  STL [R1+0x23e4], R20 ;  /* 0x0023e41401007387 */ /* 0x0003e80000100800 */
[----:B-1----:R-:W4:Y:S04]  /*836f0*/  LDL.LU R20, [R1+0x2a0] ;  /* 0x0002a00001147983 */ /* 0x002f280000300800 */
[----:B------:R-:W4:Y:S04]  /*83700*/  LDL.LU R21, [R1+0x2a4] ;  /* 0x0002a40001157983 */ /* 0x000f280000300800 */
[----:B------:R-:W4:Y:S04]  /*83710*/  LDL.LU R22, [R1+0x2a8] ;  /* 0x0002a80001167983 */ /* 0x000f280000300800 */
[----:B------:R-:W4:Y:S04]  /*83720*/  LDL.LU R23, [R1+0x2ac] ;  /* 0x0002ac0001177983 */ /* 0x000f280000300800 */
        /* <DEDUP_REMOVED lines=13> */
[----:B------:R1:W-:Y:S04]  /*83800*/  STL.64 [R1+0x2660], R24 ;  /* 0x0026601801007387 */ /* 0x0003e80000100a00 */
[----:B-1----:R-:W2:Y:S04]  /*83810*/  LDL.LU R24, [R1+0x290] ;  /* 0x0002900001187983 */ /* 0x002ea80000300800 */
[----:B------:R-:W2:Y:S04]  /*83820*/  LDL.LU R25, [R1+0x294] ;  /* 0x0002940001197983 */ /* 0x000ea80000300800 */
[----:B------:R-:W2:Y:S04]  /*83830*/  LDL.LU R26, [R1+0x298] ;  /* 0x00029800011a7983 */ /* 0x000ea80000300800 */
[----:B------:R-:W2:Y:S04]  /*83840*/  LDL.LU R27, [R1+0x29c] ;  /* 0x00029c00011b7983 */ /* 0x000ea80000300800 */
[----:B0-----:R-:W-:Y:S04]  /*83850*/  STL.64 [R1+0xb0], R16 ;  /* 0x0000b01001007387 */ /* 0x001fe80000100a00 */
[----:B------:R-:W-:Y:S04]  /*83860*/  STL.64 [R1+0xb8], R18 ;  /* 0x0000b81201007387 */ /* 0x000fe80000100a00 */
[----:B------:R-:W0:Y:S04]  /*83870*/  LDS.128 R16, [R3+0x1000] ;  /* 0x0010000003107984 */ /* 0x000e280000000c00 */
[----:B0-----:R-:W-:Y:S04]  /*83880*/  STL.64 [R1+0xf0], R16 ;  /* 0x0000f01001007387 */ /* 0x001fe80000100a00 */
[----:B------:R-:W-:Y:S04]  /*83890*/  STL.64 [R1+0xf8], R18 ;  /* 0x0000f81201007387 */ /* 0x000fe80000100a00 */
[----:B------:R-:W0:Y:S04]  /*838a0*/  LDS.128 R16, [R3+0x1800] ;  /* 0x0018000003107984 */ /* 0x000e280000000c00 */
[----:B------:R-:W-:Y:S06]  /*838b0*/  BAR.SYNC.DEFER_BLOCKING 0x0 ;  /* 0x0000000000007b1d */ /* 0x000fec0000010000 */
[----:B0-----:R-:W-:Y:S04]  /*838c0*/  STL.64 [R1], R16 ;  /* 0x0000001001007387 */ /* 0x001fe80000100a00 */
        /* <DEDUP_REMOVED lines=21> */
[----:B------:R0:W-:Y:S04]  /*83a20*/  STS.128 [R0+0x300], R12 ;  /* 0x0003000c00007388 */ /* 0x0001e80000000c00 */
[----:B0-----:R-:W3:Y:S04]  /*83a30*/  LDL.LU.64 R14, [R1+0x2830] ;  /* 0x00283000010e7983 */ /* 0x001ee80000300a00 */
[----:B------:R-:W3:Y:S04]  /*83a40*/  LDL.LU.64 R12, [R1+0x2828] ;  /* 0x00282800010c7983 */ /* 0x000ee80000300a00 */
[----:B--2---:R0:W-:Y:S04]  /*83a50*/  STS.128 [R0+0x380], R16 ;  /* 0x0003801000007388 */ /* 0x0041e80000000c00 */
[----:B0-----:R-:W2:Y:S04]  /*83a60*/  LDL.LU.64 R18, [R1+0x2820] ;  /* 0x0028200001127983 */ /* 0x001ea80000300a00 */
[----:B------:R-:W2:Y:S04]  /*83a70*/  LDL.LU.64 R16, [R1+0x2818] ;  /* 0x0028180001107983 */ /* 0x000ea80000300a00 */
[----:B---3--:R0:W-:Y:S04]  /*83a80*/  STS.128 [R0+0x400], R12 ;  /* 0x0004000c00007388 */ /* 0x0081e80000000c00 */
[----:B------:R-:W-:Y:S04]  /*83a90*/  STS.128 [R0+0x500], R8 ;  /* 0x0005000800007388 */ /* 0x000fe80000000c00 */
[----:B0-----:R-:W3:Y:S04]  /*83aa0*/  LDL.LU.64 R14, [R1+0x2810] ;  /* 0x00281000010e7983 */ /* 0x001ee80000300a00 */
[----:B------:R-:W3:Y:S04]  /*83ab0*/  LDL.LU.64 R12, [R1+0x2808] ;  /* 0x00280800010c7983 */ /* 0x000ee80000300a00 */
[----:B--2---:R0:W-:Y:S04]  /*83ac0*/  STS.128 [R0+0x480], R16 ;  /* 0x0004801000007388 */ /* 0x0041e80000000c00 */
[----:B0-----:R-:W2:Y:S04]  /*83ad0*/  LDL.LU.64 R18, [R1+0x2800] ;  /* 0x0028000001127983 */ /* 0x001ea80000300a00 */
[----:B------:R-:W2:Y:S04]  /*83ae0*/  LDL.LU.64 R16, [R1+0x27f8] ;  /* 0x0027f80001107983 */ /* 0x000ea80000300a00 */
[----:B------:R-:W2:Y:S04]  /*83af0*/  LDL.LU.64 R10, [R1+0x27f0] ;  /* 0x0027f000010a7983 */ /* 0x000ea80000300a00 */
[----:B------:R-:W2:Y:S04]  /*83b00*/  LDL.LU.64 R8, [R1+0x27e8] ;  /* 0x0027e80001087983 */ /* 0x000ea80000300a00 */
[----:B------:R-:W-:Y:S04]  /*83b10*/  STS.128 [R0+0x580], R24 ;  /* 0x0005801800007388 */ /* 0x000fe80000000c00 */
[----:B----4-:R-:W-:Y:S04]  /*83b20*/  STS.128 [R0+0x600], R20 ;  /* 0x0006001400007388 */ /* 0x010fe80000000c00 */
[----:B---3--:R-:W-:Y:S04]  /*83b30*/  STS.128 [R0+0x780], R12 ;  /* 0x0007800c00007388 */ /* 0x008fe80000000c00 */
[----:B--2---:R-:W-:Y:S04]  /*83b40*/  STS.128 [R0+0x680], R16 ;  /* 0x0006801000007388 */ /* 0x004fe80000000c00 */
[----:B------:R0:W-:Y:S04]  /*83b50*/  STS.128 [R0+0x700], R8 ;  /* 0x0007000800007388 */ /* 0x0001e80000000c00 */
[----:B------:R-:W-:Y:S06]  /*83b60*/  BAR.SYNC.DEFER_BLOCKING 0x0 ;  /* 0x0000000000007b1d */ /* 0x000fec0000010000 */
[----:B0-----:R-:W2:Y:S04]  /*83b70*/  LDL.LU R8, [R1+0x4c0] ;  /* 0x0004c00001087983 */ /* 0x001ea80000300800 */
[----:B------:R-:W0:Y:S04]  /*83b80*/  LDS.128 R16, [R2] ;  /* 0x0000000002107984 */ /* 0x000e280000000c00 */
[----:B------:R-:W1:Y:S04]  /*83b90*/  LDS.128 R12, [R2+0x800] ;  /* 0x00080000020c7984 */ /* 0x000e680000000c00 */
[----:B0-----:R0:W-:Y:S04]  /*83ba0*/  STL.64 [R1+0x180], R16 ;  /* 0x0001801001007387 */ /* 0x0011e80000100a00 */
[----:B------:R3:W-:Y:S04]  /*83bb0*/  STL.64 [R1+0x188], R18 ;  /* 0x0001881201007387 */ /* 0x0007e80000100a00 */
[----:B-1----:R-:W-:Y:S04]  /*83bc0*/  STL.64 [R1+0x240], R12 ;  /* 0x0002400c01007387 */ /* 0x002fe80000100a00 */
[----:B------:R-:W-:Y:S04]  /*83bd0*/  STL.64 [R1+0x248], R14 ;  /* 0x0002480e01007387 */ /* 0x000fe80000100a00 */
[----:B------:R-:W2:Y:S04]  /*83be0*/  LDL.LU R9, [R1+0x4c4] ;  /* 0x0004c40001097983 */ /* 0x000ea80000300800 */
[----:B------:R-:W4:Y:S04]  /*83bf0*/  LDL.LU R10, [R1+0x4c8] ;  /* 0x0004c800010a7983 */ /* 0x000f280000300800 */
[----:B------:R-:W4:Y:S04]  /*83c00*/  LDL.LU R11, [R1+0x4cc] ;  /* 0x0004cc00010b7983 */ /* 0x000f280000300800 */
[----:B----4-:R-:W-:Y:S04]  /*83c10*/  STL.64 [R1+0x2730], R10 ;  /* 0x0027300a01007387 */ /* 0x010fe80000100a00 */
[----:B--2---:R1:W-:Y:S04]  /*83c20*/  STL.64 [R1+0x2728], R8 ;  /* 0x0027280801007387 */ /* 0x0043e80000100a00 */
[----:B0-----:R-:W2:Y:S04]  /*83c30*/  LDL.LU R16, [R1+0x4b0] ;  /* 0x0004b00001107983 */ /* 0x001ea80000300800 */
[----:B------:R-:W2:Y:S04]  /*83c40*/  LDL.LU R17, [R1+0x4b4] ;  /* 0x0004b40001117983 */ /* 0x000ea80000300800 */
[----:B---3--:R-:W3:Y:S04]  /*83c50*/  LDL.LU R18, [R1+0x4b8] ;  /* 0x0004b80001127983 */ /* 0x008ee80000300800 */
        /* <DEDUP_REMOVED lines=9> */
[----:B-1----:R-:W3:Y:S04]  /*83cf0*/  LDL.LU R8, [R1+0x400] ;  /* 0x0004000001087983 */ /* 0x002ee80000300800 */
[----:B------:R-:W3:Y:S04]  /*83d00*/  LDL.LU R9, [R1+0x404] ;  /* 0x0004040001097983 */ /* 0x000ee80000300800 */
[----:B------:R-:W4:Y:S04]  /*83d10*/  LDL.LU R10, [R1+0x408] ;  /* 0x00040800010a7983 */ /* 0x000f280000300800 */
[----:B------:R-:W4:Y:S04]  /*83d20*/  LDL.LU R11, [R1+0x40c] ;  /* 0x00040c00010b7983 */ /* 0x000f280000300800 */
[----:B----4-:R-:W-:Y:S04]  /*83d30*/  STL.64 [R1+0x2760], R10 ;  /* 0x0027600a01007387 */ /* 0x010fe80000100a00 */
[----:B---3--:R-:W-:Y:S04]  /*83d40*/  STL.64 [R1+0x2758], R8 ;  /* 0x0027580801007387 */ /* 0x008fe80000100a00 */
[----:B0-----:R-:W3:Y:S04]  /*83d50*/  LDL.LU R16, [R1+0x3f0] ;  /* 0x0003f00001107983 */ /* 0x001ee80000300800 */
[----:B------:R-:W3:Y:S04]  /*83d60*/  LDL.LU R17, [R1+0x3f4] ;  /* 0x0003f40001117983 */ /* 0x000ee80000300800 */
[----:B------:R-:W4:Y:S04]  /*83d70*/  LDL.LU R18, [R1+0x3f8] ;  /* 0x0003f80001127983 */ /* 0x000f280000300800 */
[----:B------:R-:W4:Y:S04]  /*83d80*/  LDL.LU R19, [R1+0x3fc] ;  /* 0x0003fc0001137983 */ /* 0x000f280000300800 */
[----:B----4-:R-:W-:Y:S04]  /*83d90*/  STL.64 [R1+0x2770], R18 ;  /* 0x0027701201007387 */ /* 0x010fe80000100a00 */
[----:B---3--:R0:W-:Y:S04]  /*83da0*/  STL.64 [R1+0x2768], R16 ;  /* 0x0027681001007387 */ /* 0x0081e80000100a00 */
        /* <DEDUP_REMOVED lines=55> */
[----:B------:R-:W2:Y:S04]  /*84120*/  LDL.LU R12, [R1+0x4d0] ;  /* 0x0004d000010c7983 */ /* 0x000ea80000300800 */
        /* <DEDUP_REMOVED lines=69> */
[----:B------:R-:W4:Y:S04]  /*84580*/  LDL.LU.64 R10, [R1+0x2760] ;  /* 0x00276000010a7983 */ /* 0x000f280000300a00 */
[----:B------:R-:W4:Y:S04]  /*84590*/  LDL.LU.64 R8, [R1+0x2758] ;  /* 0x0027580001087983 */ /* 0x000f280000300a00 */
[----:B---3--:R0:W-:Y:S04]  /*845a0*/  STS.128 [R0+0x400], R20 ;  /* 0x0004001400007388 */ /* 0x0081e80000000c00 */
[----:B0-----:R-:W3:Y:S04]  /*845b0*/  LDL.LU.64 R22, [R1+0x2750] ;  /* 0x0027500001167983 */ /* 0x001ee80000300a00 */
[----:B------:R-:W3:Y:S04]  /*845c0*/  LDL.LU.64 R20, [R1+0x2748] ;  /* 0x0027480001147983 */ /* 0x000ee80000300a00 */
[----:B--2---:R0:W-:Y:S04]  /*845d0*/  STS.128 [R0+0x480], R16 ;  /* 0x0004801000007388 */ /* 0x0041e80000000c00 */
[----:B----4-:R1:W-:Y:S04]  /*845e0*/  STS.128 [R0+0x500], R8 ;  /* 0x0005000800007388 */ /* 0x0103e80000000c00 */
[----:B0-----:R-:W2:Y:S04]  /*845f0*/  LDL.LU.64 R18, [R1+0x2740] ;  /* 0x0027400001127983 */ /* 0x001ea80000300a00 */
[----:B------:R-:W2:Y:S04]  /*84600*/  LDL.LU.64 R16, [R1+0x2738] ;  /* 0x0027380001107983 */ /* 0x000ea80000300a00 */
[----:B-1----:R-:W4:Y:S04]  /*84610*/  LDL.LU.64 R10, [R1+0x2730] ;  /* 0x00273000010a7983 */ /* 0x002f280000300a00 */
[----:B------:R-:W4:Y:S04]  /*84620*/  LDL.LU.64 R8, [R1+0x2728] ;  /* 0x0027280001087983 */ /* 0x000f280000300a00 */
[----:B------:R-:W-:Y:S04]  /*84630*/  STS.128 [R0+0x580], R24 ;  /* 0x0005801800007388 */ /* 0x000fe80000000c00 */
[----:B---3--:R-:W-:Y:S04]  /*84640*/  STS.128 [R0+0x600], R20 ;  /* 0x0006001400007388 */ /* 0x008fe80000000c00 */
[----:B------:R-:W-:Y:S04]  /*84650*/  STS.128 [R0+0x780], R12 ;  /* 0x0007800c00007388 */ /* 0x000fe80000000c00 */
[----:B--2---:R-:W-:Y:S04]  /*84660*/  STS.128 [R0+0x680], R16 ;  /* 0x0006801000007388 */ /* 0x004fe80000000c00 */
[----:B----4-:R0:W-:Y:S04]  /*84670*/  STS.128 [R0+0x700], R8 ;  /* 0x0007000800007388 */ /* 0x0101e80000000c00 */
        /* <DEDUP_REMOVED lines=173> */
[----:B------:R0:W-:Y:S04]  /*85150*/  STS.128 [R0+0x580], R24 ;  /* 0x0005801800007388 */ /* 0x0001e80000000c00 */
[----:B---3--:R-:W-:Y:S04]  /*85160*/  STS.128 [R0+0x600], R20 ;  /* 0x0006001400007388 */ /* 0x008fe80000000c00 */
[----:B------:R-:W-:Y:S04]  /*85170*/  STS.128 [R0+0x780], R12 ;  /* 0x0007800c00007388 */ /* 0x000fe80000000c00 */
[----:B0-----:R-:W3:Y:S04]  /*85180*/  LDL.LU.64 R24, [R1+0x2660] ;  /* 0x0026600001187983 */ /* 0x001ee80000300a00 */
[----:B--2---:R-:W-:Y:S04]  /*85190*/  STS.128 [R0+0x680], R16 ;  /* 0x0006801000007388 */ /* 0x004fe80000000c00 */
[----:B----4-:R-:W-:Y:S04]  /*851a0*/  STS.128 [R0+0x700], R8 ;  /* 0x0007000800007388 */ /* 0x010fe80000000c00 */
[----:B------:R-:W-:Y:S06]  /*851b0*/  BAR.SYNC.DEFER_BLOCKING 0x0 ;  /* 0x0000000000007b1d */ /* 0x000fec0000010000 */
[----:B------:R-:W0:Y:S04]  /*851c0*/  LDS.128 R12, [R2] ;  /* 0x00000000020c7984 */ /* 0x000e280000000c00 */
[----:B------:R-:W1:Y:S04]  /*851d0*/  LDS.128 R8, [R2+0x800] ;  /* 0x0008000002087984 */ /* 0x000e680000000c00 */
[----:B------:R-:W2:Y:S04]  /*851e0*/  LDS.128 R16, [R2+0x1000] ;  /* 0x0010000002107984 */ /* 0x000ea80000000c00 */
[----:B0-----:R-:W-:Y:S04]  /*851f0*/  STL.64 [R1+0x410], R12 ;  /* 0x0004100c01007387 */ /* 0x001fe80000100a00 */
[----:B------:R-:W-:Y:S04]  /*85200*/  STL.64 [R1+0x418], R14 ;  /* 0x0004180e01007387 */ /* 0x000fe80000100a00 */
[----:B------:R-:W0:Y:S04]  /*85210*/  LDS.128 R12, [R2+0x1800] ;  /* 0x00180000020c7984 */ /* 0x000e280000000c00 */
[----:B-1----:R1:W-:Y:S04]  /*85220*/  STL.64 [R1+0x500], R8 ;  /* 0x0005000801007387 */ /* 0x0023e80000100a00 */
[----:B------:R4:W-:Y:S04]  /*85230*/  STL.64 [R1+0x508], R10 ;  /* 0x0005080a01007387 */ /* 0x0009e80000100a00 */
[----:B-1----:R-:W3:Y:S04]  /*85240*/  LDL.LU R8, [R1+0xa20] ;  /* 0x000a200001087983 */ /* 0x002ee80000300800 */
[----:B--2---:R1:W-:Y:S04]  /*85250*/  STL.64 [R1+0x560], R16 ;  /* 0x0005601001007387 */ /* 0x0043e80000100a00 */
[----:B------:R2:W-:Y:S04]  /*85260*/  STL.64 [R1+0x568], R18 ;  /* 0x0005681201007387 */ /* 0x0005e80000100a00 */
[----:B0-----:R-:W-:Y:S04]  /*85270*/  STL.64 [R1+0x5c0], R12 ;  /* 0x0005c00c01007387 */ /* 0x001fe80000100a00 */
[----:B------:R-:W-:Y:S04]  /*85280*/  STL.64 [R1+0x5c8], R14 ;  /* 0x0005c80e01007387 */ /* 0x000fe80000100a00 */
[----:B------:R-:W3:Y:S04]  /*85290*/  LDL.LU R9, [R1+0xa24] ;  /* 0x000a240001097983 */ /* 0x000ee80000300800 */
[----:B----4-:R-:W4:Y:S04]  /*852a0*/  LDL.LU R10, [R1+0xa28] ;  /* 0x000a2800010a7983 */ /* 0x010f280000300800 */
[----:B------:R-:W4:Y:S04]  /*852b0*/  LDL.LU R11, [R1+0xa2c] ;  /* 0x000a2c00010b7983 */ /* 0x000f280000300800 */
[----:B----4-:R-:W-:Y:S04]  /*852c0*/  STL.64 [R1+0x2598], R10 ;  /* 0x0025980a01007387 */ /* 0x010fe80000100a00 */
[----:B---3--:R-:W-:Y:S04]  /*852d0*/  STL.64 [R1+0x2590], R8 ;  /* 0x0025900801007387 */ /* 0x008fe80000100a00 */
[----:B-1----:R-:W3:Y:S04]  /*852e0*/  LDL.LU R16, [R1+0xa00] ;  /* 0x000a000001107983 */ /* 0x002ee80000300800 */
[----:B------:R-:W3:Y:S04]  /*852f0*/  LDL.LU R17, [R1+0xa04] ;  /* 0x000a040001117983 */ /* 0x000ee80000300800 */
[----:B--2---:R-:W2:Y:S04]  /*85300*/  LDL.LU R18, [R1+0xa08] ;  /* 0x000a080001127983 */ /* 0x004ea80000300800 */
[----:B------:R-:W2:Y:S04]  /*85310*/  LDL.LU R19, [R1+0xa0c] ;  /* 0x000a0c0001137983 */ /* 0x000ea80000300800 */
[----:B--2---:R-:W-:Y:S04]  /*85320*/  STL.64 [R1+0x25a8], R18 ;  /* 0x0025a81201007387 */ /* 0x004fe80000100a00 */
[----:B---3--:R0:W-:Y:S04]  /*85330*/  STL.64 [R1+0x25a0], R16 ;  /* 0x0025a01001007387 */ /* 0x0081e80000100a00 */
        /* <DEDUP_REMOVED lines=66> */
[----:B------:R-:W0:Y:S04]  /*85760*/  LDS.128 R16, [R29] ;  /* 0x000000001d107984 */ /* 0x000e280000000c00 */
        /* <DEDUP_REMOVED lines=33> */
[----:B0-----:R-:W-:Y:S01]  /*85980*/  STL.64 [R1+0x5a0], R16 ;  /* 0x0005a01001007387 */ /* 0x001fe20000100a00 */
[----:B------:R-:W-:-:S03]  /*85990*/  IMAD.MOV.U32 R27, RZ, RZ, R19 ;  /* 0x000000ffff1b7224 */ /* 0x000fc600078e0013 */
[----:B------:R-:W-:Y:S04]  /*859a0*/  STL [R1+0x5a8], R18 ;  /* 0x0005a81201007387 */ /* 0x000fe80000100800 */
[----:B------:R-:W0:Y:S04]  /*859b0*/  LDS.128 R16, [R3] ;  /* 0x0000000003107984 */ /* 0x000e280000000c00 */
[----:B------:R-:W-:Y:S04]  /*859c0*/  STL [R1+0x23cc], R27 ;  /* 0x0023cc1b01007387 */ /* 0x000fe80000100800 */
        /* <DEDUP_REMOVED lines=50> */
[----:B---3--:R-:W-:Y:S04]  /*85cf0*/  STS.128 [R0+0x600], R20 ;  /* 0x0006001400007388 */ /* 0x008fe80000000c00 */
[----:B----4-:R-:W-:Y:S04]  /*85d00*/  STS.128 [R0+0x780], R12 ;  /* 0x0007800c00007388 */ /* 0x010fe80000000c00 */
[----:B--2---:R-:W-:Y:S04]  /*85d10*/  STS.128 [R0+0x680], R16 ;  /* 0x0006801000007388 */ /* 0x004fe80000000c00 */
[----:B------:R-:W-:Y:S04]  /*85d20*/  STS.128 [R0+0x700], R8 ;  /* 0x0007000800007388 */ /* 0x000fe80000000c00 */
[----:B------:R-:W-:Y:S06]  /*85d30*/  BAR.SYNC.DEFER_BLOCKING 0x0 ;  /* 0x0000000000007b1d */ /* 0x000fec0000010000 */
[----:B------:R-:W0:Y:S04]  /*85d40*/  LDS.128 R12, [R2] ;  /* 0x00000000020c7984 */ /* 0x000e280000000c00 */
[----:B------:R-:W1:Y:S04]  /*85d50*/  LDS.128 R8, [R2+0x800] ;  /* 0x0008000002087984 */ /* 0x000e680000000c00 */
[----:B------:R-:W2:Y:S04]  /*85d60*/  LDS.128 R16, [R2+0x1000] ;  /* 0x0010000002107984 */ /* 0x000ea80000000c00 */
[----:B0-----:R-:W-:Y:S04]  /*85d70*/  STL.64 [R1+0x3c0], R12 ;  /* 0x0003c00c01007387 */ /* 0x001fe80000100a00 */
[----:B------:R-:W-:Y:S04]  /*85d80*/  STL.64 [R1+0x3c8], R14 ;  /* 0x0003c80e01007387 */ /* 0x000fe80000100a00 */
[----:B------:R-:W0:Y:S04]  /*85d90*/  LDS.128 R12, [R2+0x1800] ;  /* 0x00180000020c7984 */ /* 0x000e280000000c00 */
[----:B-1----:R-:W-:Y:S04]  /*85da0*/  STL.64 [R1+0x400], R8 ;  /* 0x0004000801007387 */ /* 0x002fe80000100a00 */
[----:B------:R-:W-:Y:S04]  /*85db0*/  STL.64 [R1+0x408], R10 ;  /* 0x0004080a01007387 */ /* 0x000fe80000100a00 */
[----:B------:R-:W1:Y:S04]  /*85dc0*/  LDS.128 R8, [R29] ;  /* 0x000000001d087984 */ /* 0x000e680000000c00 */
[----:B--2---:R-:W-:Y:S04]  /*85dd0*/  STL.64 [R1+0x4f0], R16 ;  /* 0x0004f01001007387 */ /* 0x004fe80000100a00 */
[----:B------:R-:W-:Y:S04]  /*85de0*/  STL.64 [R1+0x4f8], R18 ;  /* 0x0004f81201007387 */ /* 0x000fe80000100a00 */
[----:B------:R-:W2:Y:S04]  /*85df0*/  LDS.128 R16, [R29+0x800] ;  /* 0x000800001d107984 */ /* 0x000ea80000000c00 */
[----:B0-----:R-:W-:Y:S04]  /*85e00*/  STL.64 [R1+0x4d0], R12 ;  /* 0x0004d00c01007387 */ /* 0x001fe80000100a00 */
[----:B------:R-:W-:Y:S04]  /*85e10*/  STL.64 [R1+0x4d8], R14 ;  /* 0x0004d80e01007387 */ /* 0x000fe80000100a00 */
[----:B------:R-:W-:Y:S04]  /*85e20*/  LDS.128 R12, [R29+0x1000] ;  /* 0x001000001d0c7984 */ /* 0x000fe80000000c00 */
[----:B-1----:R-:W-:Y:S04]  /*85e30*/  STL.64 [R1+0x3e0], R8 ;  /* 0x0003e00801007387 */ /* 0x002fe80000100a00 */
[----:B------:R-:W-:Y:S04]  /*85e40*/  STL.64 [R1+0x3e8], R10 ;  /* 0x0003e80a01007387 */ /* 0x000fe80000100a00 */
[----:B------:R-:W0:Y:S04]  /*85e50*/  LDS.128 R8, [R29+0x1800] ;  /* 0x001800001d087984 */ /* 0x000e280000000c00 */
[----:B--2---:R1:W-:Y:S04]  /*85e60*/  STL.64 [R1+0x4b0], R16 ;  /* 0x0004b01001007387 */ /* 0x0043e80000100a00 */
[----:B------:R-:W-:Y:S04]  /*85e70*/  STL.64 [R1+0x4b8], R18 ;  /* 0x0004b81201007387 */ /* 0x000fe80000100a00 */
[----:B0-----:R-:W-:Y:S01]  /*85e80*/  STL.64 [R1+0x3f0], R8 ;  /* 0x0003f00801007387 */ /* 0x001fe20000100a00 */
[----:B------:R-:W-:-:S03]  /*85e90*/  IMAD.MOV.U32 R27, RZ, RZ, R11 ;  /* 0x000000ffff1b7224 */ /* 0x000fc600078e000b */
[----:B------:R-:W-:Y:S04]  /*85ea0*/  STL.64 [R1+0x490], R12 ;  /* 0x0004900c01007387 */ /* 0x000fe80000100a00 */
[----:B------:R-:W-:Y:S04]  /*85eb0*/  STL.64 [R1+0x498], R14 ;  /* 0x0004980e01007387 */ /* 0x000fe80000100a00 */
[----:B------:R-:W0:Y:S04]  /*85ec0*/  LDS.128 R12, [R4] ;  /* 0x00000000040c7984 */ /* 0x000e280000000c00 */
[----:B------:R-:W-:Y:S04]  /*85ed0*/  STL [R1+0x3f8], R10 ;  /* 0x0003f80a01007387 */ /* 0x000fe80000100800 */
[----:B------:R-:W2:Y:S04]  /*85ee0*/  LDS.128 R8, [R4+0x800] ;  /* 0x0008000004087984 */ /* 0x000ea80000000c00 */
[----:B------:R-:W-:Y:S04]  /*85ef0*/  STL [R1+0x23d0], R27 ;  /* 0x0023d01b01007387 */ /* 0x000fe80000100800 */
[----:B-1----:R-:W3:Y:S04]  /*85f00*/  LDL.LU R16, [R1+0xb30] ;  /* 0x000b300001107983 */ /* 0x002ee80000300800 */
[----:B0-----:R-:W-:Y:S04]  /*85f10*/  STL.64 [R1+0x3d0], R12 ;  /* 0x0003d00c01007387 */ /* 0x001fe80000100a00 */
[----:B------:R-:W-:Y:S04]  /*85f20*/  STL.64 [R1+0x3d8], R14 ;  /* 0x0003d80e01007387 */ /* 0x000fe80000100a00 */
[----:B--2---:R-:W-:Y:S04]  /*85f30*/  STL.64 [R1+0x3b0], R8 ;  /* 0x0003b00801007387 */ /* 0x004fe80000100a00 */
[----:B------:R-:W-:Y:S04]  /*85f40*/  STL.64 [R1+0x3b8], R10 ;  /* 0x0003b80a01007387 */ /* 0x000fe80000100a00 */
[----:B------:R-:W3:Y:S04]  /*85f50*/  LDL.LU R17, [R1+0xb34] ;  /* 0x000b340001117983 */ /* 0x000ee80000300800 */
[----:B------:R-:W2:Y:S04]  /*85f60*/  LDL.LU R18, [R1+0xb38] ;  /* 0x000b380001127983 */ /* 0x000ea80000300800 */
[----:B------:R-:W2:Y:S04]  /*85f70*/  LDL.LU R19, [R1+0xb3c] ;  /* 0x000b3c0001137983 */ /* 0x000ea80000300800 */
[----:B------:R-:W0:Y:S04]  /*85f80*/  LDS.128 R8, [R4+0x1000] ;  /* 0x0010000004087984 */ /* 0x000e280000000c00 */
[----:B------:R-:W-:Y:S04]  /*85f90*/  LDS.128 R12, [R3+0x800] ;  /* 0x00080000030c7984 */ /* 0x000fe80000000c00 */
[----:B--2---:R-:W-:Y:S04]  /*85fa0*/  STL.64 [R1+0x24d0], R18 ;  /* 0x0024d01201007387 */ /* 0x004fe80000100a00 */
[----:B---3--:R1:W-:Y:S04]  /*85fb0*/  STL.64 [R1+0x24c8], R16 ;  /* 0x0024c81001007387 */ /* 0x0083e80000100a00 */
[----:B------:R-:W2:Y:S04]  /*85fc0*/  LDL.LU R20, [R1+0xb20] ;  /* 0x000b200001147983 */ /* 0x000ea80000300800 */
[----:B------:R-:W2:Y:S04]  /*85fd0*/  LDL.LU R21, [R1+0xb24] ;  /* 0x000b240001157983 */ /* 0x000ea80000300800 */
[----:B------:R-:W3:Y:S04]  /*85fe0*/  LDL.LU R22, [R1+0xb28] ;  /* 0x000b280001167983 */ /* 0x000ee80000300800 */
[----:B------:R-:W3:Y:S01]  /*85ff0*/  LDL.LU R23, [R1+0xb2c] ;  /* 0x000b2c0001177983 */ /* 0x000ee20000300800 */
[----:B0-----:R-:W-:-:S03]  /*86000*/  IMAD.MOV.U32 R27, RZ, RZ, R11 ;  /* 0x000000ffff1b7224 */ /* 0x001fc600078e000b */
[----:B---3--:R-:W-:Y:S04]  /*86010*/  STL.64 [R1+0x24e0], R22 ;  /* 0x0024e01601007387 */ /* 0x008fe80000100a00 */
[----:B--2---:R-:W-:Y:S04]  /*86020*/  STL.64 [R1+0x24d8], R20 ;  /* 0x0024d81401007387 */ /* 0x004fe80000100a00 */
[----:B------:R-:W-:Y:S04]  /*86030*/  STL.64 [R1+0x360], R8 ;  /* 0x0003600801007387 */ /* 0x000fe80000100a00 */
[----:B------:R-:W-:Y:S04]  /*86040*/  STL [R1+0x368], R10 ;  /* 0x0003680a01007387 */ /* 0x000fe80000100800 */
[----:B------:R-:W0:Y:S04]  /*86050*/  LDS.128 R8, [R4+0x1800] ;  /* 0x0018000004087984 */ /* 0x000e280000000c00 */
[----:B------:R-:W-:Y:S04]  /*86060*/  STL [R1+0x23d4], R27 ;  /* 0x0023d41b01007387 */ /* 0x000fe80000100800 */
[----:B------:R2:W-:Y:S04]  /*86070*/  STL [R1+0x24e8], R4 ;  /* 0x0024e80401007387 */ /* 0x0005e80000100800 */
[----:B-1----:R-:W3:Y:S04]  /*86080*/  LDL.LU R16, [R1+0xaf0] ;  /* 0x000af00001107983 */ /* 0x002ee80000300800 */
[----:B0-----:R-:W-:Y:S04]  /*86090*/  STL.64 [R1+0x520], R8 ;  /* 0x0005200801007387 */ /* 0x001fe80000100a00 */
[----:B------:R-:W-:Y:S04]  /*860a0*/  STL.64 [R1+0x528], R10 ;  /* 0x0005280a01007387 */ /* 0x000fe80000100a00 */
[----:B------:R-:W3:Y:S04]  /*860b0*/  LDL.LU R17, [R1+0xaf4] ;  /* 0x000af40001117983 */ /* 0x000ee80000300800 */
[----:B------:R-:W4:Y:S04]  /*860c0*/  LDL.LU R18, [R1+0xaf8] ;  /* 0x000af80001127983 */ /* 0x000f280000300800 */
[----:B------:R-:W4:Y:S04]  /*860d0*/  LDL.LU R19, [R1+0xafc] ;  /* 0x000afc0001137983 */ /* 0x000f280000300800 */
[----:B------:R-:W-:Y:S04]  /*860e0*/  LDS.128 R8, [R3+0x1000] ;  /* 0x0010000003087984 */ /* 0x000fe80000000c00 */
        /* <DEDUP_REMOVED lines=14> */
[----:B-1----:R-:W2:Y:S04]  /*861d0*/  LDL.LU R4, [R1+0xab0] ;  /* 0x000ab00001047983 */ /* 0x002ea80000300800 */
        /* <DEDUP_REMOVED lines=50> */
[----:B0-----:R-:W-:Y:S01]  /*86500*/  STL.64 [R1+0x350], R4 ;  /* 0x0003500401007387 */ /* 0x001fe20000100a00 */
[----:B------:R-:W-:-:S03]  /*86510*/  IMAD.MOV.U32 R27, RZ, RZ, R7 ;  /* 0x000000ffff1b7224 */ /* 0x000fc600078e0007 */
[----:B------:R-:W-:Y:S04]  /*86520*/  STL [R1+0x358], R6 ;  /* 0x0003580601007387 */ /* 0x000fe80000100800 */
[----:B------:R-:W0:Y:S04]  /*86530*/  LDS.128 R4, [R3+0x1800] ;  /* 0x0018000003047984 */ /* 0x000e280000000c00 */
[----:B------:R-:W-:Y:S04]  /*86540*/  STL [R1+0x23d8], R27 ;  /* 0x0023d81b01007387 */ /* 0x000fe80000100800 */
[----:B------:R-:W-:Y:S04]  /*86550*/  STL [R1+0x23dc], R15 ;  /* 0x0023dc0f01007387 */ /* 0x000fe80000100800 */
[----:B------:R-:W-:Y:S04]  /*86560*/  STL [R1+0x2410], R14 ;  /* 0x0024100e01007387 */ /* 0x000fe80000100800 */
[----:B------:R1:W-:Y:S04]  /*86570*/  STL.64 [R1+0x2408], R12 ;  /* 0x0024080c01007387 */ /* 0x0003e80000100a00 */
[----:B------:R-:W-:Y:S06]  /*86580*/  BAR.SYNC.DEFER_BLOCKING 0x0 ;  /* 0x0000000000007b1d */ /* 0x000fec0000010000 */
[----:B-1----:R-:W4:Y:S04]  /*86590*/  LDL.LU R12, [R1+0xb10] ;  /* 0x000b1000010c7983 */ /* 0x002f280000300800 */
[----:B------:R-:W4:Y:S04]  /*865a0*/  LDL.LU R13, [R1+0xb14] ;  /* 0x000b1400010d7983 */ /* 0x000f280000300800 */
[----:B------:R-:W4:Y:S04]  /*865b0*/  LDL.LU R14, [R1+0xb18] ;  /* 0x000b1800010e7983 */ /* 0x000f280000300800 */
[----:B------:R-:W4:Y:S04]  /*865c0*/  LDL.LU R15, [R1+0xb1c] ;  /* 0x000b1c00010f7983 */ /* 0x000f280000300800 */
[----:B------:R-:W-:Y:S04]  /*865d0*/  STL.64 [R1+0x23f8], R10 ;  /* 0x0023f80a01007387 */ /* 0x000fe80000100a00 */
[----:B------:R1:W-:Y:S04]  /*865e0*/  STL.64 [R1+0x23f0], R8 ;  /* 0x0023f00801007387 */ /* 0x0003e80000100a00 */
[----:B-1----:R-:W2:Y:S04]  /*865f0*/  LDL.LU R8, [R1+0xb00] ;  /* 0x000b000001087983 */ /* 0x002ea80000300800 */
[----:B------:R-:W2:Y:S04]  /*86600*/  LDL.LU R9, [R1+0xb04] ;  /* 0x000b040001097983 */ /* 0x000ea80000300800 */
[----:B------:R-:W2:Y:S04]  /*86610*/  LDL.LU R10, [R1+0xb08] ;  /* 0x000b0800010a7983 */ /* 0x000ea80000300800 */
[----:B------:R-:W2:Y:S04]  /*86620*/  LDL.LU R11, [R1+0xb0c] ;  /* 0x000b0c00010b7983 */ /* 0x000ea80000300800 */
        /* <DEDUP_REMOVED lines=26> */
[----:B---3--:R1:W-:Y:S04]  /*867d0*/  STS.128 [R0+0x400], R16 ;  /* 0x0004001000007388 */ /* 0x0083e80000000c00 */
[----:B0-----:R-:W2:Y:S04]  /*867e0*/  LDL.LU.64 R6, [R1+0x2508] ;  /* 0x0025080001067983 */ /* 0x001ea80000300a00 */
[----:B------:R-:W2:Y:S04]  /*867f0*/  LDL.LU.64 R4, [R1+0x2500] ;  /* 0x0025000001047983 */ /* 0x000ea80000300a00 */
[----:B-1----:R-:W3:Y:S04]  /*86800*/  LDL.LU.64 R18, [R1+0x24f8] ;  /* 0x0024f80001127983 */ /* 0x002ee80000300a00 */
[----:B------:R-:W3:Y:S04]  /*86810*/  LDL.LU.64 R16, [R1+0x24f0] ;  /* 0x0024f00001107983 */ /* 0x000ee80000300a00 */
[----:B------:R-:W-:Y:S04]  /*86820*/  STS.128 [R0+0x500], R20 ;  /* 0x0005001400007388 */ /* 0x000fe80000000c00 */
[----:B--2---:R0:W-:Y:S04]  /*86830*/  STS.128 [R0+0x480], R4 ;  /* 0x0004800400007388 */ /* 0x0041e80000000c00 */
[----:B---3--:R1:W-:Y:S04]  /*86840*/  STS.128 [R0+0x580], R16 ;  /* 0x0005801000007388 */ /* 0x0083e80000000c00 */
[----:B0-----:R-:W2:Y:S04]  /*86850*/  LDL.LU R4, [R1+0x24e8] ;  /* 0x0024e80001047983 */ /* 0x001ea80000300800 */
[----:B------:R-:W3:Y:S04]  /*86860*/  LDL.LU.64 R22, [R1+0x24e0] ;  /* 0x0024e00001167983 */ /* 0x000ee80000300a00 */
[----:B------:R-:W3:Y:S04]  /*86870*/  LDL.LU.64 R20, [R1+0x24d8] ;  /* 0x0024d80001147983 */ /* 0x000ee80000300a00 */
[----:B-1----:R-:W2:Y:S04]  /*86880*/  LDL.LU.64 R18, [R1+0x24d0] ;  /* 0x0024d00001127983 */ /* 0x002ea80000300a00 */
[----:B------:R-:W2:Y:S04]  /*86890*/  LDL.LU.64 R16, [R1+0x24c8] ;  /* 0x0024c80001107983 */ /* 0x000ea80000300a00 */
[----:B------:R-:W-:Y:S04]  /*868a0*/  STS.128 [R0+0x600], R8 ;  /* 0x0006000800007388 */ /* 0x000fe80000000c00 */
[----:B----4-:R-:W-:Y:S04]  /*868b0*/  STS.128 [R0+0x680], R12 ;  /* 0x0006800c00007388 */ /* 0x010fe80000000c00 */
[----:B---3--:R-:W-:Y:S04]  /*868c0*/  STS.128 [R0+0x700], R20 ;  /* 0x0007001400007388 */ /* 0x008fe80000000c00 */
[----:B--2---:R-:W-:Y:S04]  /*868d0*/  STS.128 [R0+0x780], R16 ;  /* 0x0007801000007388 */ /* 0x004fe80000000c00 */
[----:B------:R-:W-:Y:S06]  /*868e0*/  BAR.SYNC.DEFER_BLOCKING 0x0 ;  /* 0x0000000000007b1d */ /* 0x000fec0000010000 */
[----:B------:R-:W0:Y:S04]  /*868f0*/  LDS.128 R8, [R2] ;  /* 0x0000000002087984 */ /* 0x000e280000000c00 */
[----:B------:R-:W1:Y:S04]  /*86900*/  LDS.128 R16, [R2+0x800] ;  /* 0x0008000002107984 */ /* 0x000e680000000c00 */
[----:B------:R-:W2:Y:S04]  /*86910*/  LDS.128 R12, [R2+0x1000] ;  /* 0x00100000020c7984 */ /* 0x000ea80000000c00 */
[----:B------:R-:W-:Y:S04]  /*86920*/  LDS.128 R20, [R3+0x1000] ;  /* 0x0010000003147984 */ /* 0x000fe80000000c00 */
        /* <DEDUP_REMOVED lines=11> */
[----:B------:R-:W0:Y:S04]  /*869e0*/  LDS.128 R8, [R29+0x1000] ;  /* 0x001000001d087984 */ /* 0x000e280000000c00 */
[----:B-1----:R-:W-:Y:S04]  /*869f0*/  STL.64 [R1+0x5f0], R16 ;  /* 0x0005f01001007387 */ /* 0x002fe80000100a00 */
[----:B------:R-:W-:Y:S04]  /*86a00*/  STL.64 [R1+0x5f8], R18 ;  /* 0x0005f81201007387 */ /* 0x000fe80000100a00 */
[----:B------:R-:W1:Y:S04]  /*86a10*/  LDS.128 R16, [R29+0x1800] ;  /* 0x001800001d107984 */ /* 0x000e680000000c00 */
[----:B--2---:R-:W-:Y:S04]  /*86a20*/  STL.64 [R1+0x630], R12 ;  /* 0x0006300c01007387 */ /* 0x004fe80000100a00 */
[----:B------:R-:W-:Y:S04]  /*86a30*/  STL.64 [R1+0x638], R14 ;  /* 0x0006380e01007387 */ /* 0x000fe80000100a00 */
[----:B------:R-:W2:Y:S04]  /*86a40*/  LDS.128 R12, [R4] ;  /* 0x00000000040c7984 */ /* 0x000ea80000000c00 */
        /* <DEDUP_REMOVED lines=8> */
[----:B------:R-:W2:Y:S04]  /*86ad0*/  LDS.128 R12, [R4+0x1800] ;  /* 0x00180000040c7984 */ /* 0x000ea80000000c00 */
[----:B------:R-:W-:Y:S04]  /*86ae0*/  LDS.128 R4, [R3+0x800] ;  /* 0x0008000003047984 */ /* 0x000fe80000000c00 */
[----:B0-----:R-:W-:Y:S04]  /*86af0*/  STL.64 [R1+0x640], R8 ;  /* 0x0006400801007387 */ /* 0x001fe80000100a00 */
[----:B------:R-:W-:Y:S04]  /*86b00*/  STL.64 [R1+0x648], R10 ;  /* 0x0006480a01007387 */ /* 0x000fe80000100a00 */
[----:B------:R-:W0:Y:S04]  /*86b10*/  LDS.128 R8, [R3] ;  /* 0x0000000003087984 */ /* 0x000e280000000c00 */
[----:B-1----:R-:W-:Y:S04]  /*86b20*/  STL.64 [R1+0x690], R16 ;  /* 0x0006901001007387 */ /* 0x002fe80000100a00 */
[----:B------:R-:W-:Y:S04]  /*86b30*/  STL.64 [R1+0x698], R18 ;  /* 0x0006981201007387 */ /* 0x000fe80000100a00 */
[----:B--2---:R1:W-:Y:S04]  /*86b40*/  STL.64 [R1+0x6b0], R12 ;  /* 0x0006b00c01007387 */ /* 0x0043e80000100a00 */
[----:B------:R2:W-:Y:S04]  /*86b50*/  STL.64 [R1+0x6b8], R14 ;  /* 0x0006b80e01007387 */ /* 0x0005e80000100a00 */
[----:B-1----:R-:W3:Y:S04]  /*86b60*/  LDL.LU R12, [R1+0xbf0] ;  /* 0x000bf000010c7983 */ /* 0x002ee80000300800 */
[----:B0-----:R-:W-:Y:S04]  /*86b70*/  STL.64 [R1+0x610], R8 ;  /* 0x0006100801007387 */ /* 0x001fe80000100a00 */
[----:B------:R-:W-:Y:S04]  /*86b80*/  STL.64 [R1+0x618], R10 ;  /* 0x0006180a01007387 */ /* 0x000fe80000100a00 */
[----:B------:R-:W-:Y:S04]  /*86b90*/  STL.64 [R1+0x650], R4 ;  /* 0x0006500401007387 */ /* 0x000fe80000100a00 */
[----:B------:R-:W-:Y:S04]  /*86ba0*/  STL.64 [R1+0x658], R6 ;  /* 0x0006580601007387 */ /* 0x000fe80000100a00 */
[----:B------:R-:W3:Y:S04]  /*86bb0*/  LDL.LU R13, [R1+0xbf4] ;  /* 0x000bf400010d7983 */ /* 0x000ee80000300800 */
[----:B--2---:R-:W2:Y:S04]  /*86bc0*/  LDL.LU R14, [R1+0xbf8] ;  /* 0x000bf800010e7983 */ /* 0x004ea80000300800 */
[----:B------:R-:W2:Y:S04]  /*86bd0*/  LDL.LU R15, [R1+0xbfc] ;  /* 0x000bfc00010f7983 */ /* 0x000ea80000300800 */
[----:B------:R-:W0:Y:S04]  /*86be0*/  LDS.128 R8, [R3+0x1800] ;  /* 0x0018000003087984 */ /* 0x000e280000000c00 */
[----:B------:R-:W-:Y:S06]  /*86bf0*/  BAR.SYNC.DEFER_BLOCKING 0x0 ;  /* 0x0000000000007b1d */ /* 0x000fec0000010000 */
[----:B--2---:R-:W-:Y:S04]  /*86c00*/  STL.64 [R1+0x2420], R14 ;  /* 0x0024200e01007387 */ /* 0x004fe80000100a00 */
[----:B---3--:R1:W-:Y:S04]  /*86c10*/  STL.64 [R1+0x2418], R12 ;  /* 0x0024180c01007387 */ /* 0x0083e80000100a00 */
[----:B-1----:R-:W2:Y:S04]  /*86c20*/  LDL.LU R12, [R1+0xbe0] ;  /* 0x000be000010c7983 */ /* 0x002ea80000300800 */
        /* <DEDUP_REMOVED lines=61> */
[----:B------:R-:W2:Y:S04]  /*87000*/  LDL.LU R14, [R1+0xb48] ;  /* 0x000b4800010e7983 */ /* 0x000ea80000300800 */
[----:B------:R-:W2:Y:S04]  /*87010*/  LDL.LU R15, [R1+0xb4c] ;  /* 0x000b4c00010f7983 */ /* 0x000ea80000300800 */
[----:B------:R-:W3:Y:S04]  /*87020*/  LDL.LU R4, [R1+0xc00] ;  /* 0x000c000001047983 */ /* 0x000ee80000300800 */
[----:B------:R-:W3:Y:S04]  /*87030*/  LDL.LU R5, [R1+0xc04] ;  /* 0x000c040001057983 */ /* 0x000ee80000300800 */
[----:B------:R-:W3:Y:S04]  /*87040*/  LDL.LU R6, [R1+0xc08] ;  /* 0x000c080001067983 */ /* 0x000ee80000300800 */
[----:B------:R-:W3:Y:S04]  /*87050*/  LDL.LU R7, [R1+0xc0c] ;  /* 0x000c0c0001077983 */ /* 0x000ee80000300800 */
[----:B------:R-:W4:Y:S04]  /*87060*/  LDL R27, [R1+0x1720] ;  /* 0x00172000011b7983 */ /* 0x000f280000100800 */
[----:B------:R-:W3:Y:S04]  /*87070*/  LDL.LU R16, [R1+0xc10] ;  /* 0x000c100001107983 */ /* 0x000ee80000300800 */
[----:B------:R-:W-:Y:S04]  /*87080*/  STL.64 [R1+0x6a0], R20 ;  /* 0x0006a01401007387 */ /* 0x000fe80000100a00 */
[----:B------:R-:W-:Y:S04]  /*87090*/  STL.64 [R1+0x6a8], R22 ;  /* 0x0006a81601007387 */ /* 0x000fe80000100a00 */
[----:B0-----:R0:W-:Y:S04]  /*870a0*/  STL.64 [R1+0x670], R8 ;  /* 0x0006700801007387 */ /* 0x0011e80000100a00 */
[----:B------:R1:W-:Y:S04]  /*870b0*/  STL.64 [R1+0x678], R10 ;  /* 0x0006780a01007387 */ /* 0x0003e80000100a00 */
[----:B------:R-:W3:Y:S04]  /*870c0*/  LDL.LU R17, [R1+0xc14] ;  /* 0x000c140001117983 */ /* 0x000ee80000300800 */
[----:B------:R-:W3:Y:S04]  /*870d0*/  LDL.LU R18, [R1+0xc18] ;  /* 0x000c180001127983 */ /* 0x000ee80000300800 */
[----:B------:R-:W3:Y:S04]  /*870e0*/  LDL.LU R19, [R1+0xc1c] ;  /* 0x000c1c0001137983 */ /* 0x000ee80000300800 */
[----:B0-----:R-:W3:Y:S04]  /*870f0*/  LDL.LU R8, [R1+0xc20] ;  /* 0x000c200001087983 */ /* 0x001ee80000300800 */
[----:B------:R-:W3:Y:S04]  /*87100*/  LDL.LU R9, [R1+0xc24] ;  /* 0x000c240001097983 */ /* 0x000ee80000300800 */
[----:B-1----:R-:W3:Y:S04]  /*87110*/  LDL.LU R10, [R1+0xc28] ;  /* 0x000c2800010a7983 */ /* 0x002ee80000300800 */
[----:B------:R-:W3:Y:S04]  /*87120*/  LDL.LU R11, [R1+0xc2c] ;  /* 0x000c2c00010b7983 */ /* 0x000ee80000300800 */
[----:B------:R-:W3:Y:S04]  /*87130*/  LDL.LU R20, [R1+0xc30] ;  /* 0x000c300001147983 */ /* 0x000ee80000300800 */
[----:B------:R-:W3:Y:S04]  /*87140*/  LDL.LU R21, [R1+0xc34] ;  /* 0x000c340001157983 */ /* 0x000ee80000300800 */
[----:B------:R-:W3:Y:S04]  /*87150*/  LDL.LU R22, [R1+0xc38] ;  /* 0x000c380001167983 */ /* 0x000ee80000300800 */
[----:B------:R-:W3:Y:S04]  /*87160*/  LDL.LU R23, [R1+0xc3c] ;  /* 0x000c3c0001177983 */ /* 0x000ee80000300800 */
        /* <DEDUP_REMOVED lines=24> */
[----:B------:R-:W3:Y:S04]  /*872f0*/  LDL R26, [R1+0x1724] ;  /* 0x00172400011a7983 */ /* 0x000ee80000100800 */
        /* <DEDUP_REMOVED lines=9> */
[----:B---3--:R-:W-:Y:S04]  /*87390*/  STS.128 [R0+0x680], R16 ;  /* 0x0006801000007388 */ /* 0x008fe80000000c00 */
[----:B------:R-:W-:Y:S04]  /*873a0*/  STS.128 [R0+0x700], R8 ;  /* 0x0007000800007388 */ /* 0x000fe80000000c00 */
[----:B------:R-:W-:Y:S04]  /*873b0*/  STS.128 [R0+0x780], R20 ;  /* 0x0007801400007388 */ /* 0x000fe80000000c00 */
[----:B------:R-:W-:Y:S04]  /*873c0*/  STS.128 [R0+0x600], R4 ;  /* 0x0006000400007388 */ /* 0x000fe80000000c00 */
[----:B--2---:R0:W-:Y:S04]  /*873d0*/  STS.128 [R0+0x580], R12 ;  /* 0x0005800c00007388 */ /* 0x0041e80000000c00 */
[----:B0-----:R-:W2:Y:S04]  /*873e0*/  LDL.LU R14, [R1+0x2410] ;  /* 0x00241000010e7983 */ /* 0x001ea80000300800 */
[----:B------:R-:W3:Y:S04]  /*873f0*/  LDL.LU.64 R12, [R1+0x2408] ;  /* 0x00240800010c7983 */ /* 0x000ee80000300a00 */
[----:B------:R-:W2:Y:S04]  /*87400*/  LDL.LU.64 R18, [R1+0x2400] ;  /* 0x0024000001127983 */ /* 0x000ea80000300a00 */
[----:B------:R-:W3:Y:S04]  /*87410*/  LDL.LU R15, [R1+0x70] ;  /* 0x00007000010f7983 */ /* 0x000ee80000300800 */
[----:B------:R-:W3:Y:S04]  /*87420*/  LDL.LU.64 R10, [R1+0x23f8] ;  /* 0x0023f800010a7983 */ /* 0x000ee80000300a00 */
[----:B------:R-:W3:Y:S04]  /*87430*/  LDL.LU.64 R8, [R1+0x23f0] ;  /* 0x0023f00001087983 */ /* 0x000ee80000300a00 */
[----:B------:R-:W3:Y:S04]  /*87440*/  LDL.LU.64 R22, [R1+0x23e8] ;  /* 0x0023e80001167983 */ /* 0x000ee80000300a00 */
[----:B------:R-:W3:Y:S01]  /*87450*/  LDL.LU R20, [R1+0x23e4] ;  /* 0x0023e40001147983 */ /* 0x000ee20000300800 */
[----:B----4-:R-:W-:-:S03]  /*87460*/  IMAD R3, R27, c[0x0][0x194], RZ ;  /* 0x000065001b037a24 */ /* 0x010fc600078e02ff */
[----:B------:R-:W-:Y:S01]  /*87470*/  BAR.SYNC.DEFER_BLOCKING 0x0 ;  /* 0x0000000000007b1d */ /* 0x000fe20000010000 */
[----:B------:R-:W-:Y:S01]  /*87480*/  ISETP.GE.AND P2, PT, R27, c[0x0][0x178], PT ;  /* 0x00005e001b007a0c */ /* 0x000fe20003f46270 */
[----:B------:R-:W-:Y:S01]  /*87490*/  IMAD.MOV.U32 R5, RZ, RZ, c[0x0][0x194] ;  /* 0x00006500ff057624 */ /* 0x000fe200078e00ff */
[----:B------:R-:W-:Y:S02]  /*874a0*/  LEA R6, P3, R3, c[0x0][0x170], 0x1 ;  /* 0x00005c0003067a11 */ /* 0x000fe400078608ff */
[C---:B------:R-:W-:Y:S01]  /*874b0*/  ISETP.LT.AND P2, PT, R28.reuse, c[0x0][0x17c], !P2 ;  /* 0x00005f001c007a0c */ /* 0x040fe20005741270 */
[----:B------:R-:W-:Y:S01]  /*874c0*/  IMAD R5, R5, 0x80, R3 ;  /* 0x0000008005057824 */ /* 0x000fe200078e0203 */
[C---:B------:R-:W-:Y:S02]  /*874d0*/  ISETP.GE.AND P1, PT, R28.reuse, c[0x0][0x17c], PT ;  /* 0x00005f001c007a0c */ /* 0x040fe40003f26270 */
[----:B------:R-:W-:Y:S01]  /*874e0*/  LEA.HI.X.SX32 R7, R3, c[0x0][0x174], 0x1, P3 ;  /* 0x00005d0003077a11 */ /* 0x000fe200018f0eff */
[----:B------:R-:W-:Y:S01]  /*874f0*/  IMAD R3, R28, c[0x0][0x198], RZ ;  /* 0x000066001c037a24 */ /* 0x000fe200078e02ff */
[----:B------:R-:W-:-:S02]  /*87500*/  LEA R4, P3, R5, c[0x0][0x170], 0x1 ;  /* 0x00005c0005047a11 */ /* 0x000fc400078608ff */
[----:B------:R-:W-:Y:S01]  /*87510*/  ISETP.LT.AND P1, PT, R26, c[0x0][0x178], !P1 ;  /* 0x00005e001a007a0c */ /* 0x000fe20004f21270 */
[----:B------:R-:W-:Y:S01]  /*87520*/  IMAD.WIDE R16, R3, 0x2, R6 ;  /* 0x0000000203107825 */ /* 0x000fe200078e0206 */
[----:B------:R-:W-:Y:S02]  /*87530*/  LEA.HI.X.SX32 R5, R5, c[0x0][0x174], 0x1, P3 ;  /* 0x00005d0005057a11 */ /* 0x000fe400018f0eff */
[----:B------:R-:W-:-:S04]  /*87540*/  IADD3 R0, R28, 0x5, RZ ;  /* 0x000000051c007810 */ /* 0x000fc80007ffe0ff */
[----:B------:R-:W-:Y:S02]  /*87550*/  ISETP.GE.AND P3, PT, R0, c[0x0][0x17c], PT ;  /* 0x00005f0000007a0c */ /* 0x000fe40003f66270 */
[----:B------:R-:W-:Y:S01]  /*87560*/  IADD3 R0, R3, c[0x0][0x198], RZ ;  /* 0x0000660003007a10 */ /* 0x000fe20007ffe0ff */
[----:B--2---:R0:W-:Y:S01]  /*87570*/  @P2 STG.E.U16 [R16.64], R19 ;  /* 0x0000001310002986 */ /* 0x0041e2000c101506 */
[----:B------:R-:W-:Y:S02]  /*87580*/  ISETP.LT.AND P2, PT, R27, c[0x0][0x178], !P5 ;  /* 0x00005e001b007a0c */ /* 0x000fe40006f41270 */
[----:B------:R-:W-:Y:S01]  /*87590*/  ISETP.LT.AND P5, PT, R26, c[0x0][0x178], !P5 ;  /* 0x00005e001a007a0c */ /* 0x000fe20006fa1270 */
[----:B0-----:R-:W-:Y:S01]  /*875a0*/  IMAD.WIDE R16, R3, 0x2, R4 ;  /* 0x0000000203107825 */ /* 0x001fe200078e0204 */
[----:B------:R-:W-:-:S04]  /*875b0*/  PRMT R3, R19, 0x7632, R3 ;  /* 0x0000763213037816 */ /* 0x000fc80000000003 */
[----:B------:R0:W-:Y:S01]  /*875c0*/  @P1 STG.E.U16 [R16.64], R18 ;  /* 0x0000001210001986 */ /* 0x0001e2000c101506 */
[----:B------:R-:W-:Y:S02]  /*875d0*/  ISETP.LT.AND P1, PT, R27, c[0x0][0x178], !P4 ;  /* 0x00005e001b007a0c */ /* 0x000fe40006721270 */
[----:B---3--:R-:W-:Y:S02]  /*875e0*/  PRMT R20, R18, 0x7632, R20 ;  /* 0x0000763212147816 */ /* 0x008fe40000000014 */
[----:B------:R-:W-:Y:S01]  /*875f0*/  ISETP.LT.AND P4, PT, R26, c[0x0][0x178], !P4 ;  /* 0x00005e001a007a0c */ /* 0x000fe20006781270 */
[----:B0-----:R-:W-:-:S04]  /*87600*/  IMAD.WIDE R18, R0, 0x2, R6 ;  /* 0x0000000200127825 */ /* 0x001fc800078e0206 */
[C-C-:B------:R-:W-:Y:S01]  /*87610*/  IMAD.WIDE R16, R0.reuse, 0x2, R4.reuse ;  /* 0x0000000200107825 */ /* 0x140fe200078e0204 */
[----:B------:R-:W-:Y:S01]  /*87620*/  IADD3 R0, R0, c[0x0][0x198], RZ ;  /* 0x0000660000007a10 */ /* 0x000fe20007ffe0ff */
[----:B------:R0:W-:Y:S04]  /*87630*/  @P2 STG.E.U16 [R18.64], R3 ;  /* 0x0000000312002986 */ /* 0x0001e8000c101506 */
[----:B------:R1:W-:Y:S01]  /*87640*/  @P5 STG.E.U16 [R16.64], R20 ;  /* 0x0000001410005986 */ /* 0x0003e2000c101506 */
[----:B0-----:R-:W-:Y:S01]  /*87650*/  IADD3 R3, R28, 0x7, RZ ;  /* 0x000000071c037810 */ /* 0x001fe20007ffe0ff */
[----:B------:R-:W-:-:S04]  /*87660*/  IMAD.WIDE R18, R0, 0x2, R4 ;  /* 0x0000000200127825 */ /* 0x000fc800078e0204 */
[----:B-1----:R-:W-:Y:S01]  /*87670*/  IMAD.WIDE R16, R0, 0x2, R6 ;  /* 0x0000000200107825 */ /* 0x002fe200078e0206 */
[----:B------:R-:W-:-:S04]  /*87680*/  PRMT R20, R15, 0x7632, R20 ;  /* 0x000076320f147816 */ /* 0x000fc80000000014 */
[----:B------:R-:W-:Y:S01]  /*87690*/  @P1 STG.E.U16 [R16.64], R15 ;  /* 0x0000000f10001986 */ /* 0x000fe2000c101506 */
[----:B------:R-:W-:Y:S02]  /*876a0*/  ISETP.GE.AND P1, PT, R3, c[0x0][0x17c], PT ;  /* 0x00005f0003007a0c */ /* 0x000fe40003f26270 */
[----:B------:R-:W-:Y:S01]  /*876b0*/  PRMT R3, R24, 0x7632, R3 ;  /* 0x0000763218037816 */ /* 0x000fe20000000003 */
[----:B------:R0:W-:Y:S04]  /*876c0*/  @P4 STG.E.U16 [R18.64], R24 ;  /* 0x0000001812004986 */ /* 0x0001e8000c101506 */
[----:B0-----:R-:W2:Y:S04]  /*876d0*/  LDL.LU R24, [R1+0x23e0] ;  /* 0x0023e00001187983 */ /* 0x001ea80000300800 */
[----:B------:R-:W3:Y:S01]  /*876e0*/  LDL.LU R15, [R1+0x1e0] ;  /* 0x0001e000010f7983 */ /* 0x000ee20000300800 */
[----:B------:R-:W-:-:S02]  /*876f0*/  ISETP.LT.AND P5, PT, R27, c[0x0][0x178], !P0 ;  /* 0x00005e001b007a0c */ /* 0x000fc400047a1270 */
[----:B------:R-:W-:Y:S02]  /*87700*/  ISETP.LT.AND P0, PT, R26, c[0x0][0x178], !P0 ;  /* 0x00005e001a007a0c */ /* 0x000fe40004701270 */
[----:B------:R-:W-:Y:S02]  /*87710*/  IADD3 R0, R0, c[0x0][0x198], RZ ;  /* 0x0000660000007a10 */ /* 0x000fe40007ffe0ff */
[----:B------:R-:W-:-:S03]  /*87720*/  ISETP.LT.AND P4, PT, R27, c[0x0][0x178], !P6 ;  /* 0x00005e001b007a0c */ /* 0x000fc60007781270 */
[----:B------:R-:W-:-:S04]  /*87730*/  IMAD.WIDE R16, R0, 0x2, R6 ;  /* 0x0000000200107825 */ /* 0x000fc800078e0206 */
[C---:B------:R-:W-:Y:S01]  /*87740*/  IMAD.WIDE R18, R0.reuse, 0x2, R4 ;  /* 0x0000000200127825 */ /* 0x040fe200078e0204 */
[----:B------:R-:W-:Y:S01]  /*87750*/  IADD3 R0, R0, c[0x0][0x198], RZ ;  /* 0x0000660000007a10 */ /* 0x000fe20007ffe0ff */
[----:B------:R0:W-:Y:S01]  /*87760*/  @P5 STG.E.U16 [R16.64], R20 ;  /* 0x0000001410005986 */ /* 0x0001e2000c101506 */
[----:B------:R-:W-:-:S03]  /*87770*/  ISETP.LT.AND P6, PT, R26, c[0x0][0x178], !P6 ;  /* 0x00005e001a007a0c */ /* 0x000fc600077c1270 */
[----:B------:R1:W-:Y:S01]  /*87780*/  @P0 STG.E.U16 [R18.64], R3 ;  /* 0x0000000312000986 */ /* 0x0003e2000c101506 */
[----:B------:R-:W-:Y:S02]  /*87790*/  ISETP.LT.AND P0, PT, R27, c[0x0][0x178], !P3 ;  /* 0x00005e001b007a0c */ /* 0x000fe40005f01270 */
[C---:B------:R-:W-:Y:S02]  /*877a0*/  IADD3 R21, R28.reuse, 0x6, RZ ;  /* 0x000000061c157810 */ /* 0x040fe40007ffe0ff */
[----:B0-----:R-:W-:Y:S01]  /*877b0*/  IADD3 R20, R28, 0x8, RZ ;  /* 0x000000081c147810 */ /* 0x001fe20007ffe0ff */
[----:B------:R-:W-:-:S03]  /*877c0*/  IMAD.WIDE R16, R0, 0x2, R6 ;  /* 0x0000000200107825 */ /* 0x000fc600078e0206 */
[----:B------:R-:W-:Y:S02]  /*877d0*/  ISETP.GE.AND P5, PT, R20, c[0x0][0x17c], PT ;  /* 0x00005f0014007a0c */ /* 0x000fe40003fa6270 */
[----:B------:R-:W-:Y:S01]  /*877e0*/  IADD3 R20, R0, c[0x0][0x198], RZ ;  /* 0x0000660000147a10 */ /* 0x000fe20007ffe0ff */
[----:B------:R0:W-:Y:S01]  /*877f0*/  @P4 STG.E.U16 [R16.64], R23 ;  /* 0x0000001710004986 */ /* 0x0001e2000c101506 */
[----:B------:R-:W-:-:S03]  /*87800*/  ISETP.GE.AND P2, PT, R21, c[0x0][0x17c], PT ;  /* 0x00005f0015007a0c */ /* 0x000fc60003f46270 */
[----:B-1----:R-:W-:Y:S01]  /*87810*/  IMAD.WIDE R18, R20, 0x2, R6 ;  /* 0x0000000214127825 */ /* 0x002fe200078e0206 */
[----:B------:R-:W-:-:S03]  /*87820*/  ISETP.LT.AND P3, PT, R26, c[0x0][0x178], !P3 ;  /* 0x00005e001a007a0c */ /* 0x000fc60005f61270 */
[----:B0-----:R-:W-:Y:S01]  /*87830*/  IMAD.WIDE R16, R0, 0x2, R4 ;  /* 0x0000000200107825 */ /* 0x001fe200078e0204 */
[----:B------:R-:W-:-:S04]  /*87840*/  PRMT R0, R23, 0x7632, R0 ;  /* 0x0000763217007816 */ /* 0x000fc80000000000 */
[----:B------:R0:W-:Y:S01]  /*87850*/  @P6 STG.E.U16 [R16.64], R22 ;  /* 0x0000001610006986 */ /* 0x0001e2000c101506 */
[----:B------:R-:W-:Y:S02]  /*87860*/  ISETP.LT.AND P6, PT, R27, c[0x0][0x178], !P2 ;  /* 0x00005e001b007a0c */ /* 0x000fe400057c1270 */
[----:B------:R-:W-:Y:S01]  /*87870*/  ISETP.LT.AND P2, PT, R26, c[0x0][0x178], !P2 ;  /* 0x00005e001a007a0c */ /* 0x000fe20005741270 */
[----:B------:R1:W-:Y:S01]  /*87880*/  @P0 STG.E.U16 [R18.64], R0 ;  /* 0x0000000012000986 */ /* 0x0003e2000c101506 */
[----:B------:R-:W-:-:S04]  /*87890*/  IADD3 R3, R28, 0x9, RZ ;  /* 0x000000091c037810 */ /* 0x000fc80007ffe0ff */
[----:B------:R-:W-:Y:S02]  /*878a0*/  ISETP.GE.AND P4, PT, R3, c[0x0][0x17c], PT ;  /* 0x00005f0003007a0c */ /* 0x000fe40003f86270 */
[----:B------:R-:W-:Y:S01]  /*878b0*/  PRMT R3, R22, 0x7632, R3 ;  /* 0x0000763216037816 */ /* 0x000fe20000000003 */
[C---:B0-----:R-:W-:Y:S01]  /*878c0*/  IMAD.WIDE R16, R20.reuse, 0x2, R4 ;  /* 0x0000000214107825 */ /* 0x041fe200078e0204 */
[----:B-1----:R-:W-:-:S04]  /*878d0*/  IADD3 R0, R20, c[0x0][0x198], RZ ;  /* 0x0000660014007a10 */ /* 0x002fc80007ffe0ff */
[----:B------:R0:W-:Y:S01]  /*878e0*/  @P3 STG.E.U16 [R16.64], R3 ;  /* 0x0000000310003986 */ /* 0x0001e2000c101506 */
[----:B------:R-:W-:-:S04]  /*878f0*/  IMAD.WIDE R18, R0, 0x2, R6 ;  /* 0x0000000200127825 */ /* 0x000fc800078e0206 */
[C---:B------:R-:W-:Y:S01]  /*87900*/  IMAD.WIDE R20, R0.reuse, 0x2, R4 ;  /* 0x0000000200147825 */ /* 0x040fe200078e0204 */
[----:B---3--:R1:W-:Y:S04]  /*87910*/  @P6 STG.E.U16 [R18.64], R15 ;  /* 0x0000000f12006986 */ /* 0x0083e8000c101506 */
[----:B------:R-:W-:Y:S01]  /*87920*/  @P2 STG.E.U16 [R20.64], R25 ;  /* 0x0000001914002986 */ /* 0x000fe2000c101506 */
[----:B------:R-:W-:Y:S02]  /*87930*/  ISETP.LT.AND P2, PT, R27, c[0x0][0x178], !P1 ;  /* 0x00005e001b007a0c */ /* 0x000fe40004f41270 */
[----:B0-----:R-:W-:Y:S02]  /*87940*/  PRMT R3, R15, 0x7632, R3 ;  /* 0x000076320f037816 */ /* 0x001fe40000000003 */
[----:B-1----:R-:W-:Y:S01]  /*87950*/  IADD3 R18, R0, c[0x0][0x198], RZ ;  /* 0x0000660000127a10 */ /* 0x002fe20007ffe0ff */
[----:B------:R-:W3:Y:S04]  /*87960*/  LDL.LU R15, [R1+0xa0] ;  /* 0x0000a000010f7983 */ /* 0x000ee80000300800 */
[----:B------:R-:W-:-:S05]  /*87970*/  IMAD.WIDE R16, R18, 0x2, R6 ;  /* 0x0000000212107825 */ /* 0x000fca00078e0206 */
[----:B------:R0:W-:Y:S04]  /*87980*/  @P2 STG.E.U16 [R16.64], R3 ;  /* 0x0000000310002986 */ /* 0x0001e8000c101506 */
[----:B0-----:R-:W4:Y:S04]  /*87990*/  LDL.LU R16, [R1+0x1f0] ;  /* 0x0001f00001107983 */ /* 0x001f280000300800 */
[----:B------:R-:W3:Y:S01]  /*879a0*/  LDL.LU R17, [R1+0x60] ;  /* 0x0000600001117983 */ /* 0x000ee20000300800 */
[----:B------:R-:W-:Y:S02]  /*879b0*/  ISETP.LT.AND P1, PT, R26, c[0x0][0x178], !P1 ;  /* 0x00005e001a007a0c */ /* 0x000fe40004f21270 */
[----:B------:R-:W-:-:S02]  /*879c0*/  ISETP.LT.AND P6, PT, R27, c[0x0][0x178], !P5 ;  /* 0x00005e001b007a0c */ /* 0x000fc40006fc1270 */
[C---:B------:R-:W-:Y:S01]  /*879d0*/  IADD3 R0, R18.reuse, c[0x0][0x198], RZ ;  /* 0x0000660012007a10 */ /* 0x040fe20007ffe0ff */
[----:B------:R-:W-:Y:S01]  /*879e0*/  IMAD.WIDE R18, R18, 0x2, R4 ;  /* 0x0000000212127825 */ /* 0x000fe200078e0204 */
[----:B------:R-:W-:Y:S02]  /*879f0*/  ISETP.LT.AND P5, PT, R26, c[0x0][0x178], !P5 ;  /* 0x00005e001a007a0c */ /* 0x000fe40006fa1270 */
[----:B--2---:R-:W-:Y:S01]  /*87a00*/  PRMT R24, R25, 0x7632, R24 ;  /* 0x0000763219187816 */ /* 0x004fe20000000018 */
[----:B------:R-:W-:Y:S01]  /*87a10*/  IMAD.WIDE R20, R0, 0x2, R6 ;  /* 0x0000000200147825 */ /* 0x000fe200078e0206 */
[C---:B------:R-:W-:Y:S02]  /*87a20*/  IADD3 R22, R28.reuse, 0xa, RZ ;  /* 0x0000000a1c167810 */ /* 0x040fe40007ffe0ff */
[----:B------:R-:W-:Y:S01]  /*87a30*/  IADD3 R23, R28, 0xb, RZ ;  /* 0x0000000b1c177810 */ /* 0x000fe20007ffe0ff */
[----:B------:R0:W-:Y:S01]  /*87a40*/  @P1 STG.E.U16 [R18.64], R24 ;  /* 0x0000001812001986 */ /* 0x0001e2000c101506 */
[----:B------:R-:W-:-:S02]  /*87a50*/  ISETP.GE.AND P0, PT, R22, c[0x0][0x17c], PT ;  /* 0x00005f0016007a0c */ /* 0x000fc40003f06270 */
[----:B------:R-:W-:Y:S01]  /*87a60*/  ISETP.GE.AND P3, PT, R23, c[0x0][0x17c], PT ;  /* 0x00005f0017007a0c */ /* 0x000fe20003f66270 */
[----:B------:R-:W-:Y:S01]  /*87a70*/  IMAD.WIDE R22, R0, 0x2, R4 ;  /* 0x0000000200167825 */ /* 0x000fe200078e0204 */
[----:B------:R-:W-:Y:S02]  /*87a80*/  IADD3 R25, R28, 0xc, RZ ;  /* 0x0000000c1c197810 */ /* 0x000fe40007ffe0ff */
[----:B0-----:R-:W-:Y:S02]  /*87a90*/  IADD3 R18, R0, c[0x0][0x198], RZ ;  /* 0x0000660000127a10 */ /* 0x001fe40007ffe0ff */
[----:B------:R-:W-:Y:S02]  /*87aa0*/  ISETP.GE.AND P2, PT, R25, c[0x0][0x17c], PT ;  /* 0x00005f0019007a0c */ /* 0x000fe40003f46270 */
[----:B------:R-:W2:Y:S04]  /*87ab0*/  LDL.LU R25, [R1+0x90] ;  /* 0x0000900001197983 */ /* 0x000ea80000300800 */
[----:B----4-:R-:W-:Y:S01]  /*87ac0*/  @P6 STG.E.U16 [R20.64], R16 ;  /* 0x0000001014006986 */ /* 0x010fe2000c101506 */
[----:B------:R-:W-:-:S02]  /*87ad0*/  ISETP.LT.AND P6, PT, R27, c[0x0][0x178], !P4 ;  /* 0x00005e001b007a0c */ /* 0x000fc400067c1270 */
[----:B------:R-:W-:Y:S01]  /*87ae0*/  ISETP.LT.AND P4, PT, R26, c[0x0][0x178], !P4 ;  /* 0x00005e001a007a0c */ /* 0x000fe20006781270 */
[----:B---3--:R0:W-:Y:S01]  /*87af0*/  @P5 STG.E.U16 [R22.64], R17 ;  /* 0x0000001116005986 */ /* 0x0081e2000c101506 */
[----:B------:R-:W-:Y:S02]  /*87b00*/  PRMT R3, R16, 0x7632, R3 ;  /* 0x0000763210037816 */ /* 0x000fe40000000003 */
[----:B0-----:R-:W-:Y:S01]  /*87b10*/  PRMT R22, R17, 0x7632, R22 ;  /* 0x0000763211167816 */ /* 0x001fe20000000016 */
[C---:B------:R-:W-:Y:S01]  /*87b20*/  IMAD.WIDE R16, R18.reuse, 0x2, R6 ;  /* 0x0000000212107825 */ /* 0x040fe200078e0206 */
[----:B------:R-:W-:-:S03]  /*87b30*/  IADD3 R23, R18, c[0x0][0x198], RZ ;  /* 0x0000660012177a10 */ /* 0x000fc60007ffe0ff */
[----:B------:R-:W-:Y:S02]  /*87b40*/  IMAD.WIDE R18, R18, 0x2, R4 ;  /* 0x0000000212127825 */ /* 0x000fe400078e0204 */
[----:B------:R-:W-:Y:S04]  /*87b50*/  @P6 STG.E.U16 [R16.64], R3 ;  /* 0x0000000310006986 */ /* 0x000fe8000c101506 */
[----:B------:R0:W-:Y:S04]  /*87b60*/  @P4 STG.E.U16 [R18.64], R22 ;  /* 0x0000001612004986 */ /* 0x0001e8000c101506 */
[----:B0-----:R-:W3:Y:S01]  /*87b70*/  LDL.LU R19, [R1+0x200] ;  /* 0x0002000001137983 */ /* 0x001ee20000300800 */
[----:B------:R-:W-:-:S02]  /*87b80*/  ISETP.LT.AND P5, PT, R27, c[0x0][0x178], !P0 ;  /* 0x00005e001b007a0c */ /* 0x000fc400047a1270 */
[C---:B------:R-:W-:Y:S02]  /*87b90*/  IADD3 R20, R28.reuse, 0xd, RZ ;  /* 0x0000000d1c147810 */ /* 0x040fe40007ffe0ff */
[----:B------:R-:W-:Y:S02]  /*87ba0*/  IADD3 R0, R28, 0xe, RZ ;  /* 0x0000000e1c007810 */ /* 0x000fe40007ffe0ff */
[----:B------:R-:W-:Y:S01]  /*87bb0*/  ISETP.GE.AND P1, PT, R20, c[0x0][0x17c], PT ;  /* 0x00005f0014007a0c */ /* 0x000fe20003f26270 */
[C---:B------:R-:W-:Y:S01]  /*87bc0*/  IMAD.WIDE R20, R23.reuse, 0x2, R6 ;  /* 0x0000000217147825 */ /* 0x040fe200078e0206 */
[----:B------:R-:W-:Y:S02]  /*87bd0*/  ISETP.GE.AND P6, PT, R0, c[0x0][0x17c], PT ;  /* 0x00005f0000007a0c */ /* 0x000fe40003fc6270 */
[----:B------:R-:W-:Y:S01]  /*87be0*/  IADD3 R0, R28, 0xf, RZ ;  /* 0x0000000f1c007810 */ /* 0x000fe20007ffe0ff */
[----:B------:R-:W-:Y:S01]  /*87bf0*/  IMAD.WIDE R16, R23, 0x2, R4 ;  /* 0x0000000217107825 */ /* 0x000fe200078e0204 */
[----:B------:R-:W-:-:S02]  /*87c00*/  ISETP.LT.AND P0, PT, R26, c[0x0][0x178], !P0 ;  /* 0x00005e001a007a0c */ /* 0x000fc40004701270 */
[----:B------:R-:W-:Y:S01]  /*87c10*/  ISETP.LT.AND P4, PT, R27, c[0x0][0x178], !P3 ;  /* 0x00005e001b007a0c */ /* 0x000fe20005f81270 */
[----:B---3--:R0:W-:Y:S01]  /*87c20*/  @P5 STG.E.U16 [R20.64], R19 ;  /* 0x0000001314005986 */ /* 0x0081e2000c101506 */
[----:B------:R-:W-:Y:S02]  /*87c30*/  ISETP.GE.AND P5, PT, R0, c[0x0][0x17c], PT ;  /* 0x00005f0000007a0c */ /* 0x000fe40003fa6270 */
[----:B------:R-:W-:Y:S02]  /*87c40*/  IADD3 R0, R23, c[0x0][0x198], RZ ;  /* 0x0000660017007a10 */ /* 0x000fe40007ffe0ff */
[----:B------:R-:W3:Y:S05]  /*87c50*/  LDL.LU R23, [R1+0x210] ;  /* 0x0002100001177983 */ /* 0x000eea0000300800 */
[----:B------:R1:W-:Y:S01]  /*87c60*/  @P0 STG.E.U16 [R16.64], R15 ;  /* 0x0000000f10000986 */ /* 0x0003e2000c101506 */
[----:B0-----:R-:W-:-:S03]  /*87c70*/  PRMT R20, R15, 0x7632, R20 ;  /* 0x000076320f147816 */ /* 0x001fc60000000014 */
[----:B-1----:R-:W4:Y:S04]  /*87c80*/  LDL.LU R15, [R1+0x2b0] ;  /* 0x0002b000010f7983 */ /* 0x002f280000300800 */
[----:B------:R-:W4:Y:S01]  /*87c90*/  LDL.LU R22, [R1+0xb0] ;  /* 0x0000b00001167983 */ /* 0x000f220000300800 */
[----:B------:R-:W-:Y:S02]  /*87ca0*/  ISETP.LT.AND P3, PT, R26, c[0x0][0x178], !P3 ;  /* 0x00005e001a007a0c */ /* 0x000fe40005f61270 */
[----:B------:R-:W-:Y:S01]  /*87cb0*/  PRMT R3, R19, 0x7632, R3 ;  /* 0x0000763213037816 */ /* 0x000fe20000000003 */
[----:B------:R-:W-:Y:S01]  /*87cc0*/  IMAD.WIDE R18, R0, 0x2, R6 ;  /* 0x0000000200127825 */ /* 0x000fe200078e0206 */
[C---:B------:R-:W-:Y:S02]  /*87cd0*/  ISETP.LT.AND P0, PT, R27.reuse, c[0x0][0x178], !P2 ;  /* 0x00005e001b007a0c */ /* 0x040fe40005701270 */
[----:B------:R-:W-:Y:S01]  /*87ce0*/  ISETP.LT.AND P2, PT, R26, c[0x0][0x178], !P2 ;  /* 0x00005e001a007a0c */ /* 0x000fe20005741270 */
[C---:B------:R-:W-:Y:S01]  /*87cf0*/  IMAD.WIDE R16, R0.reuse, 0x2, R4 ;  /* 0x0000000200107825 */ /* 0x040fe200078e0204 */
[----:B------:R-:W-:Y:S01]  /*87d00*/  IADD3 R0, R0, c[0x0][0x198], RZ ;  /* 0x0000660000007a10 */ /* 0x000fe20007ffe0ff */
[----:B------:R0:W-:Y:S04]  /*87d10*/  @P4 STG.E.U16 [R18.64], R3 ;  /* 0x0000000312004986 */ /* 0x0001e8000c101506 */
[----:B------:R1:W-:Y:S01]  /*87d20*/  @P3 STG.E.U16 [R16.64], R20 ;  /* 0x0000001410003986 */ /* 0x0003e2000c101506 */
[----:B------:R-:W-:-:S02]  /*87d30*/  ISETP.LT.AND P3, PT, R27, c[0x0][0x178], !P1 ;  /* 0x00005e001b007a0c */ /* 0x000fc40004f61270 */
[----:B------:R-:W-:Y:S01]  /*87d40*/  ISETP.LT.AND P1, PT, R26, c[0x0][0x178], !P1 ;  /* 0x00005e001a007a0c */ /* 0x000fe20004f21270 */
[----:B0-----:R-:W-:-:S04]  /*87d50*/  IMAD.WIDE R18, R0, 0x2, R4 ;  /* 0x0000000200127825 */ /* 0x001fc800078e0204 */
[C---:B-1----:R-:W-:Y:S01]  /*87d60*/  IMAD.WIDE R16, R0.reuse, 0x2, R6 ;  /* 0x0000000200107825 */ /* 0x042fe200078e0206 */
[----:B------:R-:W-:Y:S02]  /*87d70*/  IADD3 R0, R0, c[0x0][0x198], RZ ;  /* 0x0000660000007a10 */ /* 0x000fe40007ffe0ff */
[----:B------:R-:W-:Y:S02]  /*87d80*/  IADD3 R3, R28, 0x11, RZ ;  /* 0x000000111c037810 */ /* 0x000fe40007ffe0ff */
[----:B---3--:R0:W-:Y:S01]  /*87d90*/  @P0 STG.E.U16 [R16.64], R23 ;  /* 0x0000001710000986 */ /* 0x0081e2000c101506 */
[----:B------:R-:W-:-:S03]  /*87da0*/  PRMT R20, R23, 0x7632, R20 ;  /* 0x0000763217147816 */ /* 0x000fc60000000014 */
[----:B--2---:R1:W-:Y:S01]  /*87db0*/  @P2 STG.E.U16 [R18.64], R25 ;  /* 0x0000001912002986 */ /* 0x0043e2000c101506 */
[----:B------:R-:W-:Y:S02]  /*87dc0*/  ISETP.LT.AND P2, PT, R27, c[0x0][0x178], !P6 ;  /* 0x00005e001b007a0c */ /* 0x000fe40007741270 */
[----:B------:R-:W-:Y:S02]  /*87dd0*/  ISETP.GE.AND P0, PT, R3, c[0x0][0x17c], PT ;  /* 0x00005f0003007a0c */ /* 0x000fe40003f06270 */
[----:B------:R-:W-:Y:S01]  /*87de0*/  PRMT R3, R25, 0x7632, R3 ;  /* 0x0000763219037816 */ /* 0x000fe20000000003 */
[----:B0-----:R-:W-:-:S04]  /*87df0*/  IMAD.WIDE R16, R0, 0x2, R6 ;  /* 0x0000000200107825 */ /* 0x001fc800078e0206 */
[C---:B-1----:R-:W-:Y:S01]  /*87e00*/  IMAD.WIDE R18, R0.reuse, 0x2, R4 ;  /* 0x0000000200127825 */ /* 0x042fe200078e0204 */
[----:B------:R-:W-:Y:S01]  /*87e10*/  IADD3 R0, R0, c[0x0][0x198], RZ ;  /* 0x0000660000007a10 */ /* 0x000fe20007ffe0ff */
[----:B------:R0:W-:Y:S01]  /*87e20*/  @P3 STG.E.U16 [R16.64], R20 ;  /* 0x0000001410003986 */ /* 0x0001e2000c101506 */
[----:B------:R-:W-:-:S03]  /*87e30*/  ISETP.LT.AND P6, PT, R26, c[0x0][0x178], !P6 ;  /* 0x00005e001a007a0c */ /* 0x000fc600077c1270 */
[----:B------:R1:W-:Y:S01]  /*87e40*/  @P1 STG.E.U16 [R18.64], R3 ;  /* 0x0000000312001986 */ /* 0x0003e2000c101506 */
[----:B------:R-:W-:-:S03]  /*87e50*/  ISETP.LT.AND P1, PT, R27, c[0x0][0x178], !P5 ;  /* 0x00005e001b007a0c */ /* 0x000fc60006f21270 */
[----:B------:R-:W2:Y:S01]  /*87e60*/  LDL.LU R25, [R1+0xc0] ;  /* 0x0000c00001197983 */ /* 0x000ea20000300800 */
[----:B0-----:R-:W-:Y:S01]  /*87e70*/  IMAD.WIDE R16, R0, 0x2, R6 ;  /* 0x0000000200107825 */ /* 0x001fe200078e0206 */
[C---:B------:R-:W-:Y:S02]  /*87e80*/  IADD3 R20, R28.reuse, 0x12, RZ ;  /* 0x000000121c147810 */ /* 0x040fe40007ffe0ff */
[----:B-1----:R-:W-:Y:S02]  /*87e90*/  IADD3 R3, R28, 0x13, RZ ;  /* 0x000000131c037810 */ /* 0x002fe40007ffe0ff */
[----:B----4-:R0:W-:Y:S01]  /*87ea0*/  @P2 STG.E.U16 [R16.64], R15 ;  /* 0x0000000f10002986 */ /* 0x0101e2000c101506 */
[----:B------:R-:W-:Y:S02]  /*87eb0*/  ISETP.GE.AND P3, PT, R20, c[0x0][0x17c], PT ;  /* 0x00005f0014007a0c */ /* 0x000fe40003f66270 */
[----:B------:R-:W-:Y:S02]  /*87ec0*/  IADD3 R20, R0, c[0x0][0x198], RZ ;  /* 0x0000660000147a10 */ /* 0x000fe40007ffe0ff */
[----:B------:R-:W-:-:S02]  /*87ed0*/  ISETP.GE.AND P2, PT, R3, c[0x0][0x17c], PT ;  /* 0x00005f0003007a0c */ /* 0x000fc40003f46270 */
[----:B------:R-:W-:Y:S01]  /*87ee0*/  PRMT R3, R22, 0x7632, R3 ;  /* 0x0000763216037816 */ /* 0x000fe20000000003 */
[----:B0-----:R-:W-:Y:S01]  /*87ef0*/  IMAD.WIDE R16, R0, 0x2, R4 ;  /* 0x0000000200107825 */ /* 0x001fe200078e0204 */
[----:B------:R-:W-:Y:S02]  /*87f00*/  PRMT R0, R15, 0x7632, R0 ;  /* 0x000076320f007816 */ /* 0x000fe40000000000 */
[----:B------:R-:W3:Y:S01]  /*87f10*/  LDL.LU R15, [R1+0xe0] ;  /* 0x0000e000010f7983 */ /* 0x000ee20000300800 */
[----:B------:R-:W-:-:S03]  /*87f20*/  IMAD.WIDE R18, R20, 0x2, R6 ;  /* 0x0000000214127825 */ /* 0x000fc600078e0206 */
[----:B------:R0:W-:Y:S04]  /*87f30*/  @P6 STG.E.U16 [R16.64], R22 ;  /* 0x0000001610006986 */ /* 0x0001e8000c101506 */
[----:B------:R1:W-:Y:S01]  /*87f40*/  @P1 STG.E.U16 [R18.64], R0 ;  /* 0x0000000012001986 */ /* 0x0003e2000c101506 */
[----:B0-----:R-:W-:-:S04]  /*87f50*/  IADD3 R22, R28, 0x14, RZ ;  /* 0x000000141c167810 */ /* 0x001fc80007ffe0ff */
[----:B------:R-:W-:Y:S02]  /*87f60*/  ISETP.GE.AND P1, PT, R22, c[0x0][0x17c], PT ;  /* 0x00005f0016007a0c */ /* 0x000fe40003f26270 */
[----:B------:R-:W4:Y:S01]  /*87f70*/  LDL.LU R22, [R1+0x2c0] ;  /* 0x0002c00001167983 */ /* 0x000f220000300800 */
[----:B------:R-:W-:-:S04]  /*87f80*/  IADD3 R21, R28, 0x10, RZ ;  /* 0x000000101c157810 */ /* 0x000fc80007ffe0ff */
[----:B------:R-:W-:Y:S02]  /*87f90*/  ISETP.GE.AND P4, PT, R21, c[0x0][0x17c], PT ;  /* 0x00005f0015007a0c */ /* 0x000fe40003f86270 */
[C---:B------:R-:W-:Y:S02]  /*87fa0*/  ISETP.LT.AND P5, PT, R26.reuse, c[0x0][0x178], !P5 ;  /* 0x00005e001a007a0c */ /* 0x040fe40006fa1270 */
[----:B------:R-:W-:Y:S02]  /*87fb0*/  ISETP.LT.AND P6, PT, R27, c[0x0][0x178], !P4 ;  /* 0x00005e001b007a0c */ /* 0x000fe400067c1270 */
[----:B------:R-:W-:Y:S02]  /*87fc0*/  ISETP.LT.AND P4, PT, R26, c[0x0][0x178], !P4 ;  /* 0x00005e001a007a0c */ /* 0x000fe40006781270 */
[C---:B-1----:R-:W-:Y:S01]  /*87fd0*/  IADD3 R0, R20.reuse, c[0x0][0x198], RZ ;  /* 0x0000660014007a10 */ /* 0x042fe20007ffe0ff */
[----:B------:R-:W-:-:S04]  /*87fe0*/  IMAD.WIDE R16, R20, 0x2, R4 ;  /* 0x0000000214107825 */ /* 0x000fc800078e0204 */
[----:B------:R-:W-:-:S04]  /*87ff0*/  IMAD.WIDE R18, R0, 0x2, R6 ;  /* 0x0000000200127825 */ /* 0x000fc800078e0206 */
[----:B------:R-:W-:Y:S01]  /*88000*/  IMAD.WIDE R20, R0, 0x2, R4 ;  /* 0x0000000200147825 */ /* 0x000fe200078e0204 */
[----:B------:R0:W-:Y:S04]  /*88010*/  @P5 STG.E.U16 [R16.64], R3 ;  /* 0x0000000310005986 */ /* 0x0001e8000c101506 */
[----:B----4-:R1:W-:Y:S04]  /*88020*/  @P6 STG.E.U16 [R18.64], R22 ;  /* 0x0000001612006986 */ /* 0x0103e8000c101506 */
[----:B--2---:R-:W-:Y:S01]  /*88030*/  @P4 STG.E.U16 [R20.64], R25 ;  /* 0x0000001914004986 */ /* 0x004fe2000c101506 */
[----:B------:R-:W-:-:S02]  /*88040*/  ISETP.LT.AND P4, PT, R27, c[0x0][0x178], !P0 ;  /* 0x00005e001b007a0c */ /* 0x000fc40004781270 */
[----:B0-----:R-:W-:Y:S02]  /*88050*/  PRMT R3, R22, 0x7632, R3 ;  /* 0x0000763216037816 */ /* 0x001fe40000000003 */
[----:B-1----:R-:W-:-:S05]  /*88060*/  IADD3 R18, R0, c[0x0][0x198], RZ ;  /* 0x0000660000127a10 */ /* 0x002fca0007ffe0ff */
[----:B------:R-:W-:-:S05]  /*88070*/  IMAD.WIDE R16, R18, 0x2, R6 ;  /* 0x0000000212107825 */ /* 0x000fca00078e0206 */
[----:B------:R0:W-:Y:S04]  /*88080*/  @P4 STG.E.U16 [R16.64], R3 ;  /* 0x0000000310004986 */ /* 0x0001e8000c101506 */
[----:B0-----:R-:W2:Y:S01]  /*88090*/  LDL.LU R17, [R1+0x2d0] ;  /* 0x0002d00001117983 */ /* 0x001ea20000300800 */
[----:B------:R-:W-:Y:S02]  /*880a0*/  ISETP.LT.AND P0, PT, R26, c[0x0][0x178], !P0 ;  /* 0x00005e001a007a0c */ /* 0x000fe40004701270 */
[----:B------:R-:W-:Y:S02]  /*880b0*/  ISETP.LT.AND P6, PT, R27, c[0x0][0x178], !P3 ;  /* 0x00005e001b007a0c */ /* 0x000fe40005fc1270 */
[C---:B------:R-:W-:Y:S01]  /*880c0*/  IADD3 R0, R18.reuse, c[0x0][0x198], RZ ;  /* 0x0000660012007a10 */ /* 0x040fe20007ffe0ff */
[----:B------:R-:W-:Y:S01]  /*880d0*/  IMAD.WIDE R18, R18, 0x2, R4 ;  /* 0x0000000212127825 */ /* 0x000fe200078e0204 */
[----:B------:R-:W-:-:S02]  /*880e0*/  PRMT R24, R25, 0x7632, R24 ;  /* 0x0000763219187816 */ /* 0x000fc40000000018 */
[----:B------:R-:W-:Y:S01]  /*880f0*/  ISETP.LT.AND P3, PT, R26, c[0x0][0x178], !P3 ;  /* 0x00005e001a007a0c */ /* 0x000fe20005f61270 */
[----:B------:R-:W-:Y:S01]  /*88100*/  IMAD.WIDE R20, R0, 0x2, R6 ;  /* 0x0000000200147825 */ /* 0x000fe200078e0206 */
[----:B------:R-:W-:-:S03]  /*88110*/  IADD3 R23, R28, 0x15, RZ ;  /* 0x000000151c177810 */ /* 0x000fc60007ffe0ff */
[----:B------:R0:W-:Y:S01]  /*88120*/  @P0 STG.E.U16 [R18.64], R24 ;  /* 0x0000001812000986 */ /* 0x0001e2000c101506 */
[----:B------:R-:W-:Y:S01]  /*88130*/  ISETP.GE.AND P5, PT, R23, c[0x0][0x17c], PT ;  /* 0x00005f0017007a0c */ /* 0x000fe20003fa6270 */
[----:B------:R-:W-:Y:S01]  /*88140*/  IMAD.WIDE R22, R0, 0x2, R4 ;  /* 0x0000000200167825 */ /* 0x000fe200078e0204 */
[----:B------:R-:W-:Y:S02]  /*88150*/  IADD3 R25, R28, 0x16, RZ ;  /* 0x000000161c197810 */ /* 0x000fe40007ffe0ff */
[----:B0-----:R-:W-:Y:S02]  /*88160*/  IADD3 R18, R0, c[0x0][0x198], RZ ;  /* 0x0000660000127a10 */ /* 0x001fe40007ffe0ff */
[----:B------:R-:W-:Y:S02]  /*88170*/  ISETP.GE.AND P4, PT, R25, c[0x0][0x17c], PT ;  /* 0x00005f0019007a0c */ /* 0x000fe40003f86270 */
[----:B------:R-:W4:Y:S04]  /*88180*/  LDL.LU R25, [R1+0x370] ;  /* 0x0003700001197983 */ /* 0x000f280000300800 */
[----:B--2---:R0:W-:Y:S01]  /*88190*/  @P6 STG.E.U16 [R20.64], R17 ;  /* 0x0000001114006986 */ /* 0x0041e2000c101506 */
[----:B------:R-:W-:-:S02]  /*881a0*/  ISETP.LT.AND P6, PT, R27, c[0x0][0x178], !P2 ;  /* 0x00005e001b007a0c */ /* 0x000fc400057c1270 */
[----:B------:R-:W-:Y:S01]  /*881b0*/  ISETP.LT.AND P2, PT, R26, c[0x0][0x178], !P2 ;  /* 0x00005e001a007a0c */ /* 0x000fe20005741270 */
[----:B---3--:R1:W-:Y:S01]  /*881c0*/  @P3 STG.E.U16 [R22.64], R15 ;  /* 0x0000000f16003986 */ /* 0x0083e2000c101506 */
[----:B------:R-:W-:Y:S01]  /*881d0*/  PRMT R3, R17, 0x7632, R3 ;  /* 0x0000763211037816 */ /* 0x000fe20000000003 */
[C---:B0-----:R-:W-:Y:S01]  /*881e0*/  IMAD.WIDE R16, R18.reuse, 0x2, R6 ;  /* 0x0000000212107825 */ /* 0x041fe200078e0206 */
[----:B-1----:R-:W-:-:S03]  /*881f0*/  IADD3 R23, R18, c[0x0][0x198], RZ ;  /* 0x0000660012177a10 */ /* 0x002fc60007ffe0ff */
[----:B------:R-:W-:Y:S01]  /*88200*/  IMAD.WIDE R18, R18, 0x2, R4 ;  /* 0x0000000212127825 */ /* 0x000fe200078e0204 */
[----:B------:R-:W-:-:S03]  /*88210*/  PRMT R22, R15, 0x7632, R22 ;  /* 0x000076320f167816 */ /* 0x000fc60000000016 */
[----:B------:R-:W-:Y:S04]  /*88220*/  @P6 STG.E.U16 [R16.64], R3 ;  /* 0x0000000310006986 */ /* 0x000fe8000c101506 */
[----:B------:R-:W2:Y:S04]  /*88230*/  LDL.LU R15, [R1+0xf0] ;  /* 0x0000f000010f7983 */ /* 0x000ea80000300800 */
[----:B------:R0:W-:Y:S04]  /*88240*/  @P2 STG.E.U16 [R18.64], R22 ;  /* 0x0000001612002986 */ /* 0x0001e8000c101506 */
[----:B0-----:R-:W3:Y:S04]  /*88250*/  LDL.LU R18, [R1+0x2e0] ;  /* 0x0002e00001127983 */ /* 0x001ee80000300800 */
[----:B------:R-:W2:Y:S01]  /*88260*/  LDL.LU R19, [R1+0xd0] ;  /* 0x0000d00001137983 */ /* 0x000ea20000300800 */
[----:B------:R-:W-:-:S02]  /*88270*/  ISETP.LT.AND P3, PT, R27, c[0x0][0x178], !P1 ;  /* 0x00005e001b007a0c */ /* 0x000fc40004f61270 */
[C---:B------:R-:W-:Y:S02]  /*88280*/  IADD3 R20, R28.reuse, 0x17, RZ ;  /* 0x000000171c147810 */ /* 0x040fe40007ffe0ff */
[----:B------:R-:W-:Y:S02]  /*88290*/  IADD3 R0, R28, 0x18, RZ ;  /* 0x000000181c007810 */ /* 0x000fe40007ffe0ff */
[----:B------:R-:W-:Y:S02]  /*882a0*/  ISETP.LT.AND P1, PT, R26, c[0x0][0x178], !P1 ;  /* 0x00005e001a007a0c */ /* 0x000fe40004f21270 */
        /* <DEDUP_REMOVED lines=10> */
[----:B------:R-:W3:Y:S01]  /*88350*/  LDL.LU R23, [R1+0x380] ;  /* 0x0003800001177983 */ /* 0x000ee20000300800 */
[----:B------:R-:W-:-:S03]  /*88360*/  PRMT R3, R18, 0x7632, R3 ;  /* 0x0000763212037816 */ /* 0x000fc60000000003 */
[----:B--2---:R1:W-:Y:S01]  /*88370*/  @P1 STG.E.U16 [R16.64], R19 ;  /* 0x0000001310001986 */ /* 0x0043e2000c101506 */
[----:B------:R-:W-:Y:S02]  /*88380*/  ISETP.LT.AND P1, PT, R27, c[0x0][0x178], !P4 ;  /* 0x00005e001b007a0c */ /* 0x000fe40006721270 */
[----:B0-----:R-:W-:Y:S01]  /*88390*/  PRMT R20, R19, 0x7632, R20 ;  /* 0x0000763213147816 */ /* 0x001fe20000000014 */
[----:B------:R-:W2:Y:S01]  /*883a0*/  LDL.LU R22, [R1+0x100] ;  /* 0x0001000001167983 */ /* 0x000ea20000300800 */
[----:B------:R-:W-:Y:S01]  /*883b0*/  ISETP.LT.AND P4, PT, R26, c[0x0][0x178], !P4 ;  /* 0x00005e001a007a0c */ /* 0x000fe20006781270 */
[----:B-1----:R-:W-:-:S04]  /*883c0*/  IMAD.WIDE R18, R0, 0x2, R6 ;  /* 0x0000000200127825 */ /* 0x002fc800078e0206 */
[C-C-:B------:R-:W-:Y:S01]  /*883d0*/  IMAD.WIDE R16, R0.reuse, 0x2, R4.reuse ;  /* 0x0000000200107825 */ /* 0x140fe200078e0204 */
[----:B------:R-:W-:Y:S01]  /*883e0*/  IADD3 R0, R0, c[0x0][0x198], RZ ;  /* 0x0000660000007a10 */ /* 0x000fe20007ffe0ff */
[----:B------:R0:W-:Y:S04]  /*883f0*/  @P2 STG.E.U16 [R18.64], R3 ;  /* 0x0000000312002986 */ /* 0x0001e8000c101506 */
[----:B------:R1:W-:Y:S01]  /*88400*/  @P5 STG.E.U16 [R16.64], R20 ;  /* 0x0000001410005986 */ /* 0x0003e2000c101506 */
[----:B0-----:R-:W-:Y:S01]  /*88410*/  IADD3 R3, R28, 0x1b, RZ ;  /* 0x0000001b1c037810 */ /* 0x001fe20007ffe0ff */
[----:B------:R-:W-:-:S04]  /*88420*/  IMAD.WIDE R18, R0, 0x2, R4 ;  /* 0x0000000200127825 */ /* 0x000fc800078e0204 */
[----:B-1----:R-:W-:Y:S01]  /*88430*/  IMAD.WIDE R16, R0, 0x2, R6 ;  /* 0x0000000200107825 */ /* 0x002fe200078e0206 */
[----:B----4-:R-:W-:-:S04]  /*88440*/  PRMT R20, R25, 0x7632, R20 ;  /* 0x0000763219147816 */ /* 0x010fc80000000014 */
[----:B------:R0:W-:Y:S01]  /*88450*/  @P1 STG.E.U16 [R16.64], R25 ;  /* 0x0000001910001986 */ /* 0x0001e2000c101506 */
[----:B------:R-:W-:Y:S02]  /*88460*/  ISETP.GE.AND P1, PT, R3, c[0x0][0x17c], PT ;  /* 0x00005f0003007a0c */ /* 0x000fe40003f26270 */
[----:B------:R-:W-:Y:S01]  /*88470*/  PRMT R3, R15, 0x7632, R3 ;  /* 0x000076320f037816 */ /* 0x000fe20000000003 */
[----:B------:R1:W-:Y:S04]  /*88480*/  @P4 STG.E.U16 [R18.64], R15 ;  /* 0x0000000f12004986 */ /* 0x0003e8000c101506 */
[----:B0-----:R-:W4:Y:S04]  /*88490*/  LDL.LU R25, [R1+0x390] ;  /* 0x0003900001197983 */ /* 0x001f280000300800 */
[----:B-1----:R-:W4:Y:S01]  /*884a0*/  LDL.LU R15, [R1+0x120] ;  /* 0x00012000010f7983 */ /* 0x002f220000300800 */
        /* <DEDUP_REMOVED lines=15> */
[----:B------:R-:W-:Y:S02]  /*885a0*/  IADD3 R20, R0, c[0x0][0x198], RZ ;  /* 0x0000660000147a10 */ /* 0x000fe40007ffe0ff */
[----:B------:R-:W-:-:S03]  /*885b0*/  ISETP.GE.AND P2, PT, R21, c[0x0][0x17c], PT ;  /* 0x00005f0015007a0c */ /* 0x000fc60003f46270 */
[----:B-1----:R-:W-:Y:S01]  /*885c0*/  IMAD.WIDE R18, R20, 0x2, R6 ;  /* 0x0000000214127825 */ /* 0x002fe200078e0206 */
[----:B------:R-:W-:Y:S02]  /*885d0*/  ISETP.LT.AND P3, PT, R26, c[0x0][0x178], !P3 ;  /* 0x00005e001a007a0c */ /* 0x000fe40005f61270 */
[----:B------:R-:W-:Y:S01]  /*885e0*/  IADD3 R3, R28, 0x1d, RZ ;  /* 0x0000001d1c037810 */ /* 0x000fe20007ffe0ff */
[----:B---3--:R0:W-:Y:S02]  /*885f0*/  @P4 STG.E.U16 [R16.64], R23 ;  /* 0x0000001710004986 */ /* 0x0081e4000c101506 */
[----:B0-----:R-:W-:Y:S01]  /*88600*/  IMAD.WIDE R16, R0, 0x2, R4 ;  /* 0x0000000200107825 */ /* 0x001fe200078e0204 */
[----:B------:R-:W-:-:S04]  /*88610*/  PRMT R0, R23, 0x7632, R0 ;  /* 0x0000763217007816 */ /* 0x000fc80000000000 */
[----:B--2---:R0:W-:Y:S01]  /*88620*/  @P6 STG.E.U16 [R16.64], R22 ;  /* 0x0000001610006986 */ /* 0x0041e2000c101506 */
[----:B------:R-:W-:Y:S02]  /*88630*/  ISETP.LT.AND P6, PT, R27, c[0x0][0x178], !P2 ;  /* 0x00005e001b007a0c */ /* 0x000fe400057c1270 */
[----:B------:R-:W-:Y:S01]  /*88640*/  ISETP.LT.AND P2, PT, R26, c[0x0][0x178], !P2 ;  /* 0x00005e001a007a0c */ /* 0x000fe20005741270 */
[----:B------:R1:W-:Y:S01]  /*88650*/  @P0 STG.E.U16 [R18.64], R0 ;  /* 0x0000000012000986 */ /* 0x0003e2000c101506 */
[----:B------:R-:W-:Y:S02]  /*88660*/  ISETP.GE.AND P4, PT, R3, c[0x0][0x17c], PT ;  /* 0x00005f0003007a0c */ /* 0x000fe40003f86270 */
[----:B------:R-:W-:Y:S01]  /*88670*/  PRMT R3, R22, 0x7632, R3 ;  /* 0x0000763216037816 */ /* 0x000fe20000000003 */
[C---:B0-----:R-:W-:Y:S01]  /*88680*/  IMAD.WIDE R16, R20.reuse, 0x2, R4 ;  /* 0x0000000214107825 */ /* 0x041fe200078e0204 */
[----:B-1----:R-:W-:-:S04]  /*88690*/  IADD3 R0, R20, c[0x0][0x198], RZ ;  /* 0x0000660014007a10 */ /* 0x002fc80007ffe0ff */
[----:B------:R0:W-:Y:S01]  /*886a0*/  @P3 STG.E.U16 [R16.64], R3 ;  /* 0x0000000310003986 */ /* 0x0001e2000c101506 */
[----:B------:R-:W-:-:S04]  /*886b0*/  IMAD.WIDE R18, R0, 0x2, R6 ;  /* 0x0000000200127825 */ /* 0x000fc800078e0206 */
[C---:B------:R-:W-:Y:S01]  /*886c0*/  IMAD.WIDE R20, R0.reuse, 0x2, R4 ;  /* 0x0000000200147825 */ /* 0x040fe200078e0204 */
[----:B----4-:R1:W-:Y:S04]  /*886d0*/  @P6 STG.E.U16 [R18.64], R25 ;  /* 0x0000001912006986 */ /* 0x0103e8000c101506 */
[----:B------:R2:W-:Y:S01]  /*886e0*/  @P2 STG.E.U16 [R20.64], R15 ;  /* 0x0000000f14002986 */ /* 0x0005e2000c101506 */
[----:B------:R-:W-:Y:S02]  /*886f0*/  ISETP.LT.AND P2, PT, R27, c[0x0][0x178], !P1 ;  /* 0x00005e001b007a0c */ /* 0x000fe40004f41270 */
[----:B0-----:R-:W-:Y:S02]  /*88700*/  PRMT R3, R25, 0x7632, R3 ;  /* 0x0000763219037816 */ /* 0x001fe40000000003 */
[----:B-1----:R-:W-:-:S05]  /*88710*/  IADD3 R18, R0, c[0x0][0x198], RZ ;  /* 0x0000660000127a10 */ /* 0x002fca0007ffe0ff */
[----:B------:R-:W-:Y:S01]  /*88720*/  IMAD.WIDE R16, R18, 0x2, R6 ;  /* 0x0000000212107825 */ /* 0x000fe200078e0206 */
[----:B------:R-:W-:Y:S02]  /*88730*/  PRMT R24, R15, 0x7632, R24 ;  /* 0x000076320f187816 */ /* 0x000fe40000000018 */
[----:B--2---:R-:W2:Y:S04]  /*88740*/  LDL.LU R15, [R1] ;  /* 0x00000000010f7983 */ /* 0x004ea80000300800 */
[----:B------:R0:W-:Y:S04]  /*88750*/  @P2 STG.E.U16 [R16.64], R3 ;  /* 0x0000000310002986 */ /* 0x0001e8000c101506 */
[----:B0-----:R-:W3:Y:S04]  /*88760*/  LDL.LU R16, [R1+0x3a0] ;  /* 0x0003a00001107983 */ /* 0x001ee80000300800 */
[----:B------:R-:W4:Y:S01]  /*88770*/  LDL.LU R17, [R1+0x110] ;  /* 0x0001100001117983 */ /* 0x000f220000300800 */
[----:B------:R-:W-:-:S02]  /*88780*/  ISETP.LT.AND P1, PT, R26, c[0x0][0x178], !P1 ;  /* 0x00005e001a007a0c */ /* 0x000fc40004f21270 */
[----:B------:R-:W-:Y:S02]  /*88790*/  ISETP.LT.AND P6, PT, R27, c[0x0][0x178], !P5 ;  /* 0x00005e001b007a0c */ /* 0x000fe40006fc1270 */
[C---:B------:R-:W-:Y:S01]  /*887a0*/  IADD3 R0, R18.reuse, c[0x0][0x198], RZ ;  /* 0x0000660012007a10 */ /* 0x040fe20007ffe0ff */
[----:B------:R-:W-:Y:S01]  /*887b0*/  IMAD.WIDE R18, R18, 0x2, R4 ;  /* 0x0000000212127825 */ /* 0x000fe200078e0204 */
[----:B------:R-:W-:-:S03]  /*887c0*/  ISETP.LT.AND P5, PT, R26, c[0x0][0x178], !P5 ;  /* 0x00005e001a007a0c */ /* 0x000fc60006fa1270 */
[----:B------:R-:W-:Y:S01]  /*887d0*/  IMAD.WIDE R20, R0, 0x2, R6 ;  /* 0x0000000200147825 */ /* 0x000fe200078e0206 */
[C---:B------:R-:W-:Y:S02]  /*887e0*/  IADD3 R22, R28.reuse, 0x1e, RZ ;  /* 0x0000001e1c167810 */ /* 0x040fe40007ffe0ff */
[----:B------:R-:W-:Y:S01]  /*887f0*/  IADD3 R23, R28, 0x1f, RZ ;  /* 0x0000001f1c177810 */ /* 0x000fe20007ffe0ff */
[----:B------:R0:W-:Y:S01]  /*88800*/  @P1 STG.E.U16 [R18.64], R24 ;  /* 0x0000001812001986 */ /* 0x0001e2000c101506 */
[----:B------:R-:W-:Y:S02]  /*88810*/  ISETP.GE.AND P0, PT, R22, c[0x0][0x17c], PT ;  /* 0x00005f0016007a0c */ /* 0x000fe40003f06270 */
[----:B------:R-:W-:Y:S01]  /*88820*/  ISETP.GE.AND P3, PT, R23, c[0x0][0x17c], PT ;  /* 0x00005f0017007a0c */ /* 0x000fe20003f66270 */
[----:B------:R-:W-:Y:S01]  /*88830*/  IMAD.WIDE R22, R0, 0x2, R4 ;  /* 0x0000000200167825 */ /* 0x000fe200078e0204 */
[----:B------:R-:W-:Y:S02]  /*88840*/  IADD3 R25, R28, 0x20, RZ ;  /* 0x000000201c197810 */ /* 0x000fe40007ffe0ff */
[----:B0-----:R-:W-:-:S02]  /*88850*/  IADD3 R18, R0, c[0x0][0x198], RZ ;  /* 0x0000660000127a10 */ /* 0x001fc40007ffe0ff */
[----:B------:R-:W-:Y:S02]  /*88860*/  ISETP.GE.AND P2, PT, R25, c[0x0][0x17c], PT ;  /* 0x00005f0019007a0c */ /* 0x000fe40003f46270 */
[----:B------:R-:W2:Y:S04]  /*88870*/  LDL.LU R25, [R1+0x14] ;  /* 0x0000140001197983 */ /* 0x000ea80000300800 */
[----:B---3--:R-:W-:Y:S01]  /*88880*/  @P6 STG.E.U16 [R20.64], R16 ;  /* 0x0000001014006986 */ /* 0x008fe2000c101506 */
[----:B------:R-:W-:Y:S02]  /*88890*/  ISETP.LT.AND P6, PT, R27, c[0x0][0x178], !P4 ;  /* 0x00005e001b007a0c */ /* 0x000fe400067c1270 */
[----:B------:R-:W-:Y:S01]  /*888a0*/  ISETP.LT.AND P4, PT, R26, c[0x0][0x178], !P4 ;  /* 0x00005e001a007a0c */ /* 0x000fe20006781270 */
[----:B----4-:R0:W-:Y:S01]  /*888b0*/  @P5 STG.E.U16 [R22.64], R17 ;  /* 0x0000001116005986 */ /* 0x0101e2000c101506 */
[----:B------:R-:W-:-:S02]  /*888c0*/  PRMT R3, R16, 0x7632, R3 ;  /* 0x0000763210037816 */ /* 0x000fc40000000003 */
        /* <DEDUP_REMOVED lines=21> */
[----:B--2---:R1:W-:Y:S01]  /*88a20*/  @P0 STG.E.U16 [R16.64], R15 ;  /* 0x0000000f10000986 */ /* 0x0043e2000c101506 */
[----:B0-----:R-:W-:-:S03]  /*88a30*/  PRMT R20, R15, 0x7632, R20 ;  /* 0x000076320f147816 */ /* 0x001fc60000000014 */
[----:B-1----:R-:W2:Y:S04]  /*88a40*/  LDL.LU R15, [R1+0x74] ;  /* 0x00007400010f7983 */ /* 0x002ea80000300800 */
        /* <DEDUP_REMOVED lines=18> */
[----:B------:R1:W-:Y:S01]  /*88b70*/  @P2 STG.E.U16 [R18.64], R25 ;  /* 0x0000001912002986 */ /* 0x0003e2000c101506 */
        /* <DEDUP_REMOVED lines=10> */
[----:B------:R-:W3:Y:S01]  /*88c20*/  LDL.LU R25, [R1+0x24] ;  /* 0x0000240001197983 */ /* 0x000ee20000300800 */
[----:B0-----:R-:W-:Y:S01]  /*88c30*/  IMAD.WIDE R16, R0, 0x2, R6 ;  /* 0x0000000200107825 */ /* 0x001fe200078e0206 */
[C---:B------:R-:W-:Y:S02]  /*88c40*/  IADD3 R20, R28.reuse, 0x26, RZ ;  /* 0x000000261c147810 */ /* 0x040fe40007ffe0ff */
[----:B-1----:R-:W-:Y:S02]  /*88c50*/  IADD3 R3, R28, 0x27, RZ ;  /* 0x000000271c037810 */ /* 0x002fe40007ffe0ff */
[----:B--2---:R0:W-:Y:S01]  /*88c60*/  @P2 STG.E.U16 [R16.64], R15 ;  /* 0x0000000f10002986 */ /* 0x0041e2000c101506 */
[----:B------:R-:W-:Y:S02]  /*88c70*/  ISETP.GE.AND P3, PT, R20, c[0x0][0x17c], PT ;  /* 0x00005f0014007a0c */ /* 0x000fe40003f66270 */
[----:B------:R-:W-:Y:S02]  /*88c80*/  IADD3 R20, R0, c[0x0][0x198], RZ ;  /* 0x0000660000147a10 */ /* 0x000fe40007ffe0ff */
[----:B------:R-:W-:-:S02]  /*88c90*/  ISETP.GE.AND P2, PT, R3, c[0x0][0x17c], PT ;  /* 0x00005f0003007a0c */ /* 0x000fc40003f46270 */
[----:B----4-:R-:W-:Y:S01]  /*88ca0*/  PRMT R3, R22, 0x7632, R3 ;  /* 0x0000763216037816 */ /* 0x010fe20000000003 */
[----:B0-----:R-:W-:Y:S01]  /*88cb0*/  IMAD.WIDE R16, R0, 0x2, R4 ;  /* 0x0000000200107825 */ /* 0x001fe200078e0204 */
[----:B------:R-:W-:Y:S02]  /*88cc0*/  PRMT R0, R15, 0x7632, R0 ;  /* 0x000076320f007816 */ /* 0x000fe40000000000 */
[----:B------:R-:W2:Y:S01]  /*88cd0*/  LDL.LU R15, [R1+0x54] ;  /* 0x00005400010f7983 */ /* 0x000ea20000300800 */
        /* <DEDUP_REMOVED lines=15> */
[----:B------:R-:W-:Y:S04]  /*88dd0*/  @P5 STG.E.U16 [R16.64], R3 ;  /* 0x0000000310005986 */ /* 0x000fe8000c101506 */
[----:B----4-:R0:W-:Y:S04]  /*88de0*/  @P6 STG.E.U16 [R18.64], R22 ;  /* 0x0000001612006986 */ /* 0x0101e8000c101506 */
[----:B---3--:R-:W-:Y:S01]  /*88df0*/  @P4 STG.E.U16 [R20.64], R25 ;  /* 0x0000001914004986 */ /* 0x008fe2000c101506 */
[----:B------:R-:W-:-:S02]  /*88e00*/  ISETP.LT.AND P4, PT, R27, c[0x0][0x178], !P0 ;  /* 0x00005e001b007a0c */ /* 0x000fc40004781270 */
[----:B0-----:R-:W-:Y:S02]  /*88e10*/  IADD3 R18, R0, c[0x0][0x198], RZ ;  /* 0x0000660000127a10 */ /* 0x001fe40007ffe0ff */
[----:B------:R-:W-:-:S03]  /*88e20*/  PRMT R0, R22, 0x7632, R0 ;  /* 0x0000763216007816 */ /* 0x000fc60000000000 */
[----:B------:R-:W-:-:S06]  /*88e30*/  IMAD.WIDE R16, R18, 0x2, R6 ;  /* 0x0000000212107825 */ /* 0x000fcc00078e0206 */
[----:B------:R0:W-:Y:S04]  /*88e40*/  @P4 STG.E.U16 [R16.64], R0 ;  /* 0x0000000010004986 */ /* 0x0001e8000c101506 */
[----:B0-----:R-:W3:Y:S01]  /*88e50*/  LDL.LU R17, [R1+0x1e4] ;  /* 0x0001e40001117983 */ /* 0x001ee20000300800 */
[----:B------:R-:W-:Y:S02]  /*88e60*/  ISETP.LT.AND P0, PT, R26, c[0x0][0x178], !P0 ;  /* 0x00005e001a007a0c */ /* 0x000fe40004701270 */
[----:B------:R-:W-:Y:S02]  /*88e70*/  ISETP.LT.AND P6, PT, R27, c[0x0][0x178], !P3 ;  /* 0x00005e001b007a0c */ /* 0x000fe40005fc1270 */
[C---:B------:R-:W-:Y:S01]  /*88e80*/  IADD3 R3, R18.reuse, c[0x0][0x198], RZ ;  /* 0x0000660012037a10 */ /* 0x040fe20007ffe0ff */
[----:B------:R-:W-:Y:S01]  /*88e90*/  IMAD.WIDE R18, R18, 0x2, R4 ;  /* 0x0000000212127825 */ /* 0x000fe200078e0204 */
[----:B------:R-:W-:-:S02]  /*88ea0*/  ISETP.LT.AND P3, PT, R26, c[0x0][0x178], !P3 ;  /* 0x00005e001a007a0c */ /* 0x000fc40005f61270 */
[----:B------:R-:W-:Y:S01]  /*88eb0*/  PRMT R24, R25, 0x7632, R24 ;  /* 0x0000763219187816 */ /* 0x000fe20000000018 */
[----:B------:R-:W-:Y:S01]  /*88ec0*/  IMAD.WIDE R20, R3, 0x2, R6 ;  /* 0x0000000203147825 */ /* 0x000fe200078e0206 */
[----:B------:R-:W-:-:S03]  /*88ed0*/  IADD3 R23, R28, 0x29, RZ ;  /* 0x000000291c177810 */ /* 0x000fc60007ffe0ff */
[----:B------:R0:W-:Y:S01]  /*88ee0*/  @P0 STG.E.U16 [R18.64], R24 ;  /* 0x0000001812000986 */ /* 0x0001e2000c101506 */
[----:B------:R-:W-:Y:S01]  /*88ef0*/  ISETP.GE.AND P5, PT, R23, c[0x0][0x17c], PT ;  /* 0x00005f0017007a0c */ /* 0x000fe20003fa6270 */
[----:B------:R-:W-:Y:S01]  /*88f00*/  IMAD.WIDE R22, R3, 0x2, R4 ;  /* 0x0000000203167825 */ /* 0x000fe200078e0204 */
[----:B------:R-:W-:Y:S02]  /*88f10*/  IADD3 R25, R28, 0x2a, RZ ;  /* 0x0000002a1c197810 */ /* 0x000fe40007ffe0ff */
[----:B--2---:R-:W-:Y:S02]  /*88f20*/  PRMT R0, R15, 0x7632, R0 ;  /* 0x000076320f007816 */ /* 0x004fe40000000000 */
[----:B0-----:R-:W-:Y:S02]  /*88f30*/  IADD3 R18, R3, c[0x0][0x198], RZ ;  /* 0x0000660003127a10 */ /* 0x001fe40007ffe0ff */
[----:B------:R-:W-:Y:S02]  /*88f40*/  ISETP.GE.AND P4, PT, R25, c[0x0][0x17c], PT ;  /* 0x00005f0019007a0c */ /* 0x000fe40003f86270 */
[----:B------:R-:W2:Y:S04]  /*88f50*/  LDL.LU R25, [R1+0x204] ;  /* 0x0002040001197983 */ /* 0x000ea80000300800 */
[----:B---3--:R-:W-:Y:S01]  /*88f60*/  @P6 STG.E.U16 [R20.64], R17 ;  /* 0x0000001114006986 */ /* 0x008fe2000c101506 */
[----:B------:R-:W-:-:S02]  /*88f70*/  ISETP.LT.AND P6, PT, R27, c[0x0][0x178], !P2 ;  /* 0x00005e001b007a0c */ /* 0x000fc400057c1270 */
[----:B------:R-:W-:Y:S01]  /*88f80*/  ISETP.LT.AND P2, PT, R26, c[0x0][0x178], !P2 ;  /* 0x00005e001a007a0c */ /* 0x000fe20005741270 */
[----:B------:R0:W-:Y:S02]  /*88f90*/  @P3 STG.E.U16 [R22.64], R15 ;  /* 0x0000000f16003986 */ /* 0x0001e4000c101506 */
[----:B0-----:R-:W-:Y:S01]  /*88fa0*/  PRMT R22, R17, 0x7632, R22 ;  /* 0x0000763211167816 */ /* 0x001fe20000000016 */
[C---:B------:R-:W-:Y:S01]  /*88fb0*/  IMAD.WIDE R16, R18.reuse, 0x2, R6 ;  /* 0x0000000212107825 */ /* 0x040fe200078e0206 */
[C---:B------:R-:W-:Y:S01]  /*88fc0*/  IADD3 R23, R18.reuse, c[0x0][0x198], RZ ;  /* 0x0000660012177a10 */ /* 0x040fe20007ffe0ff */
[----:B------:R-:W3:Y:S02]  /*88fd0*/  LDL.LU R15, [R1+0xa4] ;  /* 0x0000a400010f7983 */ /* 0x000ee40000300800 */
[----:B------:R-:W-:-:S03]  /*88fe0*/  IMAD.WIDE R18, R18, 0x2, R4 ;  /* 0x0000000212127825 */ /* 0x000fc600078e0204 */
[----:B------:R0:W-:Y:S04]  /*88ff0*/  @P6 STG.E.U16 [R16.64], R22 ;  /* 0x0000001610006986 */ /* 0x0001e8000c101506 */
[----:B------:R1:W-:Y:S04]  /*89000*/  @P2 STG.E.U16 [R18.64], R0 ;  /* 0x0000000012002986 */ /* 0x0003e8000c101506 */
[----:B0-----:R-:W4:Y:S04]  /*89010*/  LDL.LU R22, [R1+0x64] ;  /* 0x0000640001167983 */ /* 0x001f280000300800 */
[----:B-1----:R-:W2:Y:S01]  /*89020*/  LDL.LU R19, [R1+0x1f4] ;  /* 0x0001f40001137983 */ /* 0x002ea20000300800 */
[----:B------:R-:W-:-:S02]  /*89030*/  ISETP.LT.AND P3, PT, R27, c[0x0][0x178], !P1 ;  /* 0x00005e001b007a0c */ /* 0x000fc40004f61270 */
[----:B------:R-:W-:Y:S02]  /*89040*/  IADD3 R20, R28, 0x2b, RZ ;  /* 0x0000002b1c147810 */ /* 0x000fe40007ffe0ff */
[----:B------:R-:W-:Y:S02]  /*89050*/  ISETP.LT.AND P1, PT, R26, c[0x0][0x178], !P1 ;  /* 0x00005e001a007a0c */ /* 0x000fe40004f21270 */
[----:B------:R-:W-:Y:S01]  /*89060*/  ISETP.GE.AND P0, PT, R20, c[0x0][0x17c], PT ;  /* 0x00005f0014007a0c */ /* 0x000fe20003f06270 */
[----:B------:R-:W-:Y:S01]  /*89070*/  IMAD.WIDE R20, R23, 0x2, R6 ;  /* 0x0000000217147825 */ /* 0x000fe200078e0206 */
[----:B------:R-:W-:Y:S02]  /*89080*/  IADD3 R0, R28, 0x2d, RZ ;  /* 0x0000002d1c007810 */ /* 0x000fe40007ffe0ff */
[----:B------:R-:W-:Y:S01]  /*89090*/  ISETP.LT.AND P2, PT, R27, c[0x0][0x178], !P5 ;  /* 0x00005e001b007a0c */ /* 0x000fe20006f41270 */
[----:B------:R-:W-:Y:S01]  /*890a0*/  IMAD.WIDE R16, R23, 0x2, R4 ;  /* 0x0000000217107825 */ /* 0x000fe200078e0204 */
[----:B------:R-:W-:-:S02]  /*890b0*/  ISETP.LT.AND P5, PT, R26, c[0x0][0x178], !P5 ;  /* 0x00005e001a007a0c */ /* 0x000fc40006fa1270 */
[----:B------:R-:W-:-:S04]  /*890c0*/  IADD3 R3, R28, 0x2c, RZ ;  /* 0x0000002c1c037810 */ /* 0x000fc80007ffe0ff */
[----:B------:R-:W-:Y:S01]  /*890d0*/  ISETP.GE.AND P6, PT, R3, c[0x0][0x17c], PT ;  /* 0x00005f0003007a0c */ /* 0x000fe20003fc6270 */
[----:B--2---:R0:W-:Y:S01]  /*890e0*/  @P3 STG.E.U16 [R20.64], R19 ;  /* 0x0000001314003986 */ /* 0x0041e2000c101506 */
[----:B------:R-:W-:Y:S02]  /*890f0*/  ISETP.GE.AND P3, PT, R0, c[0x0][0x17c], PT ;  /* 0x00005f0000007a0c */ /* 0x000fe40003f66270 */
[----:B------:R-:W-:Y:S02]  /*89100*/  IADD3 R0, R23, c[0x0][0x198], RZ ;  /* 0x0000660017007a10 */ /* 0x000fe40007ffe0ff */
[----:B------:R-:W2:Y:S01]  /*89110*/  LDL.LU R23, [R1+0x214] ;  /* 0x0002140001177983 */ /* 0x000ea20000300800 */
[----:B------:R-:W-:-:S03]  /*89120*/  PRMT R3, R19, 0x7632, R3 ;  /* 0x0000763213037816 */ /* 0x000fc60000000003 */
[----:B----4-:R1:W-:Y:S01]  /*89130*/  @P1 STG.E.U16 [R16.64], R22 ;  /* 0x0000001610001986 */ /* 0x0103e2000c101506 */
[----:B------:R-:W-:Y:S02]  /*89140*/  ISETP.LT.AND P1, PT, R27, c[0x0][0x178], !P4 ;  /* 0x00005e001b007a0c */ /* 0x000fe40006721270 */
[----:B0-----:R-:W-:Y:S01]  /*89150*/  PRMT R20, R22, 0x7632, R20 ;  /* 0x0000763216147816 */ /* 0x001fe20000000014 */
[----:B------:R-:W-:Y:S01]  /*89160*/  IMAD.WIDE R18, R0, 0x2, R6 ;  /* 0x0000000200127825 */ /* 0x000fe200078e0206 */
[----:B------:R-:W-:Y:S01]  /*89170*/  ISETP.LT.AND P4, PT, R26, c[0x0][0x178], !P4 ;  /* 0x00005e001a007a0c */ /* 0x000fe20006781270 */
[----:B-1----:R-:W4:Y:S02]  /*89180*/  LDL.LU R22, [R1+0x94] ;  /* 0x0000940001167983 */ /* 0x002f240000300800 */
        /* <DEDUP_REMOVED lines=8> */
[----:B------:R0:W-:Y:S01]  /*89210*/  @P1 STG.E.U16 [R16.64], R25 ;  /* 0x0000001910001986 */ /* 0x0001e2000c101506 */
[----:B------:R-:W-:Y:S02]  /*89220*/  ISETP.GE.AND P1, PT, R3, c[0x0][0x17c], PT ;  /* 0x00005f0003007a0c */ /* 0x000fe40003f26270 */
[----:B---3--:R-:W-:Y:S01]  /*89230*/  PRMT R3, R15, 0x7632, R3 ;  /* 0x000076320f037816 */ /* 0x008fe20000000003 */
[----:B------:R1:W-:Y:S04]  /*89240*/  @P4 STG.E.U16 [R18.64], R15 ;  /* 0x0000000f12004986 */ /* 0x0003e8000c101506 */
[----:B0-----:R-:W3:Y:S04]  /*89250*/  LDL.LU R25, [R1+0x2b4] ;  /* 0x0002b40001197983 */ /* 0x001ee80000300800 */
[----:B-1----:R-:W3:Y:S01]  /*89260*/  LDL.LU R15, [R1+0xb4] ;  /* 0x0000b400010f7983 */ /* 0x002ee20000300800 */
        /* <DEDUP_REMOVED lines=20> */
[----:B--2---:R0:W-:Y:S02]  /*893b0*/  @P4 STG.E.U16 [R16.64], R23 ;  /* 0x0000001710004986 */ /* 0x0041e4000c101506 */
[----:B0-----:R-:W-:Y:S01]  /*893c0*/  IMAD.WIDE R16, R0, 0x2, R4 ;  /* 0x0000000200107825 */ /* 0x001fe200078e0204 */
[----:B------:R-:W-:-:S04]  /*893d0*/  PRMT R0, R23, 0x7632, R0 ;  /* 0x0000763217007816 */ /* 0x000fc80000000000 */
[----:B----4-:R0:W-:Y:S01]  /*893e0*/  @P6 STG.E.U16 [R16.64], R22 ;  /* 0x0000001610006986 */ /* 0x0101e2000c101506 */
[----:B------:R-:W-:Y:S02]  /*893f0*/  ISETP.LT.AND P6, PT, R27, c[0x0][0x178], !P2 ;  /* 0x00005e001b007a0c */ /* 0x000fe400057c1270 */
[----:B------:R-:W-:Y:S01]  /*89400*/  ISETP.LT.AND P2, PT, R26, c[0x0][0x178], !P2 ;  /* 0x00005e001a007a0c */ /* 0x000fe20005741270 */
[----:B------:R1:W-:Y:S01]  /*89410*/  @P0 STG.E.U16 [R18.64], R0 ;  /* 0x0000000012000986 */ /* 0x0003e2000c101506 */
[----:B------:R-:W-:Y:S02]  /*89420*/  ISETP.GE.AND P4, PT, R3, c[0x0][0x17c], PT ;  /* 0x00005f0003007a0c */ /* 0x000fe40003f86270 */
[----:B------:R-:W-:Y:S01]  /*89430*/  PRMT R3, R22, 0x7632, R3 ;  /* 0x0000763216037816 */ /* 0x000fe20000000003 */
[C---:B0-----:R-:W-:Y:S01]  /*89440*/  IMAD.WIDE R16, R20.reuse, 0x2, R4 ;  /* 0x0000000214107825 */ /* 0x041fe200078e0204 */
[----:B-1----:R-:W-:-:S04]  /*89450*/  IADD3 R0, R20, c[0x0][0x198], RZ ;  /* 0x0000660014007a10 */ /* 0x002fc80007ffe0ff */
[----:B------:R-:W-:Y:S01]  /*89460*/  @P3 STG.E.U16 [R16.64], R3 ;  /* 0x0000000310003986 */ /* 0x000fe2000c101506 */
[----:B------:R-:W-:-:S04]  /*89470*/  IMAD.WIDE R18, R0, 0x2, R6 ;  /* 0x0000000200127825 */ /* 0x000fc800078e0206 */
[C---:B------:R-:W-:Y:S01]  /*89480*/  IMAD.WIDE R20, R0.reuse, 0x2, R4 ;  /* 0x0000000200147825 */ /* 0x040fe200078e0204 */
[----:B---3--:R0:W-:Y:S04]  /*89490*/  @P6 STG.E.U16 [R18.64], R25 ;  /* 0x0000001912006986 */ /* 0x0081e8000c101506 */
[----:B------:R1:W-:Y:S01]  /*894a0*/  @P2 STG.E.U16 [R20.64], R15 ;  /* 0x0000000f14002986 */ /* 0x0003e2000c101506 */
[----:B------:R-:W-:Y:S02]  /*894b0*/  ISETP.LT.AND P2, PT, R27, c[0x0][0x178], !P1 ;  /* 0x00005e001b007a0c */ /* 0x000fe40004f41270 */
[----:B0-----:R-:W-:Y:S02]  /*894c0*/  IADD3 R18, R0, c[0x0][0x198], RZ ;  /* 0x0000660000127a10 */ /* 0x001fe40007ffe0ff */
[----:B------:R-:W-:-:S03]  /*894d0*/  PRMT R0, R25, 0x7632, R0 ;  /* 0x0000763219007816 */ /* 0x000fc60000000000 */
[----:B------:R-:W-:Y:S01]  /*894e0*/  IMAD.WIDE R16, R18, 0x2, R6 ;  /* 0x0000000212107825 */ /* 0x000fe200078e0206 */
[----:B------:R-:W-:Y:S02]  /*894f0*/  PRMT R24, R15, 0x7632, R24 ;  /* 0x000076320f187816 */ /* 0x000fe40000000018 */
[----:B-1----:R-:W2:Y:S04]  /*89500*/  LDL.LU R15, [R1+0xe4] ;  /* 0x0000e400010f7983 */ /* 0x002ea80000300800 */
        /* <DEDUP_REMOVED lines=14> */
[C---:B------:R-:W-:Y:S01]  /*895f0*/  IMAD.WIDE R22, R3.reuse, 0x2, R4 ;  /* 0x0000000203167825 */ /* 0x040fe200078e0204 */
[----:B------:R-:W-:Y:S02]  /*89600*/  IADD3 R25, R28, 0x34, RZ ;  /* 0x000000341c197810 */ /* 0x000fe40007ffe0ff */
[----:B0-----:R-:W-:-:S02]  /*89610*/  IADD3 R18, R3, c[0x0][0x198], RZ ;  /* 0x0000660003127a10 */ /* 0x001fc40007ffe0ff */
[----:B------:R-:W-:Y:S02]  /*89620*/  ISETP.GE.AND P2, PT, R25, c[0x0][0x17c], PT ;  /* 0x00005f0019007a0c */ /* 0x000fe40003f46270 */
[----:B------:R-:W2:Y:S04]  /*89630*/  LDL.LU R25, [R1+0xd4] ;  /* 0x0000d40001197983 */ /* 0x000ea80000300800 */
[----:B---3--:R-:W-:Y:S01]  /*89640*/  @P6 STG.E.U16 [R20.64], R16 ;  /* 0x0000001014006986 */ /* 0x008fe2000c101506 */
[----:B------:R-:W-:-:S03]  /*89650*/  ISETP.LT.AND P6, PT, R27, c[0x0][0x178], !P4 ;  /* 0x00005e001b007a0c */ /* 0x000fc600067c1270 */
[----:B----4-:R0:W-:Y:S01]  /*89660*/  @P5 STG.E.U16 [R22.64], R17 ;  /* 0x0000001116005986 */ /* 0x0101e2000c101506 */
[----:B------:R-:W-:Y:S02]  /*89670*/  PRMT R0, R17, 0x7632, R0 ;  /* 0x0000763211007816 */ /* 0x000fe40000000000 */
[----:B0-----:R-:W-:Y:S01]  /*89680*/  PRMT R22, R16, 0x7632, R22 ;  /* 0x0000763210167816 */ /* 0x001fe20000000016 */
[----:B------:R-:W-:-:S06]  /*89690*/  IMAD.WIDE R16, R18, 0x2, R6 ;  /* 0x0000000212107825 */ /* 0x000fcc00078e0206 */
[----:B------:R0:W-:Y:S04]  /*896a0*/  @P6 STG.E.U16 [R16.64], R22 ;  /* 0x0000001610006986 */ /* 0x0001e8000c101506 */
[----:B0-----:R-:W3:Y:S01]  /*896b0*/  LDL.LU R22, [R1+0x2d4] ;  /* 0x0002d40001167983 */ /* 0x001ee20000300800 */
[----:B------:R-:W-:Y:S02]  /*896c0*/  ISETP.LT.AND P4, PT, R26, c[0x0][0x178], !P4 ;  /* 0x00005e001a007a0c */ /* 0x000fe40006781270 */
[----:B------:R-:W-:Y:S02]  /*896d0*/  ISETP.LT.AND P5, PT, R27, c[0x0][0x178], !P0 ;  /* 0x00005e001b007a0c */ /* 0x000fe400047a1270 */
[----:B------:R-:W-:Y:S02]  /*896e0*/  IADD3 R20, R28, 0x35, RZ ;  /* 0x000000351c147810 */ /* 0x000fe40007ffe0ff */
[C---:B------:R-:W-:Y:S01]  /*896f0*/  IADD3 R23, R18.reuse, c[0x0][0x198], RZ ;  /* 0x0000660012177a10 */ /* 0x040fe20007ffe0ff */
[----:B------:R-:W-:Y:S01]  /*89700*/  IMAD.WIDE R18, R18, 0x2, R4 ;  /* 0x0000000212127825 */ /* 0x000fe200078e0204 */
[----:B------:R-:W-:-:S03]  /*89710*/  ISETP.GE.AND P1, PT, R20, c[0x0][0x17c], PT ;  /* 0x00005f0014007a0c */ /* 0x000fc60003f26270 */
[C---:B------:R-:W-:Y:S02]  /*89720*/  IMAD.WIDE R20, R23.reuse, 0x2, R6 ;  /* 0x0000000217147825 */ /* 0x040fe400078e0206 */
[----:B------:R0:W-:Y:S02]  /*89730*/  @P4 STG.E.U16 [R18.64], R0 ;  /* 0x0000000012004986 */ /* 0x0001e4000c101506 */
[----:B------:R-:W-:Y:S01]  /*89740*/  IMAD.WIDE R16, R23, 0x2, R4 ;  /* 0x0000000217107825 */ /* 0x000fe200078e0204 */
[----:B------:R-:W-:Y:S02]  /*89750*/  ISETP.LT.AND P0, PT, R26, c[0x0][0x178], !P0 ;  /* 0x00005e001a007a0c */ /* 0x000fe40004701270 */
[C---:B0-----:R-:W-:Y:S02]  /*89760*/  IADD3 R0, R28.reuse, 0x37, RZ ;  /* 0x000000371c007810 */ /* 0x041fe40007ffe0ff */
[----:B------:R-:W-:-:S04]  /*89770*/  IADD3 R3, R28, 0x36, RZ ;  /* 0x000000361c037810 */ /* 0x000fc80007ffe0ff */
[----:B------:R-:W-:Y:S01]  /*89780*/  ISETP.GE.AND P6, PT, R3, c[0x0][0x17c], PT ;  /* 0x00005f0003007a0c */ /* 0x000fe20003fc6270 */
[----:B---3--:R0:W-:Y:S01]  /*89790*/  @P5 STG.E.U16 [R20.64], R22 ;  /* 0x0000001614005986 */ /* 0x0081e2000c101506 */
[----:B------:R-:W-:Y:S02]  /*897a0*/  ISETP.GE.AND P5, PT, R0, c[0x0][0x17c], PT ;  /* 0x00005f0000007a0c */ /* 0x000fe40003fa6270 */
[----:B------:R-:W-:Y:S02]  /*897b0*/  IADD3 R0, R23, c[0x0][0x198], RZ ;  /* 0x0000660017007a10 */ /* 0x000fe40007ffe0ff */
[----:B------:R-:W3:Y:S04]  /*897c0*/  LDL.LU R23, [R1+0x2e4] ;  /* 0x0002e40001177983 */ /* 0x000ee80000300800 */
[----:B--2---:R1:W-:Y:S01]  /*897d0*/  @P0 STG.E.U16 [R16.64], R15 ;  /* 0x0000000f10000986 */ /* 0x0043e2000c101506 */
[----:B0-----:R-:W-:-:S02]  /*897e0*/  PRMT R20, R15, 0x7632, R20 ;  /* 0x000076320f147816 */ /* 0x001fc40000000014 */
[----:B------:R-:W-:Y:S01]  /*897f0*/  PRMT R3, R22, 0x7632, R3 ;  /* 0x0000763216037816 */ /* 0x000fe20000000003 */
[----:B-1----:R-:W2:Y:S04]  /*89800*/  LDL.LU R15, [R1+0x374] ;  /* 0x00037400010f7983 */ /* 0x002ea80000300800 */
[----:B------:R-:W4:Y:S01]  /*89810*/  LDL.LU R22, [R1+0xf4] ;  /* 0x0000f40001167983 */ /* 0x000f220000300800 */
[C---:B------:R-:W-:Y:S02]  /*89820*/  ISETP.LT.AND P4, PT, R27.reuse, c[0x0][0x178], !P3 ;  /* 0x00005e001b007a0c */ /* 0x040fe40005f81270 */
[----:B------:R-:W-:Y:S01]  /*89830*/  ISETP.LT.AND P3, PT, R26, c[0x0][0x178], !P3 ;  /* 0x00005e001a007a0c */ /* 0x000fe20005f61270 */
[----:B------:R-:W-:Y:S01]  /*89840*/  IMAD.WIDE R18, R0, 0x2, R6 ;  /* 0x0000000200127825 */ /* 0x000fe200078e0206 */
[----:B------:R-:W-:-:S02]  /*89850*/  ISETP.LT.AND P0, PT, R27, c[0x0][0x178], !P2 ;  /* 0x00005e001b007a0c */ /* 0x000fc40005701270 */
[----:B------:R-:W-:Y:S01]  /*89860*/  ISETP.LT.AND P2, PT, R26, c[0x0][0x178], !P2 ;  /* 0x00005e001a007a0c */ /* 0x000fe20005741270 */
[C---:B------:R-:W-:Y:S01]  /*89870*/  IMAD.WIDE R16, R0.reuse, 0x2, R4 ;  /* 0x0000000200107825 */ /* 0x040fe200078e0204 */
[----:B------:R-:W-:-:S05]  /*89880*/  IADD3 R0, R0, c[0x0][0x198], RZ ;  /* 0x0000660000007a10 */ /* 0x000fca0007ffe0ff */
[----:B------:R0:W-:Y:S04]  /*89890*/  @P4 STG.E.U16 [R18.64], R3 ;  /* 0x0000000312004986 */ /* 0x0001e8000c101506 */
[----:B------:R1:W-:Y:S01]  /*898a0*/  @P3 STG.E.U16 [R16.64], R20 ;  /* 0x0000001410003986 */ /* 0x0003e2000c101506 */
[----:B------:R-:W-:Y:S02]  /*898b0*/  ISETP.LT.AND P3, PT, R27, c[0x0][0x178], !P1 ;  /* 0x00005e001b007a0c */ /* 0x000fe40004f61270 */
        /* <DEDUP_REMOVED lines=87> */
[C---:B------:R-:W-:Y:S01]  /*89e30*/  IMAD.WIDE R20, R23.reuse, 0x2, R6 ;  /* 0x0000000217147825 */ /* 0x040fe200078e0206 */
[C---:B------:R-:W-:Y:S02]  /*89e40*/  IADD3 R0, R28.reuse, 0x41, RZ ;  /* 0x000000411c007810 */ /* 0x040fe40007ffe0ff */
[----:B------:R-:W-:Y:S01]  /*89e50*/  IADD3 R3, R28, 0x40, RZ ;  /* 0x000000401c037810 */ /* 0x000fe20007ffe0ff */
[----:B------:R-:W-:Y:S01]  /*89e60*/  IMAD.WIDE R16, R23, 0x2, R4 ;  /* 0x0000000217107825 */ /* 0x000fe200078e0204 */
[----:B------:R-:W-:-:S02]  /*89e70*/  ISETP.GE.AND P2, PT, R0, c[0x0][0x17c], PT ;  /* 0x00005f0000007a0c */ /* 0x000fc40003f46270 */
[----:B------:R-:W-:Y:S02]  /*89e80*/  IADD3 R0, R23, c[0x0][0x198], RZ ;  /* 0x0000660017007a10 */ /* 0x000fe40007ffe0ff */
[----:B------:R-:W3:Y:S01]  /*89e90*/  LDL.LU R23, [R1+0x48] ;  /* 0x0000480001177983 */ /* 0x000ee20000300800 */
[----:B------:R-:W-:-:S03]  /*89ea0*/  ISETP.GE.AND P6, PT, R3, c[0x0][0x17c], PT ;  /* 0x00005f0003007a0c */ /* 0x000fc60003fc6270 */
[----:B--2---:R0:W-:Y:S01]  /*89eb0*/  @P3 STG.E.U16 [R20.64], R19 ;  /* 0x0000001314003986 */ /* 0x0041e2000c101506 */
[----:B------:R-:W-:Y:S02]  /*89ec0*/  ISETP.LT.AND P3, PT, R27, c[0x0][0x178], !P5 ;  /* 0x00005e001b007a0c */ /* 0x000fe40006f61270 */
[C---:B------:R-:W-:Y:S01]  /*89ed0*/  ISETP.LT.AND P5, PT, R26.reuse, c[0x0][0x178], !P5 ;  /* 0x00005e001a007a0c */ /* 0x040fe20006fa1270 */
[----:B----4-:R1:W-:Y:S01]  /*89ee0*/  @P1 STG.E.U16 [R16.64], R22 ;  /* 0x0000001610001986 */ /* 0x0103e2000c101506 */
[----:B------:R-:W-:Y:S02]  /*89ef0*/  PRMT R3, R19, 0x7632, R3 ;  /* 0x0000763213037816 */ /* 0x000fe40000000003 */
[----:B------:R-:W-:Y:S02]  /*89f00*/  ISETP.LT.AND P1, PT, R27, c[0x0][0x178], !P4 ;  /* 0x00005e001b007a0c */ /* 0x000fe40006721270 */
[----:B------:R-:W-:Y:S02]  /*89f10*/  ISETP.LT.AND P4, PT, R26, c[0x0][0x178], !P4 ;  /* 0x00005e001a007a0c */ /* 0x000fe40006781270 */
[----:B0-----:R-:W-:Y:S01]  /*89f20*/  PRMT R20, R22, 0x7632, R20 ;  /* 0x0000763216147816 */ /* 0x001fe20000000014 */
[C---:B------:R-:W-:Y:S01]  /*89f30*/  IMAD.WIDE R18, R0.reuse, 0x2, R6 ;  /* 0x0000000200127825 */ /* 0x040fe200078e0206 */
[----:B-1----:R-:W2:Y:S03]  /*89f40*/  LDL.LU R22, [R1+0x18] ;  /* 0x0000180001167983 */ /* 0x002ea60000300800 */
[C-C-:B------:R-:W-:Y:S01]  /*89f50*/  IMAD.WIDE R16, R0.reuse, 0x2, R4.reuse ;  /* 0x0000000200107825 */ /* 0x140fe200078e0204 */
[----:B------:R-:W-:Y:S01]  /*89f60*/  IADD3 R0, R0, c[0x0][0x198], RZ ;  /* 0x0000660000007a10 */ /* 0x000fe20007ffe0ff */
[----:B------:R0:W-:Y:S04]  /*89f70*/  @P3 STG.E.U16 [R18.64], R3 ;  /* 0x0000000312003986 */ /* 0x0001e8000c101506 */
[----:B------:R1:W-:Y:S01]  /*89f80*/  @P5 STG.E.U16 [R16.64], R20 ;  /* 0x0000001410005986 */ /* 0x0003e2000c101506 */
[----:B0-----:R-:W-:Y:S01]  /*89f90*/  IADD3 R3, R28, 0x43, RZ ;  /* 0x000000431c037810 */ /* 0x001fe20007ffe0ff */
[----:B------:R-:W-:-:S04]  /*89fa0*/  IMAD.WIDE R18, R0, 0x2, R4 ;  /* 0x0000000200127825 */ /* 0x000fc800078e0204 */
[----:B-1----:R-:W-:Y:S01]  /*89fb0*/  IMAD.WIDE R16, R0, 0x2, R6 ;  /* 0x0000000200107825 */ /* 0x002fe200078e0206 */
[----:B---3--:R-:W-:-:S04]  /*89fc0*/  PRMT R20, R15, 0x7632, R20 ;  /* 0x000076320f147816 */ /* 0x008fc80000000014 */
[----:B------:R0:W-:Y:S01]  /*89fd0*/  @P1 STG.E.U16 [R16.64], R25 ;  /* 0x0000001910001986 */ /* 0x0001e2000c101506 */
[----:B------:R-:W-:Y:S02]  /*89fe0*/  ISETP.GE.AND P1, PT, R3, c[0x0][0x17c], PT ;  /* 0x00005f0003007a0c */ /* 0x000fe40003f26270 */
[----:B------:R-:W-:Y:S01]  /*89ff0*/  PRMT R3, R25, 0x7632, R3 ;  /* 0x0000763219037816 */ /* 0x000fe20000000003 */
[----:B------:R1:W-:Y:S04]  /*8a000*/  @P4 STG.E.U16 [R18.64], R15 ;  /* 0x0000000f12004986 */ /* 0x0003e8000c101506 */
[----:B0-----:R-:W3:Y:S04]  /*8a010*/  LDL.LU R25, [R1+0x78] ;  /* 0x0000780001197983 */ /* 0x001ee80000300800 */
        /* <DEDUP_REMOVED lines=12> */
[----:B------:R-:W-:Y:S01]  /*8a0e0*/  IADD3 R21, R28, 0x42, RZ ;  /* 0x000000421c157810 */ /* 0x000fe20007ffe0ff */
[C---:B0-----:R-:W-:Y:S01]  /*8a0f0*/  IMAD.WIDE R16, R0.reuse, 0x2, R6 ;  /* 0x0000000200107825 */ /* 0x041fe200078e0206 */
[----:B-1----:R-:W-:-:S04]  /*8a100*/  IADD3 R20, R0, c[0x0][0x198], RZ ;  /* 0x0000660000147a10 */ /* 0x002fc80007ffe0ff */
[----:B------:R0:W-:Y:S01]  /*8a110*/  @P4 STG.E.U16 [R16.64], R23 ;  /* 0x0000001710004986 */ /* 0x0001e2000c101506 */
[----:B------:R-:W-:Y:S02]  /*8a120*/  ISETP.GE.AND P3, PT, R21, c[0x0][0x17c], PT ;  /* 0x00005f0015007a0c */ /* 0x000fe40003f66270 */
[----:B------:R-:W-:Y:S01]  /*8a130*/  IADD3 R3, R28, 0x44, RZ ;  /* 0x000000441c037810 */ /* 0x000fe20007ffe0ff */
[----:B------:R-:W-:Y:S01]  /*8a140*/  IMAD.WIDE R18, R20, 0x2, R6 ;  /* 0x0000000214127825 */ /* 0x000fe200078e0206 */
[----:B------:R-:W-:-:S03]  /*8a150*/  ISETP.LT.AND P2, PT, R26, c[0x0][0x178], !P2 ;  /* 0x00005e001a007a0c */ /* 0x000fc60005741270 */
[----:B0-----:R-:W-:Y:S01]  /*8a160*/  IMAD.WIDE R16, R0, 0x2, R4 ;  /* 0x0000000200107825 */ /* 0x001fe200078e0204 */
[----:B------:R-:W-:Y:S02]  /*8a170*/  PRMT R0, R23, 0x7632, R0 ;  /* 0x0000763217007816 */ /* 0x000fe40000000000 */
[----:B------:R-:W-:Y:S02]  /*8a180*/  ISETP.GE.AND P5, PT, R3, c[0x0][0x17c], PT ;  /* 0x00005f0003007a0c */ /* 0x000fe40003fa6270 */
[----:B------:R-:W-:-:S04]  /*8a190*/  IADD3 R3, R28, 0x45, RZ ;  /* 0x000000451c037810 */ /* 0x000fc80007ffe0ff */
[----:B------:R-:W-:Y:S01]  /*8a1a0*/  ISETP.GE.AND P4, PT, R3, c[0x0][0x17c], PT ;  /* 0x00005f0003007a0c */ /* 0x000fe20003f86270 */
[----:B--2---:R0:W-:Y:S01]  /*8a1b0*/  @P6 STG.E.U16 [R16.64], R22 ;  /* 0x0000001610006986 */ /* 0x0041e2000c101506 */
[----:B------:R-:W-:Y:S02]  /*8a1c0*/  ISETP.LT.AND P6, PT, R27, c[0x0][0x178], !P3 ;  /* 0x00005e001b007a0c */ /* 0x000fe40005fc1270 */
[----:B------:R-:W-:Y:S01]  /*8a1d0*/  ISETP.LT.AND P3, PT, R26, c[0x0][0x178], !P3 ;  /* 0x00005e001a007a0c */ /* 0x000fe20005f61270 */
[----:B------:R1:W-:Y:S01]  /*8a1e0*/  @P0 STG.E.U16 [R18.64], R0 ;  /* 0x0000000012000986 */ /* 0x0003e2000c101506 */
[----:B------:R-:W-:Y:S01]  /*8a1f0*/  PRMT R3, R22, 0x7632, R3 ;  /* 0x0000763216037816 */ /* 0x000fe20000000003 */
[C---:B0-----:R-:W-:Y:S01]  /*8a200*/  IMAD.WIDE R16, R20.reuse, 0x2, R4 ;  /* 0x0000000214107825 */ /* 0x041fe200078e0204 */
[----:B-1----:R-:W-:-:S04]  /*8a210*/  IADD3 R0, R20, c[0x0][0x198], RZ ;  /* 0x0000660014007a10 */ /* 0x002fc80007ffe0ff */
[----:B------:R-:W-:Y:S01]  /*8a220*/  @P2 STG.E.U16 [R16.64], R3 ;  /* 0x0000000310002986 */ /* 0x000fe2000c101506 */
[----:B------:R-:W-:-:S04]  /*8a230*/  IMAD.WIDE R18, R0, 0x2, R6 ;  /* 0x0000000200127825 */ /* 0x000fc800078e0206 */
[C---:B------:R-:W-:Y:S01]  /*8a240*/  IMAD.WIDE R20, R0.reuse, 0x2, R4 ;  /* 0x0000000200147825 */ /* 0x040fe200078e0204 */
[----:B---3--:R0:W-:Y:S04]  /*8a250*/  @P6 STG.E.U16 [R18.64], R25 ;  /* 0x0000001912006986 */ /* 0x0081e8000c101506 */
[----:B----4-:R1:W-:Y:S01]  /*8a260*/  @P3 STG.E.U16 [R20.64], R15 ;  /* 0x0000000f14003986 */ /* 0x0103e2000c101506 */
        /* <DEDUP_REMOVED lines=11> */
[----:B------:R-:W-:Y:S02]  /*8a320*/  ISETP.LT.AND P5, PT, R26, c[0x0][0x178], !P5 ;  /* 0x00005e001a007a0c */ /* 0x000fe40006fa1270 */
[----:B------:R-:W-:Y:S02]  /*8a330*/  IADD3 R3, R18, c[0x0][0x198], RZ ;  /* 0x0000660012037a10 */ /* 0x000fe40007ffe0ff */
[C---:B------:R-:W-:Y:S02]  /*8a340*/  IADD3 R22, R28.reuse, 0x46, RZ ;  /* 0x000000461c167810 */ /* 0x040fe40007ffe0ff */
[----:B------:R-:W-:Y:S01]  /*8a350*/  IADD3 R23, R28, 0x47, RZ ;  /* 0x000000471c177810 */ /* 0x000fe20007ffe0ff */
[----:B------:R-:W-:Y:S01]  /*8a360*/  IMAD.WIDE R18, R18, 0x2, R4 ;  /* 0x0000000212127825 */ /* 0x000fe200078e0204 */
[----:B------:R-:W-:-:S02]  /*8a370*/  ISETP.GE.AND P0, PT, R22, c[0x0][0x17c], PT ;  /* 0x00005f0016007a0c */ /* 0x000fc40003f06270 */
[----:B------:R-:W-:Y:S01]  /*8a380*/  ISETP.GE.AND P2, PT, R23, c[0x0][0x17c], PT ;  /* 0x00005f0017007a0c */ /* 0x000fe20003f46270 */
[C---:B------:R-:W-:Y:S01]  /*8a390*/  IMAD.WIDE R20, R3.reuse, 0x2, R6 ;  /* 0x0000000203147825 */ /* 0x040fe200078e0206 */
[----:B------:R0:W-:Y:S03]  /*8a3a0*/  @P1 STG.E.U16 [R18.64], R24 ;  /* 0x0000001812001986 */ /* 0x0001e6000c101506 */
[C---:B------:R-:W-:Y:S01]  /*8a3b0*/  IMAD.WIDE R22, R3.reuse, 0x2, R4 ;  /* 0x0000000203167825 */ /* 0x040fe200078e0204 */
[----:B------:R-:W-:Y:S02]  /*8a3c0*/  IADD3 R25, R28, 0x48, RZ ;  /* 0x000000481c197810 */ /* 0x000fe40007ffe0ff */
[----:B0-----:R-:W-:Y:S02]  /*8a3d0*/  IADD3 R18, R3, c[0x0][0x198], RZ ;  /* 0x0000660003127a10 */ /* 0x001fe40007ffe0ff */
[----:B------:R-:W-:-:S02]  /*8a3e0*/  ISETP.GE.AND P3, PT, R25, c[0x0][0x17c], PT ;  /* 0x00005f0019007a0c */ /* 0x000fc40003f66270 */
[----:B------:R-:W2:Y:S04]  /*8a3f0*/  LDL.LU R25, [R1+0x68] ;  /* 0x0000680001197983 */ /* 0x000ea80000300800 */
[----:B---3--:R-:W-:Y:S04]  /*8a400*/  @P6 STG.E.U16 [R20.64], R16 ;  /* 0x0000001014006986 */ /* 0x008fe8000c101506 */
[----:B----4-:R0:W-:Y:S01]  /*8a410*/  @P5 STG.E.U16 [R22.64], R17 ;  /* 0x0000001116005986 */ /* 0x0101e2000c101506 */
[----:B------:R-:W-:Y:S02]  /*8a420*/  ISETP.LT.AND P5, PT, R27, c[0x0][0x178], !P4 ;  /* 0x00005e001b007a0c */ /* 0x000fe400067a1270 */
[----:B------:R-:W-:-:S02]  /*8a430*/  PRMT R0, R16, 0x7632, R0 ;  /* 0x0000763210007816 */ /* 0x000fc40000000000 */
[----:B0-----:R-:W-:Y:S01]  /*8a440*/  PRMT R22, R17, 0x7632, R22 ;  /* 0x0000763211167816 */ /* 0x001fe20000000016 */
[----:B------:R-:W-:Y:S01]  /*8a450*/  IMAD.WIDE R16, R18, 0x2, R6 ;  /* 0x0000000212107825 */ /* 0x000fe200078e0206 */
[----:B------:R-:W-:-:S07]  /*8a460*/  IADD3 R23, R28, 0x4a, RZ ;  /* 0x0000004a1c177810 */ /* 0x000fce0007ffe0ff */
[----:B------:R-:W-:Y:S01]  /*8a470*/  @P5 STG.E.U16 [R16.64], R0 ;  /* 0x0000000010005986 */ /* 0x000fe2000c101506 */
[----:B------:R-:W-:-:S03]  /*8a480*/  ISETP.GE.AND P5, PT, R23, c[0x0][0x17c], PT ;  /* 0x00005f0017007a0c */ /* 0x000fc60003fa6270 */
[----:B------:R-:W3:Y:S01]  /*8a490*/  LDL.LU R23, [R1+0x1e8] ;  /* 0x0001e80001177983 */ /* 0x000ee20000300800 */
[----:B------:R-:W-:Y:S02]  /*8a4a0*/  ISETP.LT.AND P4, PT, R26, c[0x0][0x178], !P4 ;  /* 0x00005e001a007a0c */ /* 0x000fe40006781270 */
[C---:B------:R-:W-:Y:S01]  /*8a4b0*/  IADD3 R3, R18.reuse, c[0x0][0x198], RZ ;  /* 0x0000660012037a10 */ /* 0x040fe20007ffe0ff */
[----:B------:R-:W-:Y:S01]  /*8a4c0*/  IMAD.WIDE R18, R18, 0x2, R4 ;  /* 0x0000000212127825 */ /* 0x000fe200078e0204 */
[----:B------:R-:W-:Y:S02]  /*8a4d0*/  ISETP.LT.AND P6, PT, R27, c[0x0][0x178], !P0 ;  /* 0x00005e001b007a0c */ /* 0x000fe400047c1270 */
[----:B------:R-:W-:Y:S02]  /*8a4e0*/  ISETP.LT.AND P0, PT, R26, c[0x0][0x178], !P0 ;  /* 0x00005e001a007a0c */ /* 0x000fe40004701270 */
[----:B------:R-:W-:-:S05]  /*8a4f0*/  IADD3 R20, R28, 0x49, RZ ;  /* 0x000000491c147810 */ /* 0x000fca0007ffe0ff */
[----:B------:R0:W-:Y:S01]  /*8a500*/  @P4 STG.E.U16 [R18.64], R22 ;  /* 0x0000001612004986 */ /* 0x0001e2000c101506 */
[----:B------:R-:W-:Y:S01]  /*8a510*/  ISETP.GE.AND P1, PT, R20, c[0x0][0x17c], PT ;  /* 0x00005f0014007a0c */ /* 0x000fe20003f26270 */
[C---:B------:R-:W-:Y:S02]  /*8a520*/  IMAD.WIDE R20, R3.reuse, 0x2, R6 ;  /* 0x0000000203147825 */ /* 0x040fe400078e0206 */
[----:B0-----:R-:W4:Y:S02]  /*8a530*/  LDL.LU R22, [R1+0x1f8] ;  /* 0x0001f80001167983 */ /* 0x001f240000300800 */
[----:B------:R-:W-:Y:S01]  /*8a540*/  IMAD.WIDE R16, R3, 0x2, R4 ;  /* 0x0000000203107825 */ /* 0x000fe200078e0204 */
[----:B------:R-:W-:Y:S02]  /*8a550*/  IADD3 R0, R28, 0x4b, RZ ;  /* 0x0000004b1c007810 */ /* 0x000fe40007ffe0ff */
[----:B------:R-:W-:Y:S02]  /*8a560*/  ISETP.LT.AND P4, PT, R27, c[0x0][0x178], !P2 ;  /* 0x00005e001b007a0c */ /* 0x000fe40005781270 */
[----:B------:R-:W-:Y:S01]  /*8a570*/  ISETP.LT.AND P2, PT, R26, c[0x0][0x178], !P2 ;  /* 0x00005e001a007a0c */ /* 0x000fe20005741270 */
[----:B---3--:R0:W-:Y:S04]  /*8a580*/  @P6 STG.E.U16 [R20.64], R23 ;  /* 0x0000001714006986 */ /* 0x0081e8000c101506 */
[----:B--2---:R1:W-:Y:S01]  /*8a590*/  @P0 STG.E.U16 [R16.64], R15 ;  /* 0x0000000f10000986 */ /* 0x0043e2000c101506 */
[----:B------:R-:W-:-:S02]  /*8a5a0*/  ISETP.GE.AND P6, PT, R0, c[0x0][0x17c], PT ;  /* 0x00005f0000007a0c */ /* 0x000fc40003fc6270 */
[----:B------:R-:W-:Y:S02]  /*8a5b0*/  IADD3 R0, R3, c[0x0][0x198], RZ ;  /* 0x0000660003007a10 */ /* 0x000fe40007ffe0ff */
[----:B0-----:R-:W-:Y:S02]  /*8a5c0*/  PRMT R20, R15, 0x7632, R20 ;  /* 0x000076320f147816 */ /* 0x001fe40000000014 */
[----:B-1----:R-:W2:Y:S01]  /*8a5d0*/  LDL.LU R15, [R1+0x208] ;  /* 0x00020800010f7983 */ /* 0x002ea20000300800 */
[----:B------:R-:W-:-:S03]  /*8a5e0*/  PRMT R3, R23, 0x7632, R3 ;  /* 0x0000763217037816 */ /* 0x000fc60000000003 */
[----:B------:R-:W3:Y:S01]  /*8a5f0*/  LDL.LU R23, [R1+0xa8] ;  /* 0x0000a80001177983 */ /* 0x000ee20000300800 */
        /* <DEDUP_REMOVED lines=9> */
[----:B0-----:R-:W-:Y:S01]  /*8a690*/  IMAD.WIDE R16, R0, 0x2, R6 ;  /* 0x0000000200107825 */ /* 0x001fe200078e0206 */
[----:B------:R-:W-:-:S03]  /*8a6a0*/  IADD3 R3, R28, 0x4d, RZ ;  /* 0x0000004d1c037810 */ /* 0x000fc60007ffe0ff */
[C---:B-1----:R-:W-:Y:S01]  /*8a6b0*/  IMAD.WIDE R18, R0.reuse, 0x2, R4 ;  /* 0x0000000200127825 */ /* 0x042fe200078e0204 */
[----:B------:R-:W-:Y:S01]  /*8a6c0*/  IADD3 R0, R0, c[0x0][0x198], RZ ;  /* 0x0000660000007a10 */ /* 0x000fe20007ffe0ff */
[----:B----4-:R0:W-:Y:S01]  /*8a6d0*/  @P0 STG.E.U16 [R16.64], R22 ;  /* 0x0000001610000986 */ /* 0x0101e2000c101506 */
[----:B------:R-:W-:Y:S02]  /*8a6e0*/  ISETP.GE.AND P0, PT, R3, c[0x0][0x17c], PT ;  /* 0x00005f0003007a0c */ /* 0x000fe40003f06270 */
[----:B------:R-:W-:Y:S01]  /*8a6f0*/  PRMT R3, R22, 0x7632, R3 ;  /* 0x0000763216037816 */ /* 0x000fe20000000003 */
[----:B------:R1:W-:Y:S01]  /*8a700*/  @P3 STG.E.U16 [R18.64], R25 ;  /* 0x0000001912003986 */ /* 0x0003e2000c101506 */
[----:B------:R-:W-:Y:S02]  /*8a710*/  ISETP.LT.AND P3, PT, R27, c[0x0][0x178], !P5 ;  /* 0x00005e001b007a0c */ /* 0x000fe40006f61270 */
[----:B------:R-:W-:Y:S01]  /*8a720*/  PRMT R20, R25, 0x7632, R20 ;  /* 0x0000763219147816 */ /* 0x000fe20000000014 */
[----:B0-----:R-:W-:-:S04]  /*8a730*/  IMAD.WIDE R16, R0, 0x2, R6 ;  /* 0x0000000200107825 */ /* 0x001fc800078e0206 */
[C---:B-1----:R-:W-:Y:S01]  /*8a740*/  IMAD.WIDE R18, R0.reuse, 0x2, R4 ;  /* 0x0000000200127825 */ /* 0x042fe200078e0204 */
[----:B------:R-:W-:Y:S01]  /*8a750*/  IADD3 R0, R0, c[0x0][0x198], RZ ;  /* 0x0000660000007a10 */ /* 0x000fe20007ffe0ff */
[----:B------:R0:W-:Y:S01]  /*8a760*/  @P2 STG.E.U16 [R16.64], R3 ;  /* 0x0000000310002986 */ /* 0x0001e2000c101506 */
[----:B------:R-:W-:-:S03]  /*8a770*/  ISETP.LT.AND P5, PT, R26, c[0x0][0x178], !P5 ;  /* 0x00005e001a007a0c */ /* 0x000fc60006fa1270 */
[----:B------:R1:W-:Y:S01]  /*8a780*/  @P1 STG.E.U16 [R18.64], R20 ;  /* 0x0000001412001986 */ /* 0x0003e2000c101506 */
[----:B------:R-:W-:Y:S02]  /*8a790*/  ISETP.LT.AND P1, PT, R27, c[0x0][0x178], !P6 ;  /* 0x00005e001b007a0c */ /* 0x000fe40007721270 */
[----:B------:R-:W-:Y:S01]  /*8a7a0*/  IADD3 R22, R28, 0x50, RZ ;  /* 0x000000501c167810 */ /* 0x000fe20007ffe0ff */
[----:B------:R-:W4:Y:S01]  /*8a7b0*/  LDL.LU R25, [R1+0x98] ;  /* 0x0000980001197983 */ /* 0x000f220000300800 */
[C---:B0-----:R-:W-:Y:S01]  /*8a7c0*/  IMAD.WIDE R16, R0.reuse, 0x2, R6 ;  /* 0x0000000200107825 */ /* 0x041fe200078e0206 */
[----:B-1----:R-:W-:-:S05]  /*8a7d0*/  IADD3 R20, R0, c[0x0][0x198], RZ ;  /* 0x0000660000147a10 */ /* 0x002fca0007ffe0ff */
[----:B------:R-:W-:Y:S01]  /*8a7e0*/  IMAD.WIDE R18, R20, 0x2, R6 ;  /* 0x0000000214127825 */ /* 0x000fe200078e0206 */
[----:B--2---:R0:W-:Y:S03]  /*8a7f0*/  @P3 STG.E.U16 [R16.64], R15 ;  /* 0x0000000f10003986 */ /* 0x0041e6000c101506 */
[----:B0-----:R-:W-:Y:S01]  /*8a800*/  IMAD.WIDE R16, R0, 0x2, R4 ;  /* 0x0000000200107825 */ /* 0x001fe200078e0204 */
[----:B------:R-:W-:Y:S02]  /*8a810*/  PRMT R0, R15, 0x7632, R0 ;  /* 0x000076320f007816 */ /* 0x000fe40000000000 */
[----:B------:R-:W2:Y:S04]  /*8a820*/  LDL.LU R15, [R1+0xb8] ;  /* 0x0000b800010f7983 */ /* 0x000ea80000300800 */
[----:B---3--:R-:W-:Y:S04]  /*8a830*/  @P5 STG.E.U16 [R16.64], R23 ;  /* 0x0000001710005986 */ /* 0x008fe8000c101506 */
[----:B------:R0:W-:Y:S01]  /*8a840*/  @P1 STG.E.U16 [R18.64], R0 ;  /* 0x0000000012001986 */ /* 0x0001e2000c101506 */
[----:B------:R-:W-:-:S03]  /*8a850*/  ISETP.GE.AND P1, PT, R22, c[0x0][0x17c], PT ;  /* 0x00005f0016007a0c */ /* 0x000fc60003f26270 */
[----:B------:R-:W3:Y:S01]  /*8a860*/  LDL.LU R22, [R1+0x218] ;  /* 0x0002180001167983 */ /* 0x000ee20000300800 */
[C---:B------:R-:W-:Y:S02]  /*8a870*/  IADD3 R21, R28.reuse, 0x4c, RZ ;  /* 0x0000004c1c157810 */ /* 0x040fe40007ffe0ff */
[----:B------:R-:W-:Y:S02]  /*8a880*/  IADD3 R3, R28, 0x4e, RZ ;  /* 0x0000004e1c037810 */ /* 0x000fe40007ffe0ff */
[----:B------:R-:W-:Y:S02]  /*8a890*/  ISETP.GE.AND P4, PT, R21, c[0x0][0x17c], PT ;  /* 0x00005f0015007a0c */ /* 0x000fe40003f86270 */
[----:B------:R-:W-:Y:S02]  /*8a8a0*/  ISETP.LT.AND P6, PT, R26, c[0x0][0x178], !P6 ;  /* 0x00005e001a007a0c */ /* 0x000fe400077c1270 */
[----:B------:R-:W-:Y:S02]  /*8a8b0*/  ISETP.LT.AND P5, PT, R27, c[0x0][0x178], !P4 ;  /* 0x00005e001b007a0c */ /* 0x000fe400067a1270 */
[----:B------:R-:W-:-:S02]  /*8a8c0*/  ISETP.GE.AND P2, PT, R3, c[0x0][0x17c], PT ;  /* 0x00005f0003007a0c */ /* 0x000fc40003f46270 */
[----:B------:R-:W-:Y:S02]  /*8a8d0*/  IADD3 R3, R28, 0x4f, RZ ;  /* 0x0000004f1c037810 */ /* 0x000fe40007ffe0ff */
[C---:B0-----:R-:W-:Y:S01]  /*8a8e0*/  IADD3 R0, R20.reuse, c[0x0][0x198], RZ ;  /* 0x0000660014007a10 */ /* 0x041fe20007ffe0ff */
[----:B------:R-:W-:Y:S01]  /*8a8f0*/  IMAD.WIDE R16, R20, 0x2, R4 ;  /* 0x0000000214107825 */ /* 0x000fe200078e0204 */
[----:B------:R-:W-:Y:S02]  /*8a900*/  ISETP.GE.AND P3, PT, R3, c[0x0][0x17c], PT ;  /* 0x00005f0003007a0c */ /* 0x000fe40003f66270 */
[----:B------:R-:W-:Y:S01]  /*8a910*/  PRMT R3, R23, 0x7632, R3 ;  /* 0x0000763217037816 */ /* 0x000fe20000000003 */
[----:B------:R-:W-:Y:S01]  /*8a920*/  IMAD.WIDE R18, R0, 0x2, R6 ;  /* 0x0000000200127825 */ /* 0x000fe200078e0206 */
[----:B------:R-:W-:-:S03]  /*8a930*/  ISETP.LT.AND P4, PT, R26, c[0x0][0x178], !P4 ;  /* 0x00005e001a007a0c */ /* 0x000fc60006781270 */
[----:B------:R-:W-:Y:S01]  /*8a940*/  @P6 STG.E.U16 [R16.64], R3 ;  /* 0x0000000310006986 */ /* 0x000fe2000c101506 */
[C---:B------:R-:W-:Y:S01]  /*8a950*/  IMAD.WIDE R20, R0.reuse, 0x2, R4 ;  /* 0x0000000200147825 */ /* 0x040fe200078e0204 */
[----:B----4-:R-:W-:Y:S02]  /*8a960*/  PRMT R24, R25, 0x7632, R24 ;  /* 0x0000763219187816 */ /* 0x010fe40000000018 */
[----:B---3--:R0:W-:Y:S01]  /*8a970*/  @P5 STG.E.U16 [R18.64], R22 ;  /* 0x0000001612005986 */ /* 0x0081e2000c101506 */
[----:B------:R-:W-:Y:S02]  /*8a980*/  ISETP.LT.AND P5, PT, R27, c[0x0][0x178], !P0 ;  /* 0x00005e001b007a0c */ /* 0x000fe400047a1270 */
[----:B0-----:R-:W-:Y:S02]  /*8a990*/  IADD3 R18, R0, c[0x0][0x198], RZ ;  /* 0x0000660000127a10 */ /* 0x001fe40007ffe0ff */
[----:B------:R-:W-:-:S03]  /*8a9a0*/  PRMT R0, R22, 0x7632, R0 ;  /* 0x0000763216007816 */ /* 0x000fc60000000000 */
[----:B------:R-:W-:Y:S01]  /*8a9b0*/  IMAD.WIDE R16, R18, 0x2, R6 ;  /* 0x0000000212107825 */ /* 0x000fe200078e0206 */
[----:B------:R-:W-:Y:S01]  /*8a9c0*/  @P4 STG.E.U16 [R20.64], R25 ;  /* 0x0000001914004986 */ /* 0x000fe2000c101506 */
[----:B------:R-:W-:-:S04]  /*8a9d0*/  ISETP.LT.AND P0, PT, R26, c[0x0][0x178], !P0 ;  /* 0x00005e001a007a0c */ /* 0x000fc80004701270 */
[----:B------:R0:W-:Y:S01]  /*8a9e0*/  @P5 STG.E.U16 [R16.64], R0 ;  /* 0x0000000010005986 */ /* 0x0001e2000c101506 */
[C---:B------:R-:W-:Y:S01]  /*8a9f0*/  IADD3 R3, R18.reuse, c[0x0][0x198], RZ ;  /* 0x0000660012037a10 */ /* 0x040fe20007ffe0ff */
[----:B------:R-:W-:Y:S02]  /*8aa00*/  IMAD.WIDE R18, R18, 0x2, R4 ;  /* 0x0000000212127825 */ /* 0x000fe400078e0204 */
[----:B0-----:R-:W3:Y:S01]  /*8aa10*/  LDL.LU R17, [R1+0x2b8] ;  /* 0x0002b80001117983 */ /* 0x001ee20000300800 */
[----:B------:R-:W-:-:S04]  /*8aa20*/  IADD3 R25, R28, 0x52, RZ ;  /* 0x000000521c197810 */ /* 0x000fc80007ffe0ff */
[----:B------:R0:W-:Y:S01]  /*8aa30*/  @P0 STG.E.U16 [R18.64], R24 ;  /* 0x0000001812000986 */ /* 0x0001e2000c101506 */
[----:B------:R-:W-:-:S03]  /*8aa40*/  ISETP.GE.AND P5, PT, R25, c[0x0][0x17c], PT ;  /* 0x00005f0019007a0c */ /* 0x000fc60003fa6270 */
[----:B------:R-:W4:Y:S04]  /*8aa50*/  LDL.LU R25, [R1+0xc8] ;  /* 0x0000c80001197983 */ /* 0x000f280000300800 */
[----:B0-----:R-:W4:Y:S01]  /*8aa60*/  LDL.LU R24, [R1+0x2c8] ;  /* 0x0002c80001187983 */ /* 0x001f220000300800 */
[C---:B------:R-:W-:Y:S02]  /*8aa70*/  ISETP.LT.AND P4, PT, R27.reuse, c[0x0][0x178], !P2 ;  /* 0x00005e001b007a0c */ /* 0x040fe40005781270 */
[C---:B------:R-:W-:Y:S02]  /*8aa80*/  ISETP.LT.AND P2, PT, R26.reuse, c[0x0][0x178], !P2 ;  /* 0x00005e001a007a0c */ /* 0x040fe40005741270 */
[----:B------:R-:W-:Y:S01]  /*8aa90*/  ISETP.LT.AND P0, PT, R27, c[0x0][0x178], !P3 ;  /* 0x00005e001b007a0c */ /* 0x000fe20005f01270 */
[----:B------:R-:W-:Y:S01]  /*8aaa0*/  IMAD.WIDE R20, R3, 0x2, R6 ;  /* 0x0000000203147825 */ /* 0x000fe200078e0206 */
[----:B------:R-:W-:-:S02]  /*8aab0*/  ISETP.LT.AND P3, PT, R26, c[0x0][0x178], !P3 ;  /* 0x00005e001a007a0c */ /* 0x000fc40005f61270 */
[----:B------:R-:W-:Y:S02]  /*8aac0*/  IADD3 R23, R28, 0x51, RZ ;  /* 0x000000511c177810 */ /* 0x000fe40007ffe0ff */
[----:B------:R-:W-:Y:S02]  /*8aad0*/  IADD3 R16, R3, c[0x0][0x198], RZ ;  /* 0x0000660003107a10 */ /* 0x000fe40007ffe0ff */
[----:B------:R-:W-:Y:S01]  /*8aae0*/  ISETP.GE.AND P6, PT, R23, c[0x0][0x17c], PT ;  /* 0x00005f0017007a0c */ /* 0x000fe20003fc6270 */
[----:B------:R-:W-:Y:S01]  /*8aaf0*/  IMAD.WIDE R22, R3, 0x2, R4 ;  /* 0x0000000203167825 */ /* 0x000fe200078e0204 */
[C---:B------:R-:W-:Y:S02]  /*8ab00*/  IADD3 R0, R16.reuse, c[0x0][0x198], RZ ;  /* 0x0000660010007a10 */ /* 0x040fe40007ffe0ff */
[----:B--2---:R-:W-:Y:S01]  /*8ab10*/  PRMT R3, R15, 0x7632, R3 ;  /* 0x000076320f037816 */ /* 0x004fe20000000003 */
[----:B------:R-:W-:Y:S01]  /*8ab20*/  IMAD.WIDE R18, R16, 0x2, R6 ;  /* 0x0000000210127825 */ /* 0x000fe200078e0206 */
[----:B---3--:R0:W-:Y:S01]  /*8ab30*/  @P4 STG.E.U16 [R20.64], R17 ;  /* 0x0000001114004986 */ /* 0x0081e2000c101506 */
[----:B------:R-:W-:-:S02]  /*8ab40*/  ISETP.LT.AND P4, PT, R27, c[0x0][0x178], !P1 ;  /* 0x00005e001b007a0c */ /* 0x000fc40004f81270 */
[----:B------:R-:W-:Y:S01]  /*8ab50*/  ISETP.LT.AND P1, PT, R26, c[0x0][0x178], !P1 ;  /* 0x00005e001a007a0c */ /* 0x000fe20004f21270 */
[----:B------:R1:W-:Y:S01]  /*8ab60*/  @P2 STG.E.U16 [R22.64], R15 ;  /* 0x0000000f16002986 */ /* 0x0003e2000c101506 */
[----:B0-----:R-:W-:Y:S01]  /*8ab70*/  PRMT R20, R17, 0x7632, R20 ;  /* 0x0000763211147816 */ /* 0x001fe20000000014 */
[----:B------:R-:W-:Y:S01]  /*8ab80*/  IMAD.WIDE R16, R16, 0x2, R4 ;  /* 0x0000000210107825 */ /* 0x000fe200078e0204 */
[----:B------:R-:W-:Y:S01]  /*8ab90*/  IADD3 R21, R28, 0x53, RZ ;  /* 0x000000531c157810 */ /* 0x000fe20007ffe0ff */
[----:B-1----:R-:W2:Y:S04]  /*8aba0*/  LDL.LU R15, [R1+0x2d8] ;  /* 0x0002d800010f7983 */ /* 0x002ea80000300800 */
[----:B------:R0:W-:Y:S04]  /*8abb0*/  @P0 STG.E.U16 [R18.64], R20 ;  /* 0x0000001412000986 */ /* 0x0001e8000c101506 */
[----:B------:R1:W-:Y:S01]  /*8abc0*/  @P3 STG.E.U16 [R16.64], R3 ;  /* 0x0000000310003986 */ /* 0x0003e2000c101506 */
[----:B------:R-:W-:Y:S01]  /*8abd0*/  ISETP.LT.AND P3, PT, R27, c[0x0][0x178], !P6 ;  /* 0x00005e001b007a0c */ /* 0x000fe20007761270 */
[----:B0-----:R-:W-:-:S04]  /*8abe0*/  IMAD.WIDE R18, R0, 0x2, R6 ;  /* 0x0000000200127825 */ /* 0x001fc800078e0206 */
[C---:B-1----:R-:W-:Y:S01]  /*8abf0*/  IMAD.WIDE R16, R0.reuse, 0x2, R4 ;  /* 0x0000000200107825 */ /* 0x042fe200078e0204 */
[----:B------:R-:W-:Y:S01]  /*8ac00*/  IADD3 R0, R0, c[0x0][0x198], RZ ;  /* 0x0000660000007a10 */ /* 0x000fe20007ffe0ff */
[----:B----4-:R0:W-:Y:S01]  /*8ac10*/  @P4 STG.E.U16 [R18.64], R24 ;  /* 0x0000001812004986 */ /* 0x0101e2000c101506 */
[----:B------:R-:W-:Y:S02]  /*8ac20*/  ISETP.GE.AND P2, PT, R21, c[0x0][0x17c], PT ;  /* 0x00005f0015007a0c */ /* 0x000fe40003f46270 */
[----:B------:R-:W-:Y:S01]  /*8ac30*/  IADD3 R3, R28, 0x55, RZ ;  /* 0x000000551c037810 */ /* 0x000fe20007ffe0ff */
[----:B------:R1:W-:Y:S01]  /*8ac40*/  @P1 STG.E.U16 [R16.64], R25 ;  /* 0x0000001910001986 */ /* 0x0003e2000c101506 */
[----:B------:R-:W-:Y:S02]  /*8ac50*/  PRMT R21, R24, 0x7632, R21 ;  /* 0x0000763218157816 */ /* 0x000fe40000000015 */
[----:B------:R-:W-:Y:S02]  /*8ac60*/  ISETP.GE.AND P4, PT, R3, c[0x0][0x17c], PT ;  /* 0x00005f0003007a0c */ /* 0x000fe40003f86270 */
[----:B------:R-:W-:Y:S01]  /*8ac70*/  PRMT R3, R25, 0x7632, R3 ;  /* 0x0000763219037816 */ /* 0x000fe20000000003 */
[----:B0-----:R-:W3:Y:S01]  /*8ac80*/  LDL.LU R24, [R1+0x2e8] ;  /* 0x0002e80001187983 */ /* 0x001ee20000300800 */
[----:B-1----:R-:W-:-:S03]  /*8ac90*/  IMAD.WIDE R16, R0, 0x2, R6 ;  /* 0x0000000200107825 */ /* 0x002fc600078e0206 */
[----:B------:R-:W4:Y:S04]  /*8aca0*/  LDL.LU R25, [R1+0xd8] ;  /* 0x0000d80001197983 */ /* 0x000f280000300800 */
[----:B------:R0:W-:Y:S04]  /*8acb0*/  @P3 STG.E.U16 [R16.64], R21 ;  /* 0x0000001510003986 */ /* 0x0001e8000c101506 */
[----:B0-----:R-:W4:Y:S01]  /*8acc0*/  LDL.LU R21, [R1+0xe8] ;  /* 0x0000e80001157983 */ /* 0x001f220000300800 */
[----:B------:R-:W-:Y:S01]  /*8acd0*/  ISETP.LT.AND P6, PT, R26, c[0x0][0x178], !P6 ;  /* 0x00005e001a007a0c */ /* 0x000fe200077c1270 */
[----:B------:R-:W-:Y:S01]  /*8ace0*/  IMAD.WIDE R18, R0, 0x2, R4 ;  /* 0x0000000200127825 */ /* 0x000fe200078e0204 */
[----:B------:R-:W-:-:S02]  /*8acf0*/  ISETP.LT.AND P1, PT, R27, c[0x0][0x178], !P5 ;  /* 0x00005e001b007a0c */ /* 0x000fc40006f21270 */
[----:B------:R-:W-:Y:S02]  /*8ad00*/  ISETP.LT.AND P5, PT, R26, c[0x0][0x178], !P5 ;  /* 0x00005e001a007a0c */ /* 0x000fe40006fa1270 */
[----:B------:R-:W-:Y:S02]  /*8ad10*/  IADD3 R16, R0, c[0x0][0x198], RZ ;  /* 0x0000660000107a10 */ /* 0x000fe40007ffe0ff */
[----:B------:R-:W-:Y:S02]  /*8ad20*/  IADD3 R20, R28, 0x56, RZ ;  /* 0x000000561c147810 */ /* 0x000fe40007ffe0ff */
[----:B------:R-:W-:-:S03]  /*8ad30*/  IADD3 R0, R16, c[0x0][0x198], RZ ;  /* 0x0000660010007a10 */ /* 0x000fc60007ffe0ff */
[----:B------:R0:W-:Y:S01]  /*8ad40*/  @P6 STG.E.U16 [R18.64], R3 ;  /* 0x0000000312006986 */ /* 0x0001e2000c101506 */
[----:B------:R-:W-:Y:S02]  /*8ad50*/  ISETP.LT.AND P6, PT, R27, c[0x0][0x178], !P2 ;  /* 0x00005e001b007a0c */ /* 0x000fe400057c1270 */
[----:B------:R-:W-:Y:S02]  /*8ad60*/  ISETP.LT.AND P2, PT, R26, c[0x0][0x178], !P2 ;  /* 0x00005e001a007a0c */ /* 0x000fe40005741270 */
[----:B------:R-:W-:Y:S02]  /*8ad70*/  IADD3 R22, R28, 0x54, RZ ;  /* 0x000000541c167810 */ /* 0x000fe40007ffe0ff */
[----:B------:R-:W-:Y:S01]  /*8ad80*/  ISETP.GE.AND P3, PT, R20, c[0x0][0x17c], PT ;  /* 0x00005f0014007a0c */ /* 0x000fe20003f66270 */
[----:B0-----:R-:W-:Y:S01]  /*8ad90*/  IMAD.WIDE R18, R16, 0x2, R6 ;  /* 0x0000000210127825 */ /* 0x001fe200078e0206 */
[----:B------:R-:W-:-:S03]  /*8ada0*/  IADD3 R3, R28, 0x57, RZ ;  /* 0x000000571c037810 */ /* 0x000fc60007ffe0ff */
[----:B------:R-:W-:Y:S01]  /*8adb0*/  IMAD.WIDE R16, R16, 0x2, R4 ;  /* 0x0000000210107825 */ /* 0x000fe200078e0204 */
[----:B------:R-:W-:Y:S01]  /*8adc0*/  ISETP.GE.AND P0, PT, R22, c[0x0][0x17c], PT ;  /* 0x00005f0016007a0c */ /* 0x000fe20003f06270 */
[----:B--2---:R0:W-:Y:S01]  /*8add0*/  @P1 STG.E.U16 [R18.64], R15 ;  /* 0x0000000f12001986 */ /* 0x0041e2000c101506 */
[----:B------:R-:W-:Y:S02]  /*8ade0*/  PRMT R20, R15, 0x7632, R20 ;  /* 0x000076320f147816 */ /* 0x000fe40000000014 */
[----:B------:R-:W-:Y:S01]  /*8adf0*/  ISETP.GE.AND P1, PT, R3, c[0x0][0x17c], PT ;  /* 0x00005f0003007a0c */ /* 0x000fe20003f26270 */
[----:B0-----:R-:W-:Y:S01]  /*8ae00*/  IMAD.WIDE R18, R0, 0x2, R6 ;  /* 0x0000000200127825 */ /* 0x001fe200078e0206 */
[----:B------:R-:W2:Y:S01]  /*8ae10*/  LDL.LU R15, [R1+0x23dc] ;  /* 0x0023dc00010f7983 */ /* 0x000ea20000300800 */
[----:B---3--:R-:W-:-:S03]  /*8ae20*/  PRMT R22, R24, 0x7632, R22 ;  /* 0x0000763218167816 */ /* 0x008fc60000000016 */
[----:B----4-:R0:W-:Y:S01]  /*8ae30*/  @P5 STG.E.U16 [R16.64], R21 ;  /* 0x0000001510005986 */ /* 0x0101e2000c101506 */
[----:B------:R-:W-:Y:S02]  /*8ae40*/  PRMT R3, R21, 0x7632, R3 ;  /* 0x0000763215037816 */ /* 0x000fe40000000003 */
[----:B------:R-:W-:Y:S01]  /*8ae50*/  ISETP.LT.AND P5, PT, R27, c[0x0][0x178], !P0 ;  /* 0x00005e001b007a0c */ /* 0x000fe200047a1270 */
[----:B------:R1:W-:Y:S01]  /*8ae60*/  @P6 STG.E.U16 [R18.64], R20 ;  /* 0x0000001412006986 */ /* 0x0003e2000c101506 */
[----:B------:R-:W-:Y:S01]  /*8ae70*/  ISETP.LT.AND P0, PT, R26, c[0x0][0x178], !P0 ;  /* 0x00005e001a007a0c */ /* 0x000fe20004701270 */
[C---:B0-----:R-:W-:Y:S01]  /*8ae80*/  IMAD.WIDE R16, R0.reuse, 0x2, R4 ;  /* 0x0000000200107825 */ /* 0x041fe200078e0204 */
[----:B-1----:R-:W-:-:S04]  /*8ae90*/  IADD3 R19, R0, c[0x0][0x198], RZ ;  /* 0x0000660000137a10 */ /* 0x002fc80007ffe0ff */
[----:B------:R0:W-:Y:S01]  /*8aea0*/  @P2 STG.E.U16 [R16.64], R3 ;  /* 0x0000000310002986 */ /* 0x0001e2000c101506 */
[----:B------:R-:W-:Y:S02]  /*8aeb0*/  ISETP.LT.AND P2, PT, R27, c[0x0][0x178], !P4 ;  /* 0x00005e001b007a0c */ /* 0x000fe40006741270 */
[----:B------:R-:W-:-:S04]  /*8aec0*/  IADD3 R18, R28, 0x58, RZ ;  /* 0x000000581c127810 */ /* 0x000fc80007ffe0ff */
[----:B------:R-:W-:Y:S02]  /*8aed0*/  ISETP.GE.AND P6, PT, R18, c[0x0][0x17c], PT ;  /* 0x00005f0012007a0c */ /* 0x000fe40003fc6270 */
[C---:B0-----:R-:W-:Y:S01]  /*8aee0*/  IADD3 R3, R19.reuse, c[0x0][0x198], RZ ;  /* 0x0000660013037a10 */ /* 0x041fe20007ffe0ff */
[----:B------:R-:W-:-:S04]  /*8aef0*/  IMAD.WIDE R16, R19, 0x2, R6 ;  /* 0x0000000213107825 */ /* 0x000fc800078e0206 */
[----:B------:R-:W-:Y:S01]  /*8af00*/  IMAD.WIDE R18, R19, 0x2, R4 ;  /* 0x0000000213127825 */ /* 0x000fe200078e0204 */
[----:B------:R-:W-:Y:S03]  /*8af10*/  @P5 STG.E.U16 [R16.64], R24 ;  /* 0x0000001810005986 */ /* 0x000fe6000c101506 */
[----:B------:R-:W-:Y:S01]  /*8af20*/  IMAD.WIDE R20, R3, 0x2, R6 ;  /* 0x0000000203147825 */ /* 0x000fe200078e0206 */
[----:B------:R-:W-:Y:S04]  /*8af30*/  @P0 STG.E.U16 [R18.64], R25 ;  /* 0x0000001912000986 */ /* 0x000fe8000c101506 */
[----:B------:R0:W-:Y:S04]  /*8af40*/  @P2 STG.E.U16 [R20.64], R22 ;  /* 0x0000001614002986 */ /* 0x0001e8000c101506 */
[----:B0-----:R-:W3:Y:S04]  /*8af50*/  LDL.LU R22, [R1+0x378] ;  /* 0x0003780001167983 */ /* 0x001ee80000300800 */
[----:B------:R-:W4:Y:S04]  /*8af60*/  LDL.LU R21, [R1+0xf8] ;  /* 0x0000f80001157983 */ /* 0x000f280000300800 */
[----:B------:R-:W2:Y:S01]  /*8af70*/  LDL.LU R24, [R1+0x388] ;  /* 0x0003880001187983 */ /* 0x000ea20000300800 */
[----:B------:R-:W-:-:S03]  /*8af80*/  PRMT R20, R25, 0x7632, R20 ;  /* 0x0000763219147816 */ /* 0x000fc60000000014 */
[----:B------:R-:W2:Y:S01]  /*8af90*/  LDL.LU R25, [R1+0x108] ;  /* 0x0001080001197983 */ /* 0x000ea20000300800 */
[----:B------:R-:W-:Y:S02]  /*8afa0*/  ISETP.LT.AND P4, PT, R26, c[0x0][0x178], !P4 ;  /* 0x00005e001a007a0c */ /* 0x000fe40006781270 */
[----:B------:R-:W-:Y:S02]  /*8afb0*/  IADD3 R0, R28, 0x59, RZ ;  /* 0x000000591c007810 */ /* 0x000fe40007ffe0ff */
[----:B------:R-:W-:Y:S01]  /*8afc0*/  ISETP.LT.AND P0, PT, R27, c[0x0][0x178], !P3 ;  /* 0x00005e001b007a0c */ /* 0x000fe20005f01270 */
[C---:B------:R-:W-:Y:S01]  /*8afd0*/  IMAD.WIDE R16, R3.reuse, 0x2, R4 ;  /* 0x0000000203107825 */ /* 0x040fe200078e0204 */
[----:B------:R-:W-:Y:S02]  /*8afe0*/  ISETP.GE.AND P5, PT, R0, c[0x0][0x17c], PT ;  /* 0x00005f0000007a0c */ /* 0x000fe40003fa6270 */
[----:B------:R-:W-:Y:S02]  /*8aff0*/  IADD3 R0, R3, c[0x0][0x198], RZ ;  /* 0x0000660003007a10 */ /* 0x000fe40007ffe0ff */
[----:B------:R-:W-:-:S02]  /*8b000*/  ISETP.LT.AND P3, PT, R26, c[0x0][0x178], !P3 ;  /* 0x00005e001a007a0c */ /* 0x000fc40005f61270 */
[----:B------:R-:W-:Y:S01]  /*8b010*/  ISETP.LT.AND P2, PT, R27, c[0x0][0x178], !P1 ;  /* 0x00005e001b007a0c */ /* 0x000fe20004f41270 */
[----:B------:R-:W-:Y:S01]  /*8b020*/  IMAD.WIDE R18, R0, 0x2, R6 ;  /* 0x0000000200127825 */ /* 0x000fe200078e0206 */
[----:B------:R0:W-:Y:S01]  /*8b030*/  @P4 STG.E.U16 [R16.64], R20 ;  /* 0x0000001410004986 */ /* 0x0001e2000c101506 */
[----:B------:R-:W-:Y:S02]  /*8b040*/  IADD3 R3, R28, 0x5a, RZ ;  /* 0x0000005a1c037810 */ /* 0x000fe40007ffe0ff */
[----:B------:R-:W-:Y:S02]  /*8b050*/  ISETP.LT.AND P1, PT, R26, c[0x0][0x178], !P1 ;  /* 0x00005e001a007a0c */ /* 0x000fe40004f21270 */
[C---:B0-----:R-:W-:Y:S01]  /*8b060*/  IADD3 R20, R0.reuse, c[0x0][0x198], RZ ;  /* 0x0000660000147a10 */ /* 0x041fe20007ffe0ff */
[----:B------:R-:W-:Y:S01]  /*8b070*/  IMAD.WIDE R16, R0, 0x2, R4 ;  /* 0x0000000200107825 */ /* 0x000fe200078e0204 */
[----:B------:R-:W-:Y:S02]  /*8b080*/  ISETP.GE.AND P4, PT, R3, c[0x0][0x17c], PT ;  /* 0x00005f0003007a0c */ /* 0x000fe40003f86270 */
[----:B------:R-:W-:Y:S01]  /*8b090*/  IADD3 R3, R28, 0x5b, RZ ;  /* 0x0000005b1c037810 */ /* 0x000fe20007ffe0ff */
[----:B---3--:R0:W-:Y:S01]  /*8b0a0*/  @P0 STG.E.U16 [R18.64], R22 ;  /* 0x0000001612000986 */ /* 0x0081e2000c101506 */
[----:B------:R-:W-:-:S03]  /*8b0b0*/  PRMT R0, R22, 0x7632, R0 ;  /* 0x0000763216007816 */ /* 0x000fc60000000000 */
[----:B----4-:R1:W-:Y:S01]  /*8b0c0*/  @P3 STG.E.U16 [R16.64], R21 ;  /* 0x0000001510003986 */ /* 0x0103e2000c101506 */
[----:B------:R-:W-:Y:S01]  /*8b0d0*/  ISETP.LT.AND P3, PT, R27, c[0x0][0x178], !P6 ;  /* 0x00005e001b007a0c */ /* 0x000fe20007761270 */
[----:B0-----:R-:W-:Y:S01]  /*8b0e0*/  IMAD.WIDE R18, R20, 0x2, R6 ;  /* 0x0000000214127825 */ /* 0x001fe200078e0206 */
[----:B------:R-:W-:-:S04]  /*8b0f0*/  ISETP.GE.AND P0, PT, R3, c[0x0][0x17c], PT ;  /* 0x00005f0003007a0c */ /* 0x000fc80003f06270 */
[----:B------:R0:W-:Y:S01]  /*8b100*/  @P2 STG.E.U16 [R18.64], R0 ;  /* 0x0000000012002986 */ /* 0x0001e2000c101506 */
[----:B------:R-:W-:Y:S01]  /*8b110*/  PRMT R3, R21, 0x7632, R3 ;  /* 0x0000763215037816 */ /* 0x000fe20000000003 */
[----:B-1----:R-:W-:Y:S01]  /*8b120*/  IMAD.WIDE R16, R20, 0x2, R4 ;  /* 0x0000000214107825 */ /* 0x002fe200078e0204 */
[----:B------:R-:W-:Y:S02]  /*8b130*/  ISETP.LT.AND P6, PT, R26, c[0x0][0x178], !P6 ;  /* 0x00005e001a007a0c */ /* 0x000fe400077c1270 */
[----:B0-----:R-:W-:Y:S02]  /*8b140*/  IADD3 R0, R20, c[0x0][0x198], RZ ;  /* 0x0000660014007a10 */ /* 0x001fe40007ffe0ff */
[----:B------:R-:W-:Y:S01]  /*8b150*/  @P1 STG.E.U16 [R16.64], R3 ;  /* 0x0000000310001986 */ /* 0x000fe2000c101506 */
[----:B------:R-:W-:Y:S02]  /*8b160*/  IADD3 R21, R28, 0x5c, RZ ;  /* 0x0000005c1c157810 */ /* 0x000fe40007ffe0ff */
[----:B------:R-:W-:-:S02]  /*8b170*/  IMAD.WIDE R18, R0, 0x2, R6 ;  /* 0x0000000200127825 */ /* 0x000fc400078e0206 */
[----:B------:R-:W-:-:S03]  /*8b180*/  ISETP.GE.AND P2, PT, R21, c[0x0][0x17c], PT ;  /* 0x00005f0015007a0c */ /* 0x000fc60003f46270 */
[----:B--2---:R0:W-:Y:S01]  /*8b190*/  @P3 STG.E.U16 [R18.64], R24 ;  /* 0x0000001812003986 */ /* 0x0041e2000c101506 */
[----:B------:R-:W-:Y:S01]  /*8b1a0*/  ISETP.LT.AND P3, PT, R27, c[0x0][0x178], !P5 ;  /* 0x00005e001b007a0c */ /* 0x000fe20006f61270 */
[----:B------:R-:W-:Y:S01]  /*8b1b0*/  IMAD.WIDE R20, R0, 0x2, R4 ;  /* 0x0000000200147825 */ /* 0x000fe200078e0204 */
[----:B------:R-:W-:Y:S02]  /*8b1c0*/  IADD3 R22, R28, 0x5d, RZ ;  /* 0x0000005d1c167810 */ /* 0x000fe40007ffe0ff */
[----:B------:R-:W-:Y:S02]  /*8b1d0*/  PRMT R23, R24, 0x7632, R23 ;  /* 0x0000763218177816 */ /* 0x000fe40000000017 */
[----:B------:R1:W-:Y:S01]  /*8b1e0*/  @P6 STG.E.U16 [R20.64], R25 ;  /* 0x0000001914006986 */ /* 0x0003e2000c101506 */
[----:B0-----:R-:W-:-:S03]  /*8b1f0*/  IADD3 R18, R0, c[0x0][0x198], RZ ;  /* 0x0000660000127a10 */ /* 0x001fc60007ffe0ff */
[----:B------:R-:W2:Y:S01]  /*8b200*/  LDL.LU R24, [R1+0x3a8] ;  /* 0x0003a80001187983 */ /* 0x000ea20000300800 */
[----:B------:R-:W-:Y:S02]  /*8b210*/  ISETP.GE.AND P1, PT, R22, c[0x0][0x17c], PT ;  /* 0x00005f0016007a0c */ /* 0x000fe40003f26270 */
[----:B------:R-:W-:Y:S01]  /*8b220*/  IADD3 R22, R28, 0x5e, RZ ;  /* 0x0000005e1c167810 */ /* 0x000fe20007ffe0ff */
[----:B-1----:R-:W-:Y:S01]  /*8b230*/  IMAD.WIDE R20, R18, 0x2, R6 ;  /* 0x0000000212147825 */ /* 0x002fe200078e0206 */
[----:B------:R-:W-:Y:S02]  /*8b240*/  PRMT R3, R25, 0x7632, R3 ;  /* 0x0000763219037816 */ /* 0x000fe40000000003 */
[----:B------:R-:W3:Y:S04]  /*8b250*/  LDL.LU R25, [R1+0x118] ;  /* 0x0001180001197983 */ /* 0x000ee80000300800 */
[----:B------:R0:W-:Y:S01]  /*8b260*/  @P3 STG.E.U16 [R20.64], R23 ;  /* 0x0000001714003986 */ /* 0x0001e2000c101506 */
[----:B------:R-:W-:-:S03]  /*8b270*/  ISETP.GE.AND P3, PT, R22, c[0x0][0x17c], PT ;  /* 0x00005f0016007a0c */ /* 0x000fc60003f66270 */
[----:B0-----:R-:W4:Y:S04]  /*8b280*/  LDL.LU R23, [R1+0x128] ;  /* 0x0001280001177983 */ /* 0x001f280000300800 */
[----:B------:R-:W2:Y:S01]  /*8b290*/  LDL.LU R22, [R1+0x398] ;  /* 0x0003980001167983 */ /* 0x000ea20000300800 */
[----:B------:R-:W-:Y:S02]  /*8b2a0*/  ISETP.LT.AND P5, PT, R26, c[0x0][0x178], !P5 ;  /* 0x00005e001a007a0c */ /* 0x000fe40006fa1270 */
[----:B------:R-:W-:Y:S02]  /*8b2b0*/  ISETP.LT.AND P6, PT, R27, c[0x0][0x178], !P4 ;  /* 0x00005e001b007a0c */ /* 0x000fe400067c1270 */
[C---:B------:R-:W-:Y:S01]  /*8b2c0*/  IADD3 R0, R18.reuse, c[0x0][0x198], RZ ;  /* 0x0000660012007a10 */ /* 0x040fe20007ffe0ff */
[----:B------:R-:W-:Y:S01]  /*8b2d0*/  IMAD.WIDE R18, R18, 0x2, R4 ;  /* 0x0000000212127825 */ /* 0x000fe200078e0204 */
[----:B------:R-:W-:-:S03]  /*8b2e0*/  ISETP.LT.AND P4, PT, R26, c[0x0][0x178], !P4 ;  /* 0x00005e001a007a0c */ /* 0x000fc60006781270 */
[----:B------:R-:W-:-:S04]  /*8b2f0*/  IMAD.WIDE R16, R0, 0x2, R6 ;  /* 0x0000000200107825 */ /* 0x000fc800078e0206 */
[----:B------:R-:W-:Y:S01]  /*8b300*/  @P5 STG.E.U16 [R18.64], R3 ;  /* 0x0000000312005986 */ /* 0x000fe2000c101506 */
[----:B------:R-:W-:-:S03]  /*8b310*/  IMAD.WIDE R20, R0, 0x2, R4 ;  /* 0x0000000200147825 */ /* 0x000fc600078e0204 */
[----:B--2---:R0:W-:Y:S01]  /*8b320*/  @P6 STG.E.U16 [R16.64], R22 ;  /* 0x0000001610006986 */ /* 0x0041e2000c101506 */
[C---:B------:R-:W-:Y:S02]  /*8b330*/  ISETP.LT.AND P6, PT, R27.reuse, c[0x0][0x178], !P0 ;  /* 0x00005e001b007a0c */ /* 0x040fe400047c1270 */
[----:B------:R-:W-:Y:S01]  /*8b340*/  ISETP.LT.AND P0, PT, R26, c[0x0][0x178], !P0 ;  /* 0x00005e001a007a0c */ /* 0x000fe20004701270 */
[----:B----4-:R1:W-:Y:S01]  /*8b350*/  @P4 STG.E.U16 [R20.64], R23 ;  /* 0x0000001714004986 */ /* 0x0103e2000c101506 */
[----:B------:R-:W-:Y:S02]  /*8b360*/  ISETP.LT.AND P4, PT, R27, c[0x0][0x178], !P2 ;  /* 0x00005e001b007a0c */ /* 0x000fe40005781270 */
[----:B0-----:R-:W-:Y:S02]  /*8b370*/  IADD3 R16, R0, c[0x0][0x198], RZ ;  /* 0x0000660000107a10 */ /* 0x001fe40007ffe0ff */
[----:B-1----:R-:W-:-:S03]  /*8b380*/  PRMT R20, R22, 0x7632, R20 ;  /* 0x0000763216147816 */ /* 0x002fc60000000014 */
[C---:B------:R-:W-:Y:S01]  /*8b390*/  IMAD.WIDE R18, R16.reuse, 0x2, R6 ;  /* 0x0000000210127825 */ /* 0x040fe200078e0206 */
[----:B------:R-:W-:Y:S02]  /*8b3a0*/  IADD3 R0, R16, c[0x0][0x198], RZ ;  /* 0x0000660010007a10 */ /* 0x000fe40007ffe0ff */
[----:B------:R-:W-:Y:S01]  /*8b3b0*/  ISETP.LT.AND P2, PT, R26, c[0x0][0x178], !P2 ;  /* 0x00005e001a007a0c */ /* 0x000fe20005741270 */
[----:B------:R-:W-:Y:S01]  /*8b3c0*/  IMAD.WIDE R16, R16, 0x2, R4 ;  /* 0x0000000210107825 */ /* 0x000fe200078e0204 */
[----:B------:R-:W-:Y:S01]  /*8b3d0*/  PRMT R3, R23, 0x7632, R3 ;  /* 0x0000763217037816 */ /* 0x000fe20000000003 */
[----:B------:R0:W-:Y:S01]  /*8b3e0*/  @P6 STG.E.U16 [R18.64], R20 ;  /* 0x0000001412006986 */ /* 0x0001e2000c101506 */
[----:B------:R-:W-:-:S03]  /*8b3f0*/  ISETP.LT.AND P6, PT, R27, c[0x0][0x178], !P1 ;  /* 0x00005e001b007a0c */ /* 0x000fc60004fc1270 */
[----:B------:R1:W-:Y:S04]  /*8b400*/  @P0 STG.E.U16 [R16.64], R3 ;  /* 0x0000000310000986 */ /* 0x0003e8000c101506 */
[----:B------:R-:W2:Y:S01]  /*8b410*/  LDL.LU R23, [R1+0x8] ;  /* 0x0000080001177983 */ /* 0x000ea20000300800 */
[----:B0-----:R-:W-:-:S04]  /*8b420*/  IMAD.WIDE R18, R0, 0x2, R6 ;  /* 0x0000000200127825 */ /* 0x001fc800078e0206 */
[----:B-1----:R-:W-:Y:S01]  /*8b430*/  IMAD.WIDE R16, R0, 0x2, R4 ;  /* 0x0000000200107825 */ /* 0x002fe200078e0204 */
[----:B------:R0:W-:Y:S01]  /*8b440*/  @P4 STG.E.U16 [R18.64], R24 ;  /* 0x0000001812004986 */ /* 0x0001e2000c101506 */
[----:B------:R-:W-:Y:S02]  /*8b450*/  ISETP.LT.AND P1, PT, R26, c[0x0][0x178], !P1 ;  /* 0x00005e001a007a0c */ /* 0x000fe40004f21270 */
[----:B------:R-:W-:Y:S01]  /*8b460*/  PRMT R3, R24, 0x7632, R3 ;  /* 0x0000763218037816 */ /* 0x000fe20000000003 */
[----:B---3--:R1:W-:Y:S01]  /*8b470*/  @P2 STG.E.U16 [R16.64], R25 ;  /* 0x0000001910002986 */ /* 0x0083e2000c101506 */
[----:B0-----:R-:W-:-:S03]  /*8b480*/  IADD3 R18, R0, c[0x0][0x198], RZ ;  /* 0x0000660000127a10 */ /* 0x001fc60007ffe0ff */
[----:B------:R-:W3:Y:S02]  /*8b490*/  LDL.LU R24, [R1+0x4c] ;  /* 0x00004c0001187983 */ /* 0x000ee40000300800 */
[----:B-1----:R-:W-:-:S05]  /*8b4a0*/  IMAD.WIDE R16, R18, 0x2, R6 ;  /* 0x0000000212107825 */ /* 0x002fca00078e0206 */
[----:B------:R0:W-:Y:S02]  /*8b4b0*/  @P6 STG.E.U16 [R16.64], R3 ;  /* 0x0000000310006986 */ /* 0x0001e4000c101506 */
[----:B0-----:R-:W-:Y:S01]  /*8b4c0*/  PRMT R3, R25, 0x7632, R3 ;  /* 0x0000763219037816 */ /* 0x001fe20000000003 */
[----:B------:R-:W-:Y:S01]  /*8b4d0*/  IMAD.WIDE R16, R18, 0x2, R4 ;  /* 0x0000000212107825 */ /* 0x000fe200078e0204 */
[----:B------:R-:W4:Y:S04]  /*8b4e0*/  LDL.LU R25, [R1+0x1c] ;  /* 0x00001c0001197983 */ /* 0x000f280000300800 */
[----:B------:R0:W-:Y:S04]  /*8b4f0*/  @P1 STG.E.U16 [R16.64], R3 ;  /* 0x0000000310001986 */ /* 0x0001e8000c101506 */
[----:B0-----:R-:W3:Y:S01]  /*8b500*/  LDL.LU R17, [R1+0x428] ;  /* 0x0004280001117983 */ /* 0x001ee20000300800 */
[----:B------:R-:W-:-:S02]  /*8b510*/  IADD3 R0, R28, 0x61, RZ ;  /* 0x000000611c007810 */ /* 0x000fc40007ffe0ff */
[----:B------:R-:W-:Y:S02]  /*8b520*/  ISETP.LT.AND P2, PT, R27, c[0x0][0x178], !P3 ;  /* 0x00005e001b007a0c */ /* 0x000fe40005f41270 */
[----:B------:R-:W-:Y:S02]  /*8b530*/  ISETP.GE.AND P4, PT, R0, c[0x0][0x17c], PT ;  /* 0x00005f0000007a0c */ /* 0x000fe40003f86270 */
[----:B------:R-:W-:Y:S02]  /*8b540*/  IADD3 R0, R18, c[0x0][0x198], RZ ;  /* 0x0000660012007a10 */ /* 0x000fe40007ffe0ff */
[C---:B------:R-:W-:Y:S02]  /*8b550*/  IADD3 R20, R28.reuse, 0x60, RZ ;  /* 0x000000601c147810 */ /* 0x040fe40007ffe0ff */
[----:B------:R-:W-:Y:S02]  /*8b560*/  IADD3 R21, R28, 0x5f, RZ ;  /* 0x0000005f1c157810 */ /* 0x000fe40007ffe0ff */
[----:B------:R-:W-:Y:S01]  /*8b570*/  ISETP.LT.AND P3, PT, R26, c[0x0][0x178], !P3 ;  /* 0x00005e001a007a0c */ /* 0x000fe20005f61270 */
[----:B------:R-:W-:Y:S01]  /*8b580*/  IMAD.WIDE R18, R0, 0x2, R6 ;  /* 0x0000000200127825 */ /* 0x000fe200078e0206 */
[----:B------:R-:W-:-:S02]  /*8b590*/  ISETP.GE.AND P0, PT, R20, c[0x0][0x17c], PT ;  /* 0x00005f0014007a0c */ /* 0x000fc40003f06270 */
[----:B------:R-:W-:Y:S02]  /*8b5a0*/  IADD3 R20, R28, 0x62, RZ ;  /* 0x000000621c147810 */ /* 0x000fe40007ffe0ff */
[----:B------:R-:W-:Y:S02]  /*8b5b0*/  ISETP.GE.AND P5, PT, R21, c[0x0][0x17c], PT ;  /* 0x00005f0015007a0c */ /* 0x000fe40003fa6270 */
[----:B------:R-:W-:Y:S01]  /*8b5c0*/  ISETP.GE.AND P6, PT, R20, c[0x0][0x17c], PT ;  /* 0x00005f0014007a0c */ /* 0x000fe20003fc6270 */
[C---:B------:R-:W-:Y:S01]  /*8b5d0*/  IMAD.WIDE R20, R0.reuse, 0x2, R4 ;  /* 0x0000000200147825 */ /* 0x040fe200078e0204 */
[----:B------:R-:W-:-:S04]  /*8b5e0*/  IADD3 R16, R0, c[0x0][0x198], RZ ;  /* 0x0000660000107a10 */ /* 0x000fc80007ffe0ff */
[----:B------:R-:W-:Y:S02]  /*8b5f0*/  IADD3 R3, R16, c[0x0][0x198], RZ ;  /* 0x0000660010037a10 */ /* 0x000fe40007ffe0ff */
[----:B------:R-:W-:-:S04]  /*8b600*/  IADD3 R22, R28, 0x63, RZ ;  /* 0x000000631c167810 */ /* 0x000fc80007ffe0ff */
[----:B------:R-:W-:Y:S02]  /*8b610*/  ISETP.GE.AND P1, PT, R22, c[0x0][0x17c], PT ;  /* 0x00005f0016007a0c */ /* 0x000fe40003f26270 */
[----:B--2---:R-:W-:Y:S01]  /*8b620*/  PRMT R0, R23, 0x7632, R0 ;  /* 0x0000763217007816 */ /* 0x004fe20000000000 */
[----:B---3--:R0:W-:Y:S01]  /*8b630*/  @P2 STG.E.U16 [R18.64], R17 ;  /* 0x0000001112002986 */ /* 0x0081e2000c101506 */
[C---:B------:R-:W-:Y:S02]  /*8b640*/  ISETP.LT.AND P2, PT, R27.reuse, c[0x0][0x178], !P5 ;  /* 0x00005e001b007a0c */ /* 0x040fe40006f41270 */
[----:B------:R-:W-:Y:S01]  /*8b650*/  ISETP.LT.AND P5, PT, R26, c[0x0][0x178], !P5 ;  /* 0x00005e001a007a0c */ /* 0x000fe20006fa1270 */
[----:B------:R1:W-:Y:S01]  /*8b660*/  @P3 STG.E.U16 [R20.64], R23 ;  /* 0x0000001714003986 */ /* 0x0003e2000c101506 */
[----:B------:R-:W-:Y:S01]  /*8b670*/  ISETP.LT.AND P3, PT, R27, c[0x0][0x178], !P0 ;  /* 0x00005e001b007a0c */ /* 0x000fe20004761270 */
[----:B0-----:R-:W-:Y:S01]  /*8b680*/  IMAD.WIDE R18, R16, 0x2, R6 ;  /* 0x0000000210127825 */ /* 0x001fe200078e0206 */
[----:B-1----:R-:W-:-:S03]  /*8b690*/  PRMT R20, R17, 0x7632, R20 ;  /* 0x0000763211147816 */ /* 0x002fc60000000014 */
[----:B------:R-:W-:Y:S01]  /*8b6a0*/  IMAD.WIDE R16, R16, 0x2, R4 ;  /* 0x0000000210107825 */ /* 0x000fe200078e0204 */
[----:B------:R-:W-:-:S03]  /*8b6b0*/  ISETP.LT.AND P0, PT, R26, c[0x0][0x178], !P0 ;  /* 0x00005e001a007a0c */ /* 0x000fc60004701270 */
[----:B------:R0:W-:Y:S04]  /*8b6c0*/  @P2 STG.E.U16 [R18.64], R20 ;  /* 0x0000001412002986 */ /* 0x0001e8000c101506 */
[----:B------:R1:W-:Y:S01]  /*8b6d0*/  @P5 STG.E.U16 [R16.64], R0 ;  /* 0x0000000010005986 */ /* 0x0003e2000c101506 */
[----:B0-----:R-:W-:-:S05]  /*8b6e0*/  IMAD.WIDE R18, R3, 0x2, R6 ;  /* 0x0000000203127825 */ /* 0x001fca00078e0206 */
[----:B------:R0:W-:Y:S01]  /*8b6f0*/  @P3 STG.E.U16 [R18.64], R24 ;  /* 0x0000001812003986 */ /* 0x0001e2000c101506 */
[----:B------:R-:W-:Y:S01]  /*8b700*/  ISETP.LT.AND P3, PT, R27, c[0x0][0x178], !P4 ;  /* 0x00005e001b007a0c */ /* 0x000fe20006761270 */
[C---:B-1----:R-:W-:Y:S01]  /*8b710*/  IMAD.WIDE R16, R3.reuse, 0x2, R4 ;  /* 0x0000000203107825 */ /* 0x042fe200078e0204 */
[----:B------:R-:W-:Y:S02]  /*8b720*/  ISETP.LT.AND P4, PT, R26, c[0x0][0x178], !P4 ;  /* 0x00005e001a007a0c */ /* 0x000fe40006781270 */
[----:B------:R-:W-:Y:S02]  /*8b730*/  PRMT R0, R24, 0x7632, R0 ;  /* 0x0000763218007816 */ /* 0x000fe40000000000 */
[----:B----4-:R1:W-:Y:S01]  /*8b740*/  @P0 STG.E.U16 [R16.64], R25 ;  /* 0x0000001910000986 */ /* 0x0103e2000c101506 */
[----:B0-----:R-:W-:Y:S02]  /*8b750*/  IADD3 R18, R3, c[0x0][0x198], RZ ;  /* 0x0000660003127a10 */ /* 0x001fe40007ffe0ff */
[----:B------:R-:W-:-:S02]  /*8b760*/  IADD3 R23, R28, 0x66, RZ ;  /* 0x000000661c177810 */ /* 0x000fc40007ffe0ff */
[C---:B------:R-:W-:Y:S01]  /*8b770*/  IADD3 R3, R18.reuse, c[0x0][0x198], RZ ;  /* 0x0000660012037a10 */ /* 0x040fe20007ffe0ff */
[C---:B-1----:R-:W-:Y:S01]  /*8b780*/  IMAD.WIDE R16, R18.reuse, 0x2, R6 ;  /* 0x0000000212107825 */ /* 0x042fe200078e0206 */
[----:B------:R-:W-:Y:S02]  /*8b790*/  PRMT R22, R25, 0x7632, R22 ;  /* 0x0000763219167816 */ /* 0x000fe40000000016 */
[----:B------:R-:W2:Y:S01]  /*8b7a0*/  LDL.LU R25, [R1+0x2c] ;  /* 0x00002c0001197983 */ /* 0x000ea20000300800 */
[----:B------:R-:W-:-:S03]  /*8b7b0*/  IMAD.WIDE R18, R18, 0x2, R4 ;  /* 0x0000000212127825 */ /* 0x000fc600078e0204 */
[----:B------:R-:W-:Y:S01]  /*8b7c0*/  @P3 STG.E.U16 [R16.64], R0 ;  /* 0x0000000010003986 */ /* 0x000fe2000c101506 */
[----:B------:R-:W-:-:S03]  /*8b7d0*/  ISETP.GE.AND P3, PT, R23, c[0x0][0x17c], PT ;  /* 0x00005f0017007a0c */ /* 0x000fc60003f66270 */
[----:B------:R-:W3:Y:S04]  /*8b7e0*/  LDL.LU R23, [R1+0x8c] ;  /* 0x00008c0001177983 */ /* 0x000ee80000300800 */
[----:B------:R0:W-:Y:S04]  /*8b7f0*/  @P4 STG.E.U16 [R18.64], R22 ;  /* 0x0000001612004986 */ /* 0x0001e8000c101506 */
[----:B0-----:R-:W4:Y:S04]  /*8b800*/  LDL.LU R18, [R1+0x7c] ;  /* 0x00007c0001127983 */ /* 0x001f280000300800 */
[----:B------:R-:W2:Y:S01]  /*8b810*/  LDL.LU R19, [R1+0x3c] ;  /* 0x00003c0001137983 */ /* 0x000ea20000300800 */
[----:B------:R-:W-:-:S02]  /*8b820*/  ISETP.LT.AND P0, PT, R27, c[0x0][0x178], !P6 ;  /* 0x00005e001b007a0c */ /* 0x000fc40007701270 */
[C---:B------:R-:W-:Y:S02]  /*8b830*/  IADD3 R21, R28.reuse, 0x64, RZ ;  /* 0x000000641c157810 */ /* 0x040fe40007ffe0ff */
[----:B------:R-:W-:Y:S02]  /*8b840*/  IADD3 R20, R28, 0x65, RZ ;  /* 0x000000651c147810 */ /* 0x000fe40007ffe0ff */
[----:B------:R-:W-:Y:S02]  /*8b850*/  ISETP.LT.AND P6, PT, R26, c[0x0][0x178], !P6 ;  /* 0x00005e001a007a0c */ /* 0x000fe400077c1270 */
[----:B------:R-:W-:Y:S02]  /*8b860*/  ISETP.GE.AND P2, PT, R21, c[0x0][0x17c], PT ;  /* 0x00005f0015007a0c */ /* 0x000fe40003f46270 */
[----:B------:R-:W-:Y:S01]  /*8b870*/  ISETP.GE.AND P5, PT, R20, c[0x0][0x17c], PT ;  /* 0x00005f0014007a0c */ /* 0x000fe20003fa6270 */
[----:B------:R-:W-:-:S04]  /*8b880*/  IMAD.WIDE R20, R3, 0x2, R6 ;  /* 0x0000000203147825 */ /* 0x000fc800078e0206 */
[----:B------:R-:W-:Y:S01]  /*8b890*/  IMAD.WIDE R16, R3, 0x2, R4 ;  /* 0x0000000203107825 */ /* 0x000fe200078e0204 */
[----:B------:R-:W-:Y:S01]  /*8b8a0*/  IADD3 R22, R28, 0x68, RZ ;  /* 0x000000681c167810 */ /* 0x000fe20007ffe0ff */
[----:B----4-:R0:W-:Y:S01]  /*8b8b0*/  @P0 STG.E.U16 [R20.64], R18 ;  /* 0x0000001214000986 */ /* 0x0101e2000c101506 */
[C---:B------:R-:W-:Y:S02]  /*8b8c0*/  ISETP.LT.AND P0, PT, R27.reuse, c[0x0][0x178], !P1 ;  /* 0x00005e001b007a0c */ /* 0x040fe40004f01270 */
[----:B------:R-:W-:Y:S01]  /*8b8d0*/  ISETP.LT.AND P1, PT, R26, c[0x0][0x178], !P1 ;  /* 0x00005e001a007a0c */ /* 0x000fe20004f21270 */
[----:B--2---:R1:W-:Y:S01]  /*8b8e0*/  @P6 STG.E.U16 [R16.64], R19 ;  /* 0x0000001310006986 */ /* 0x0043e2000c101506 */
[----:B------:R-:W-:Y:S02]  /*8b8f0*/  ISETP.LT.AND P6, PT, R27, c[0x0][0x178], !P2 ;  /* 0x00005e001b007a0c */ /* 0x000fe400057c1270 */
[----:B------:R-:W-:Y:S02]  /*8b900*/  PRMT R0, R19, 0x7632, R0 ;  /* 0x0000763213007816 */ /* 0x000fe40000000000 */
[----:B0-----:R-:W-:-:S02]  /*8b910*/  IADD3 R21, R3, c[0x0][0x198], RZ ;  /* 0x0000660003157a10 */ /* 0x001fc40007ffe0ff */
[----:B------:R-:W-:Y:S02]  /*8b920*/  PRMT R20, R18, 0x7632, R20 ;  /* 0x0000763212147816 */ /* 0x000fe40000000014 */
[C---:B------:R-:W-:Y:S01]  /*8b930*/  IADD3 R3, R21.reuse, c[0x0][0x198], RZ ;  /* 0x0000660015037a10 */ /* 0x040fe20007ffe0ff */
[----:B-1----:R-:W-:Y:S01]  /*8b940*/  IMAD.WIDE R18, R21, 0x2, R6 ;  /* 0x0000000215127825 */ /* 0x002fe200078e0206 */
[----:B------:R-:W-:-:S03]  /*8b950*/  ISETP.LT.AND P2, PT, R26, c[0x0][0x178], !P2 ;  /* 0x00005e001a007a0c */ /* 0x000fc60005741270 */
[----:B------:R-:W-:Y:S01]  /*8b960*/  IMAD.WIDE R16, R21, 0x2, R4 ;  /* 0x0000000215107825 */ /* 0x000fe200078e0204 */
[----:B------:R0:W-:Y:S04]  /*8b970*/  @P0 STG.E.U16 [R18.64], R20 ;  /* 0x0000001412000986 */ /* 0x0001e8000c101506 */
[----:B------:R1:W-:Y:S01]  /*8b980*/  @P1 STG.E.U16 [R16.64], R0 ;  /* 0x0000000010001986 */ /* 0x0003e2000c101506 */
[----:B0-----:R-:W-:-:S05]  /*8b990*/  IMAD.WIDE R18, R3, 0x2, R6 ;  /* 0x0000000203127825 */ /* 0x001fca00078e0206 */
[----:B---3--:R0:W-:Y:S01]  /*8b9a0*/  @P6 STG.E.U16 [R18.64], R23 ;  /* 0x0000001712006986 */ /* 0x0081e2000c101506 */
[----:B------:R-:W-:Y:S01]  /*8b9b0*/  ISETP.LT.AND P6, PT, R27, c[0x0][0x178], !P5 ;  /* 0x00005e001b007a0c */ /* 0x000fe20006fc1270 */
[----:B-1----:R-:W-:Y:S01]  /*8b9c0*/  IMAD.WIDE R16, R3, 0x2, R4 ;  /* 0x0000000203107825 */ /* 0x002fe200078e0204 */
[----:B------:R-:W-:Y:S02]  /*8b9d0*/  ISETP.LT.AND P5, PT, R26, c[0x0][0x178], !P5 ;  /* 0x00005e001a007a0c */ /* 0x000fe40006fa1270 */
[----:B------:R-:W-:Y:S02]  /*8b9e0*/  PRMT R0, R23, 0x7632, R0 ;  /* 0x0000763217007816 */ /* 0x000fe40000000000 */
[----:B------:R1:W-:Y:S01]  /*8b9f0*/  @P2 STG.E.U16 [R16.64], R25 ;  /* 0x0000001910002986 */ /* 0x0003e2000c101506 */
[----:B0-----:R-:W-:Y:S02]  /*8ba00*/  IADD3 R18, R3, c[0x0][0x198], RZ ;  /* 0x0000660003127a10 */ /* 0x001fe40007ffe0ff */
[----:B------:R-:W-:-:S02]  /*8ba10*/  ISETP.GE.AND P0, PT, R22, c[0x0][0x17c], PT ;  /* 0x00005f0016007a0c */ /* 0x000fc40003f06270 */
[----:B------:R-:W-:Y:S02]  /*8ba20*/  IADD3 R23, R28, 0x6a, RZ ;  /* 0x0000006a1c177810 */ /* 0x000fe40007ffe0ff */
        /* <DEDUP_REMOVED lines=15> */
[----:B------:R-:W-:Y:S01]  /*8bb20*/  ISETP.GE.AND P1, PT, R20, c[0x0][0x17c], PT ;  /* 0x00005f0014007a0c */ /* 0x000fe20003f26270 */
[----:B------:R-:W-:Y:S01]  /*8bb30*/  IMAD.WIDE R20, R3, 0x2, R6 ;  /* 0x0000000203147825 */ /* 0x000fe200078e0206 */
[----:B------:R-:W-:-:S03]  /*8bb40*/  ISETP.GE.AND P4, PT, R24, c[0x0][0x17c], PT ;  /* 0x00005f0018007a0c */ /* 0x000fc60003f86270 */
        /* <DEDUP_REMOVED lines=239> */
[C---:B-1----:R-:W-:Y:S01]  /*8ca40*/  IMAD.WIDE R16, R3.reuse, 0x2, R4 ;  /* 0x0000000203107825 */ /* 0x042fe200078e0204 */
[----:B------:R-:W-:Y:S02]  /*8ca50*/  ISETP.LT.AND P5, PT, R26, c[0x0][0x178], !P5 ;  /* 0x00005e001a007a0c */ /* 0x000fe40006fa1270 */
[----:B------:R-:W-:Y:S02]  /*8ca60*/  ISETP.GE.AND P0, PT, R22, c[0x0][0x17c], PT ;  /* 0x00005f0016007a0c */ /* 0x000fe40003f06270 */
[----:B------:R1:W-:Y:S01]  /*8ca70*/  @P2 STG.E.U16 [R16.64], R25 ;  /* 0x0000001910002986 */ /* 0x0003e2000c101506 */
[----:B0-----:R-:W-:Y:S02]  /*8ca80*/  IADD3 R18, R3, c[0x0][0x198], RZ ;  /* 0x0000660003127a10 */ /* 0x001fe40007ffe0ff */
[----:B------:R-:W-:-:S02]  /*8ca90*/  PRMT R0, R23, 0x7632, R0 ;  /* 0x0000763217007816 */ /* 0x000fc40000000000 */
        /* <DEDUP_REMOVED lines=10> */
[----:B0-----:R-:W4:Y:S01]  /*8cb40*/  LDL.LU R19, [R1+0x42c] ;  /* 0x00042c0001137983 */ /* 0x001f220000300800 */
[----:B------:R-:W-:Y:S02]  /*8cb50*/  ISETP.LT.AND P2, PT, R27, c[0x0][0x178], !P3 ;  /* 0x00005e001b007a0c */ /* 0x000fe40005f41270 */
[----:B------:R-:W-:-:S02]  /*8cb60*/  IADD3 R20, R28, 0x81, RZ ;  /* 0x000000811c147810 */ /* 0x000fc40007ffe0ff */
[----:B------:R-:W-:Y:S02]  /*8cb70*/  IADD3 R24, R28, 0x7f, RZ ;  /* 0x0000007f1c187810 */ /* 0x000fe40007ffe0ff */
[----:B------:R-:W-:Y:S01]  /*8cb80*/  ISETP.GE.AND P1, PT, R20, c[0x0][0x17c], PT ;  /* 0x00005f0014007a0c */ /* 0x000fe20003f26270 */
[C---:B------:R-:W-:Y:S01]  /*8cb90*/  IMAD.WIDE R20, R23.reuse, 0x2, R6 ;  /* 0x0000000217147825 */ /* 0x040fe200078e0206 */
[----:B------:R-:W-:Y:S02]  /*8cba0*/  ISETP.LT.AND P3, PT, R26, c[0x0][0x178], !P3 ;  /* 0x00005e001a007a0c */ /* 0x000fe40005f61270 */
[----:B------:R-:W-:Y:S01]  /*8cbb0*/  ISETP.GE.AND P4, PT, R24, c[0x0][0x17c], PT ;  /* 0x00005f0018007a0c */ /* 0x000fe20003f86270 */
[C---:B------:R-:W-:Y:S01]  /*8cbc0*/  IMAD.WIDE R16, R23.reuse, 0x2, R4 ;  /* 0x0000000217107825 */ /* 0x040fe200078e0204 */
[----:B------:R-:W-:Y:S02]  /*8cbd0*/  IADD3 R0, R23, c[0x0][0x198], RZ ;  /* 0x0000660017007a10 */ /* 0x000fe40007ffe0ff */
[----:B------:R-:W2:Y:S04]  /*8cbe0*/  LDL.LU R23, [R1+0x190] ;  /* 0x0001900001177983 */ /* 0x000ea80000300800 */
[----:B----4-:R0:W-:Y:S01]  /*8cbf0*/  @P2 STG.E.U16 [R20.64], R19 ;  /* 0x0000001314002986 */ /* 0x0101e2000c101506 */
[----:B------:R-:W-:-:S02]  /*8cc00*/  ISETP.LT.AND P2, PT, R27, c[0x0][0x178], !P4 ;  /* 0x00005e001b007a0c */ /* 0x000fc40006741270 */
[----:B------:R-:W-:Y:S01]  /*8cc10*/  PRMT R3, R19, 0x7632, R3 ;  /* 0x0000763213037816 */ /* 0x000fe20000000003 */
[----:B---3--:R1:W-:Y:S01]  /*8cc20*/  @P3 STG.E.U16 [R16.64], R22 ;  /* 0x0000001610003986 */ /* 0x0083e2000c101506 */
[----:B0-----:R-:W-:Y:S01]  /*8cc30*/  IADD3 R21, R28, 0x84, RZ ;  /* 0x000000841c157810 */ /* 0x001fe20007ffe0ff */
[----:B-1----:R-:W-:Y:S01]  /*8cc40*/  IMAD.WIDE R16, R0, 0x2, R6 ;  /* 0x0000000200107825 */ /* 0x002fe200078e0206 */
[----:B------:R-:W-:Y:S02]  /*8cc50*/  PRMT R20, R22, 0x7632, R20 ;  /* 0x0000763216147816 */ /* 0x000fe40000000014 */
[----:B------:R-:W3:Y:S05]  /*8cc60*/  LDL.LU R22, [R1+0x140] ;  /* 0x0001400001167983 */ /* 0x000eea0000300800 */
[----:B------:R0:W-:Y:S01]  /*8cc70*/  @P2 STG.E.U16 [R16.64], R3 ;  /* 0x0000000310002986 */ /* 0x0001e2000c101506 */
[----:B------:R-:W-:-:S03]  /*8cc80*/  ISETP.GE.AND P2, PT, R21, c[0x0][0x17c], PT ;  /* 0x00005f0015007a0c */ /* 0x000fc60003f46270 */
[----:B------:R-:W4:Y:S01]  /*8cc90*/  LDL.LU R21, [R1+0x180] ;  /* 0x0001800001157983 */ /* 0x000f220000300800 */
[----:B------:R-:W-:Y:S02]  /*8cca0*/  ISETP.LT.AND P4, PT, R26, c[0x0][0x178], !P4 ;  /* 0x00005e001a007a0c */ /* 0x000fe40006781270 */
[----:B------:R-:W-:Y:S01]  /*8ccb0*/  ISETP.LT.AND P3, PT, R27, c[0x0][0x178], !P0 ;  /* 0x00005e001b007a0c */ /* 0x000fe20004761270 */
[----:B------:R-:W-:Y:S01]  /*8ccc0*/  IMAD.WIDE R18, R0, 0x2, R4 ;  /* 0x0000000200127825 */ /* 0x000fe200078e0204 */
[----:B------:R-:W-:Y:S02]  /*8ccd0*/  ISETP.LT.AND P0, PT, R26, c[0x0][0x178], !P0 ;  /* 0x00005e001a007a0c */ /* 0x000fe40004701270 */
[----:B------:R-:W-:-:S05]  /*8cce0*/  IADD3 R0, R0, c[0x0][0x198], RZ ;  /* 0x0000660000007a10 */ /* 0x000fca0007ffe0ff */
[----:B0-----:R-:W-:Y:S02]  /*8ccf0*/  IMAD.WIDE R16, R0, 0x2, R6 ;  /* 0x0000000200107825 */ /* 0x001fe400078e0206 */
[----:B------:R0:W-:Y:S01]  /*8cd00*/  @P4 STG.E.U16 [R18.64], R20 ;  /* 0x0000001412004986 */ /* 0x0001e2000c101506 */
[----:B------:R-:W-:Y:S02]  /*8cd10*/  ISETP.LT.AND P4, PT, R27, c[0x0][0x178], !P1 ;  /* 0x00005e001b007a0c */ /* 0x000fe40004f81270 */
[----:B------:R-:W-:Y:S02]  /*8cd20*/  ISETP.LT.AND P1, PT, R26, c[0x0][0x178], !P1 ;  /* 0x00005e001a007a0c */ /* 0x000fe40004f21270 */
[----:B------:R-:W-:Y:S01]  /*8cd30*/  IADD3 R3, R28, 0x85, RZ ;  /* 0x000000851c037810 */ /* 0x000fe20007ffe0ff */
[C---:B0-----:R-:W-:Y:S01]  /*8cd40*/  IMAD.WIDE R18, R0.reuse, 0x2, R4 ;  /* 0x0000000200127825 */ /* 0x041fe200078e0204 */
[----:B------:R-:W-:Y:S02]  /*8cd50*/  IADD3 R0, R0, c[0x0][0x198], RZ ;  /* 0x0000660000007a10 */ /* 0x000fe40007ffe0ff */
[----:B------:R-:W-:-:S04]  /*8cd60*/  IADD3 R24, R28, 0x83, RZ ;  /* 0x000000831c187810 */ /* 0x000fc80007ffe0ff */
[----:B------:R-:W-:Y:S01]  /*8cd70*/  ISETP.GE.AND P5, PT, R24, c[0x0][0x17c], PT ;  /* 0x00005f0018007a0c */ /* 0x000fe20003fa6270 */
[----:B----4-:R0:W-:Y:S01]  /*8cd80*/  @P3 STG.E.U16 [R16.64], R21 ;  /* 0x0000001510003986 */ /* 0x0101e2000c101506 */
        /* <DEDUP_REMOVED lines=16> */
[----:B------:R0:W-:Y:S01]  /*8ce90*/  @P0 STG.E.U16 [R16.64], R23 ;  /* 0x0000001710000986 */ /* 0x0001e2000c101506 */
[----:B------:R-:W-:Y:S02]  /*8cea0*/  ISETP.GE.AND P4, PT, R20, c[0x0][0x17c], PT ;  /* 0x00005f0014007a0c */ /* 0x000fe40003f86270 */
[----:B------:R-:W-:Y:S02]  /*8ceb0*/  IADD3 R20, R0, c[0x0][0x198], RZ ;  /* 0x0000660000147a10 */ /* 0x000fe40007ffe0ff */
[----:B------:R-:W-:-:S02]  /*8cec0*/  ISETP.GE.AND P0, PT, R3, c[0x0][0x17c], PT ;  /* 0x00005f0003007a0c */ /* 0x000fc40003f06270 */
[----:B---3--:R-:W-:Y:S01]  /*8ced0*/  PRMT R3, R22, 0x7632, R3 ;  /* 0x0000763216037816 */ /* 0x008fe20000000003 */
[----:B0-----:R-:W-:Y:S01]  /*8cee0*/  IMAD.WIDE R16, R0, 0x2, R4 ;  /* 0x0000000200107825 */ /* 0x001fe200078e0204 */
[----:B------:R-:W-:-:S03]  /*8cef0*/  PRMT R0, R23, 0x7632, R0 ;  /* 0x0000763217007816 */ /* 0x000fc60000000000 */
[----:B------:R-:W-:Y:S01]  /*8cf00*/  IMAD.WIDE R18, R20, 0x2, R6 ;  /* 0x0000000214127825 */ /* 0x000fe200078e0206 */
[----:B------:R0:W-:Y:S04]  /*8cf10*/  @P6 STG.E.U16 [R16.64], R22 ;  /* 0x0000001610006986 */ /* 0x0001e8000c101506 */
[----:B------:R1:W-:Y:S01]  /*8cf20*/  @P1 STG.E.U16 [R18.64], R0 ;  /* 0x0000000012001986 */ /* 0x0003e2000c101506 */
[----:B0-----:R-:W-:-:S04]  /*8cf30*/  IADD3 R22, R28, 0x88, RZ ;  /* 0x000000881c167810 */ /* 0x001fc80007ffe0ff */
[----:B------:R-:W-:Y:S02]  /*8cf40*/  ISETP.GE.AND P1, PT, R22, c[0x0][0x17c], PT ;  /* 0x00005f0016007a0c */ /* 0x000fe40003f26270 */
[----:B------:R-:W3:Y:S01]  /*8cf50*/  LDL.LU R22, [R1+0x1c0] ;  /* 0x0001c00001167983 */ /* 0x000ee20000300800 */
        /* <DEDUP_REMOVED lines=8> */
[----:B---3--:R1:W-:Y:S04]  /*8cfe0*/  @P6 STG.E.U16 [R18.64], R22 ;  /* 0x0000001612006986 */ /* 0x0083e8000c101506 */
[----:B--2---:R-:W-:Y:S01]  /*8cff0*/  @P2 STG.E.U16 [R20.64], R25 ;  /* 0x0000001914002986 */ /* 0x004fe2000c101506 */
[----:B------:R-:W-:-:S02]  /*8d000*/  ISETP.LT.AND P2, PT, R27, c[0x0][0x178], !P3 ;  /* 0x00005e001b007a0c */ /* 0x000fc40005f41270 */
[----:B0-----:R-:W-:Y:S02]  /*8d010*/  PRMT R3, R22, 0x7632, R3 ;  /* 0x0000763216037816 */ /* 0x001fe40000000003 */
[----:B-1----:R-:W-:-:S05]  /*8d020*/  IADD3 R18, R0, c[0x0][0x198], RZ ;  /* 0x0000660000127a10 */ /* 0x002fca0007ffe0ff */
[----:B------:R-:W-:-:S05]  /*8d030*/  IMAD.WIDE R16, R18, 0x2, R6 ;  /* 0x0000000212107825 */ /* 0x000fca00078e0206 */
[----:B------:R0:W-:Y:S04]  /*8d040*/  @P2 STG.E.U16 [R16.64], R3 ;  /* 0x0000000310002986 */ /* 0x0001e8000c101506 */
[----:B0-----:R-:W2:Y:S04]  /*8d050*/  LDL.LU R16, [R1+0x1d0] ;  /* 0x0001d00001107983 */ /* 0x001ea80000300800 */
[----:B------:R-:W3:Y:S01]  /*8d060*/  LDL.LU R17, [R1+0x160] ;  /* 0x0001600001117983 */ /* 0x000ee20000300800 */
[----:B------:R-:W-:Y:S02]  /*8d070*/  ISETP.LT.AND P3, PT, R26, c[0x0][0x178], !P3 ;  /* 0x00005e001a007a0c */ /* 0x000fe40005f61270 */
[----:B------:R-:W-:-:S02]  /*8d080*/  ISETP.LT.AND P6, PT, R27, c[0x0][0x178], !P4 ;  /* 0x00005e001b007a0c */ /* 0x000fc400067c1270 */
[C---:B------:R-:W-:Y:S01]  /*8d090*/  IADD3 R0, R18.reuse, c[0x0][0x198], RZ ;  /* 0x0000660012007a10 */ /* 0x040fe20007ffe0ff */
[----:B------:R-:W-:Y:S01]  /*8d0a0*/  IMAD.WIDE R18, R18, 0x2, R4 ;  /* 0x0000000212127825 */ /* 0x000fe200078e0204 */
[----:B------:R-:W-:Y:S02]  /*8d0b0*/  ISETP.LT.AND P4, PT, R26, c[0x0][0x178], !P4 ;  /* 0x00005e001a007a0c */ /* 0x000fe40006781270 */
[----:B------:R-:W-:Y:S01]  /*8d0c0*/  PRMT R24, R25, 0x7632, R24 ;  /* 0x0000763219187816 */ /* 0x000fe20000000018 */
        /* <DEDUP_REMOVED lines=9> */
[----:B--2---:R-:W-:Y:S01]  /*8d160*/  @P6 STG.E.U16 [R20.64], R16 ;  /* 0x0000001014006986 */ /* 0x004fe2000c101506 */
        /* <DEDUP_REMOVED lines=10> */
[----:B0-----:R-:W2:Y:S04]  /*8d210*/  LDL.LU R18, [R1+0x240] ;  /* 0x0002400001127983 */ /* 0x001ea80000300800 */
[----:B------:R-:W3:Y:S01]  /*8d220*/  LDL.LU R19, [R1+0x1b0] ;  /* 0x0001b00001137983 */ /* 0x000ee20000300800 */
[----:B------:R-:W-:-:S02]  /*8d230*/  ISETP.LT.AND P4, PT, R27, c[0x0][0x178], !P1 ;  /* 0x00005e001b007a0c */ /* 0x000fc40004f81270 */
[C---:B------:R-:W-:Y:S02]  /*8d240*/  IADD3 R20, R28.reuse, 0x8b, RZ ;  /* 0x0000008b1c147810 */ /* 0x040fe40007ffe0ff */
[----:B------:R-:W-:Y:S02]  /*8d250*/  IADD3 R0, R28, 0x8c, RZ ;  /* 0x0000008c1c007810 */ /* 0x000fe40007ffe0ff */
[----:B------:R-:W-:Y:S02]  /*8d260*/  ISETP.LT.AND P1, PT, R26, c[0x0][0x178], !P1 ;  /* 0x00005e001a007a0c */ /* 0x000fe40004f21270 */
[----:B------:R-:W-:Y:S01]  /*8d270*/  ISETP.GE.AND P3, PT, R20, c[0x0][0x17c], PT ;  /* 0x00005f0014007a0c */ /* 0x000fe20003f66270 */
[----:B------:R-:W-:Y:S01]  /*8d280*/  IMAD.WIDE R20, R23, 0x2, R6 ;  /* 0x0000000217147825 */ /* 0x000fe200078e0206 */
[----:B------:R-:W-:Y:S02]  /*8d290*/  ISETP.GE.AND P6, PT, R0, c[0x0][0x17c], PT ;  /* 0x00005f0000007a0c */ /* 0x000fe40003fc6270 */
[----:B------:R-:W-:-:S02]  /*8d2a0*/  IADD3 R0, R28, 0x8d, RZ ;  /* 0x0000008d1c007810 */ /* 0x000fc40007ffe0ff */
[----:B------:R-:W-:Y:S01]  /*8d2b0*/  ISETP.LT.AND P0, PT, R27, c[0x0][0x178], !P5 ;  /* 0x00005e001b007a0c */ /* 0x000fe20006f01270 */
[C---:B------:R-:W-:Y:S01]  /*8d2c0*/  IMAD.WIDE R16, R23.reuse, 0x2, R4 ;  /* 0x0000000217107825 */ /* 0x040fe200078e0204 */
[----:B--2---:R0:W-:Y:S01]  /*8d2d0*/  @P4 STG.E.U16 [R20.64], R18 ;  /* 0x0000001214004986 */ /* 0x0041e2000c101506 */
[----:B------:R-:W-:Y:S02]  /*8d2e0*/  ISETP.GE.AND P4, PT, R0, c[0x0][0x17c], PT ;  /* 0x00005f0000007a0c */ /* 0x000fe40003f86270 */
[----:B------:R-:W-:Y:S01]  /*8d2f0*/  IADD3 R0, R23, c[0x0][0x198], RZ ;  /* 0x0000660017007a10 */ /* 0x000fe20007ffe0ff */
[----:B---3--:R1:W-:Y:S01]  /*8d300*/  @P1 STG.E.U16 [R16.64], R19 ;  /* 0x0000001310001986 */ /* 0x0083e2000c101506 */
[----:B------:R-:W-:-:S03]  /*8d310*/  PRMT R3, R18, 0x7632, R3 ;  /* 0x0000763212037816 */ /* 0x000fc60000000003 */
[----:B------:R-:W2:Y:S01]  /*8d320*/  LDL.LU R23, [R1+0x280] ;  /* 0x0002800001177983 */ /* 0x000ea20000300800 */
[----:B0-----:R-:W-:-:S03]  /*8d330*/  PRMT R20, R19, 0x7632, R20 ;  /* 0x0000763213147816 */ /* 0x001fc60000000014 */
[----:B------:R-:W3:Y:S01]  /*8d340*/  LDL.LU R22, [R1+0x230] ;  /* 0x0002300001167983 */ /* 0x000ee20000300800 */
[----:B------:R-:W-:Y:S01]  /*8d350*/  IADD3 R21, R28, 0x137, RZ ;  /* 0x000001371c157810 */ /* 0x000fe20007ffe0ff */
[----:B-1----:R-:W-:-:S05]  /*8d360*/  IMAD.WIDE R18, R0, 0x2, R6 ;  /* 0x0000000200127825 */ /* 0x002fca00078e0206 */
[----:B------:R0:W-:Y:S01]  /*8d370*/  @P0 STG.E.U16 [R18.64], R3 ;  /* 0x0000000312000986 */ /* 0x0001e2000c101506 */
[----:B------:R-:W-:-:S03]  /*8d380*/  ISETP.GE.AND P0, PT, R21, c[0x0][0x17c], PT ;  /* 0x00005f0015007a0c */ /* 0x000fc60003f06270 */
[----:B------:R-:W2:Y:S01]  /*8d390*/  LDL.LU R21, [R1+0x250] ;  /* 0x0002500001157983 */ /* 0x000ea20000300800 */
        /* <DEDUP_REMOVED lines=11> */
[----:B------:R-:W-:-:S04]  /*8d450*/  IADD3 R0, R0, c[0x0][0x198], RZ ;  /* 0x0000660000007a10 */ /* 0x000fc80007ffe0ff */
[----:B--2---:R0:W-:Y:S01]  /*8d460*/  @P1 STG.E.U16 [R16.64], R21 ;  /* 0x0000001510001986 */ /* 0x0041e2000c101506 */
[----:B------:R-:W-:-:S03]  /*8d470*/  PRMT R20, R21, 0x7632, R20 ;  /* 0x0000763215147816 */ /* 0x000fc60000000014 */
[----:B----4-:R1:W-:Y:S01]  /*8d480*/  @P2 STG.E.U16 [R18.64], R25 ;  /* 0x0000001912002986 */ /* 0x0103e2000c101506 */
        /* <DEDUP_REMOVED lines=44> */
[----:B------:R-:W-:-:S04]  /*8d750*/  IADD3 R23, R28, 0x90, RZ ;  /* 0x000000901c177810 */ /* 0x000fc80007ffe0ff */
[----:B------:R-:W-:Y:S02]  /*8d760*/  ISETP.GE.AND P4, PT, R23, c[0x0][0x17c], PT ;  /* 0x00005f0017007a0c */ /* 0x000fe40003f86270 */
[----:B------:R-:W-:Y:S02]  /*8d770*/  ISETP.LT.AND P3, PT, R26, c[0x0][0x178], !P3 ;  /* 0x00005e001a007a0c */ /* 0x000fe40005f61270 */
[----:B------:R-:W-:Y:S02]  /*8d780*/  ISETP.LT.AND P6, PT, R27, c[0x0][0x178], !P4 ;  /* 0x00005e001b007a0c */ /* 0x000fe400067c1270 */
[C---:B------:R-:W-:Y:S02]  /*8d790*/  IADD3 R0, R18.reuse, c[0x0][0x198], RZ ;  /* 0x0000660012007a10 */ /* 0x040fe40007ffe0ff */
[----:B------:R-:W-:Y:S01]  /*8d7a0*/  PRMT R24, R25, 0x7632, R24 ;  /* 0x0000763219187816 */ /* 0x000fe20000000018 */
[----:B------:R-:W-:Y:S01]  /*8d7b0*/  IMAD.WIDE R18, R18, 0x2, R4 ;  /* 0x0000000212127825 */ /* 0x000fe200078e0204 */
[----:B------:R-:W-:-:S02]  /*8d7c0*/  IADD3 R25, R28, 0x91, RZ ;  /* 0x000000911c197810 */ /* 0x000fc40007ffe0ff */
[----:B------:R-:W-:Y:S01]  /*8d7d0*/  ISETP.LT.AND P4, PT, R26, c[0x0][0x178], !P4 ;  /* 0x00005e001a007a0c */ /* 0x000fe20006781270 */
[C---:B------:R-:W-:Y:S01]  /*8d7e0*/  IMAD.WIDE R20, R0.reuse, 0x2, R6 ;  /* 0x0000000200147825 */ /* 0x040fe200078e0206 */
[----:B------:R-:W-:Y:S01]  /*8d7f0*/  ISETP.GE.AND P2, PT, R25, c[0x0][0x17c], PT ;  /* 0x00005f0019007a0c */ /* 0x000fe20003f46270 */
[----:B------:R0:W-:Y:S02]  /*8d800*/  @P3 STG.E.U16 [R18.64], R24 ;  /* 0x0000001812003986 */ /* 0x0001e4000c101506 */
[C---:B------:R-:W-:Y:S02]  /*8d810*/  IMAD.WIDE R22, R0.reuse, 0x2, R4 ;  /* 0x0000000200167825 */ /* 0x040fe400078e0204 */
[----:B------:R-:W4:Y:S01]  /*8d820*/  LDL.LU R25, [R1+0x2f0] ;  /* 0x0002f00001197983 */ /* 0x000f220000300800 */
[----:B0-----:R-:W-:-:S03]  /*8d830*/  IADD3 R18, R0, c[0x0][0x198], RZ ;  /* 0x0000660000127a10 */ /* 0x001fc60007ffe0ff */
[----:B--2---:R-:W-:Y:S01]  /*8d840*/  @P6 STG.E.U16 [R20.64], R16 ;  /* 0x0000001014006986 */ /* 0x004fe2000c101506 */
[----:B------:R-:W-:Y:S02]  /*8d850*/  ISETP.LT.AND P6, PT, R27, c[0x0][0x178], !P2 ;  /* 0x00005e001b007a0c */ /* 0x000fe400057c1270 */
        /* <DEDUP_REMOVED lines=14> */
[----:B------:R-:W-:Y:S01]  /*8d940*/  ISETP.GE.AND P4, PT, R20, c[0x0][0x17c], PT ;  /* 0x00005f0014007a0c */ /* 0x000fe20003f86270 */
[C---:B------:R-:W-:Y:S01]  /*8d950*/  IMAD.WIDE R20, R23.reuse, 0x2, R6 ;  /* 0x0000000217147825 */ /* 0x040fe200078e0206 */
[----:B------:R-:W-:Y:S02]  /*8d960*/  ISETP.LT.AND P5, PT, R26, c[0x0][0x178], !P5 ;  /* 0x00005e001a007a0c */ /* 0x000fe40006fa1270 */
[----:B------:R-:W-:Y:S02]  /*8d970*/  ISETP.GE.AND P6, PT, R0, c[0x0][0x17c], PT ;  /* 0x00005f0000007a0c */ /* 0x000fe40003fc6270 */
[----:B------:R-:W-:Y:S01]  /*8d980*/  IADD3 R0, R28, 0x94, RZ ;  /* 0x000000941c007810 */ /* 0x000fe20007ffe0ff */
[----:B------:R-:W-:-:S03]  /*8d990*/  IMAD.WIDE R16, R23, 0x2, R4 ;  /* 0x0000000217107825 */ /* 0x000fc600078e0204 */
[----:B------:R-:W-:Y:S02]  /*8d9a0*/  ISETP.GE.AND P2, PT, R0, c[0x0][0x17c], PT ;  /* 0x00005f0000007a0c */ /* 0x000fe40003f46270 */
[----:B------:R-:W-:Y:S02]  /*8d9b0*/  IADD3 R0, R23, c[0x0][0x198], RZ ;  /* 0x0000660017007a10 */ /* 0x000fe40007ffe0ff */
[----:B------:R-:W4:Y:S04]  /*8d9c0*/  LDL.LU R23, [R1+0x440] ;  /* 0x0004400001177983 */ /* 0x000f280000300800 */
[----:B------:R-:W4:Y:S04]  /*8d9d0*/  LDL.LU R22, [R1+0x2a0] ;  /* 0x0002a00001167983 */ /* 0x000f280000300800 */
[----:B--2---:R0:W-:Y:S01]  /*8d9e0*/  @P3 STG.E.U16 [R20.64], R18 ;  /* 0x0000001214003986 */ /* 0x0041e2000c101506 */
[----:B------:R-:W-:-:S02]  /*8d9f0*/  ISETP.LT.AND P3, PT, R27, c[0x0][0x178], !P6 ;  /* 0x00005e001b007a0c */ /* 0x000fc40007761270 */
[----:B------:R-:W-:Y:S01]  /*8da00*/  PRMT R3, R18, 0x7632, R3 ;  /* 0x0000763212037816 */ /* 0x000fe20000000003 */
[----:B---3--:R1:W-:Y:S01]  /*8da10*/  @P5 STG.E.U16 [R16.64], R19 ;  /* 0x0000001310005986 */ /* 0x0083e2000c101506 */
[----:B0-----:R-:W-:Y:S02]  /*8da20*/  PRMT R20, R19, 0x7632, R20 ;  /* 0x0000763213147816 */ /* 0x001fe40000000014 */
[----:B------:R-:W-:Y:S01]  /*8da30*/  IADD3 R21, R28, 0x95, RZ ;  /* 0x000000951c157810 */ /* 0x000fe20007ffe0ff */
[----:B-1----:R-:W-:-:S06]  /*8da40*/  IMAD.WIDE R18, R0, 0x2, R6 ;  /* 0x0000000200127825 */ /* 0x002fcc00078e0206 */
[----:B------:R0:W-:Y:S01]  /*8da50*/  @P3 STG.E.U16 [R18.64], R3 ;  /* 0x0000000312003986 */ /* 0x0001e2000c101506 */
[----:B------:R-:W-:-:S03]  /*8da60*/  ISETP.GE.AND P3, PT, R21, c[0x0][0x17c], PT ;  /* 0x00005f0015007a0c */ /* 0x000fc60003f66270 */
[----:B------:R-:W2:Y:S01]  /*8da70*/  LDL.LU R21, [R1+0x430] ;  /* 0x0004300001157983 */ /* 0x000ea20000300800 */
[----:B------:R-:W-:Y:S02]  /*8da80*/  ISETP.LT.AND P6, PT, R26, c[0x0][0x178], !P6 ;  /* 0x00005e001a007a0c */ /* 0x000fe400077c1270 */
[----:B------:R-:W-:Y:S01]  /*8da90*/  ISETP.LT.AND P5, PT, R27, c[0x0][0x178], !P2 ;  /* 0x00005e001b007a0c */ /* 0x000fe200057a1270 */
[C---:B------:R-:W-:Y:S01]  /*8daa0*/  IMAD.WIDE R16, R0.reuse, 0x2, R4 ;  /* 0x0000000200107825 */ /* 0x040fe200078e0204 */
[----:B------:R-:W-:Y:S02]  /*8dab0*/  IADD3 R0, R0, c[0x0][0x198], RZ ;  /* 0x0000660000007a10 */ /* 0x000fe40007ffe0ff */
[----:B------:R-:W-:Y:S02]  /*8dac0*/  ISETP.LT.AND P2, PT, R26, c[0x0][0x178], !P2 ;  /* 0x00005e001a007a0c */ /* 0x000fe40005741270 */
[----:B0-----:R-:W-:-:S05]  /*8dad0*/  IADD3 R3, R28, 0x96, RZ ;  /* 0x000000961c037810 */ /* 0x001fca0007ffe0ff */
[----:B------:R0:W-:Y:S01]  /*8dae0*/  @P6 STG.E.U16 [R16.64], R20 ;  /* 0x0000001410006986 */ /* 0x0001e2000c101506 */
[----:B------:R-:W-:Y:S01]  /*8daf0*/  ISETP.LT.AND P6, PT, R27, c[0x0][0x178], !P3 ;  /* 0x00005e001b007a0c */ /* 0x000fe20005fc1270 */
[----:B------:R-:W-:Y:S01]  /*8db00*/  IMAD.WIDE R18, R0, 0x2, R4 ;  /* 0x0000000200127825 */ /* 0x000fe200078e0204 */
[----:B------:R-:W-:-:S03]  /*8db10*/  ISETP.LT.AND P3, PT, R26, c[0x0][0x178], !P3 ;  /* 0x00005e001a007a0c */ /* 0x000fc60005f61270 */
[C---:B0-----:R-:W-:Y:S01]  /*8db20*/  IMAD.WIDE R16, R0.reuse, 0x2, R6 ;  /* 0x0000000200107825 */ /* 0x041fe200078e0206 */
[----:B------:R-:W-:-:S04]  /*8db30*/  IADD3 R0, R0, c[0x0][0x198], RZ ;  /* 0x0000660000007a10 */ /* 0x000fc80007ffe0ff */
[----:B--2---:R0:W-:Y:S01]  /*8db40*/  @P5 STG.E.U16 [R16.64], R21 ;  /* 0x0000001510005986 */ /* 0x0041e2000c101506 */
[----:B------:R-:W-:-:S03]  /*8db50*/  ISETP.GE.AND P5, PT, R3, c[0x0][0x17c], PT ;  /* 0x00005f0003007a0c */ /* 0x000fc60003fa6270 */
[----:B----4-:R1:W-:Y:S01]  /*8db60*/  @P2 STG.E.U16 [R18.64], R25 ;  /* 0x0000001912002986 */ /* 0x0103e2000c101506 */
[----:B------:R-:W-:Y:S02]  /*8db70*/  ISETP.LT.AND P2, PT, R27, c[0x0][0x178], !P5 ;  /* 0x00005e001b007a0c */ /* 0x000fe40006f41270 */
[----:B------:R-:W-:Y:S02]  /*8db80*/  PRMT R20, R21, 0x7632, R20 ;  /* 0x0000763215147816 */ /* 0x000fe40000000014 */
        /* <DEDUP_REMOVED lines=16> */
[----:B------:R-:W-:Y:S01]  /*8dc90*/  PRMT R3, R22, 0x7632, R3 ;  /* 0x0000763216037816 */ /* 0x000fe20000000003 */
        /* <DEDUP_REMOVED lines=87> */
[----:B------:R-:W-:Y:S02]  /*8e210*/  IADD3 R0, R0, c[0x0][0x198], RZ ;  /* 0x0000660000007a10 */ /* 0x000fe40007ffe0ff */
[----:B----4-:R-:W-:Y:S02]  /*8e220*/  PRMT R20, R25, 0x7632, R20 ;  /* 0x0000763219147816 */ /* 0x010fe40000000014 */
[----:B--2---:R0:W-:Y:S01]  /*8e230*/  @P6 STG.E.U16 [R16.64], R21 ;  /* 0x0000001510006986 */ /* 0x0041e2000c101506 */
[----:B------:R-:W-:-:S03]  /*8e240*/  ISETP.GE.AND P6, PT, R3, c[0x0][0x17c], PT ;  /* 0x00005f0003007a0c */ /* 0x000fc60003fc6270 */
        /* <DEDUP_REMOVED lines=11> */
[--C-:B0-----:R-:W-:Y:S01]  /*8e300*/  IMAD.WIDE R16, R0, 0x2, R6.reuse ;  /* 0x0000000200107825 */ /* 0x101fe200078e0206 */
[----:B------:R-:W-:Y:S02]  /*8e310*/  IADD3 R3, R28, 0xa6, RZ ;  /* 0x000000a61c037810 */ /* 0x000fe40007ffe0ff */
[----:B-1----:R-:W-:Y:S02]  /*8e320*/  IADD3 R20, R0, c[0x0][0x198], RZ ;  /* 0x0000660000147a10 */ /* 0x002fe40007ffe0ff */
[----:B------:R0:W-:Y:S01]  /*8e330*/  @P2 STG.E.U16 [R16.64], R23 ;  /* 0x0000001710002986 */ /* 0x0001e2000c101506 */
[----:B------:R-:W-:Y:S02]  /*8e340*/  ISETP.GE.AND P5, PT, R3, c[0x0][0x17c], PT ;  /* 0x00005f0003007a0c */ /* 0x000fe40003fa6270 */
[----:B------:R-:W-:Y:S01]  /*8e350*/  IADD3 R3, R28, 0xa2, RZ ;  /* 0x000000a21c037810 */ /* 0x000fe20007ffe0ff */
[----:B------:R-:W-:-:S03]  /*8e360*/  IMAD.WIDE R18, R20, 0x2, R6 ;  /* 0x0000000214127825 */ /* 0x000fc600078e0206 */
[----:B------:R-:W-:Y:S01]  /*8e370*/  ISETP.GE.AND P2, PT, R3, c[0x0][0x17c], PT ;  /* 0x00005f0003007a0c */ /* 0x000fe20003f46270 */
[----:B0-----:R-:W-:Y:S01]  /*8e380*/  IMAD.WIDE R16, R0, 0x2, R4 ;  /* 0x0000000200107825 */ /* 0x001fe200078e0204 */
[----:B------:R-:W-:Y:S02]  /*8e390*/  PRMT R0, R23, 0x7632, R0 ;  /* 0x0000763217007816 */ /* 0x000fe40000000000 */
[----:B------:R-:W-:Y:S02]  /*8e3a0*/  PRMT R3, R22, 0x7632, R3 ;  /* 0x0000763216037816 */ /* 0x000fe40000000003 */
        /* <DEDUP_REMOVED lines=13> */
[----:B---3--:R0:W-:Y:S04]  /*8e480*/  @P6 STG.E.U16 [R18.64], R22 ;  /* 0x0000001612006986 */ /* 0x0081e8000c101506 */
[----:B--2---:R-:W-:Y:S01]  /*8e490*/  @P2 STG.E.U16 [R20.64], R25 ;  /* 0x0000001914002986 */ /* 0x004fe2000c101506 */
[----:B------:R-:W-:-:S02]  /*8e4a0*/  ISETP.LT.AND P2, PT, R27, c[0x0][0x178], !P3 ;  /* 0x00005e001b007a0c */ /* 0x000fc40005f41270 */
[----:B0-----:R-:W-:Y:S02]  /*8e4b0*/  IADD3 R18, R0, c[0x0][0x198], RZ ;  /* 0x0000660000127a10 */ /* 0x001fe40007ffe0ff */
[----:B------:R-:W-:-:S03]  /*8e4c0*/  PRMT R0, R22, 0x7632, R0 ;  /* 0x0000763216007816 */ /* 0x000fc60000000000 */
[----:B------:R-:W-:-:S06]  /*8e4d0*/  IMAD.WIDE R16, R18, 0x2, R6 ;  /* 0x0000000212107825 */ /* 0x000fcc00078e0206 */
        /* <DEDUP_REMOVED lines=12> */
[----:B------:R-:W-:Y:S01]  /*8e5a0*/  IMAD.WIDE R20, R3, 0x2, R6 ;  /* 0x0000000203147825 */ /* 0x000fe200078e0206 */
        /* <DEDUP_REMOVED lines=14> */
[----:B------:R0:W-:Y:S04]  /*8e690*/  @P6 STG.E.U16 [R16.64], R22 ;  /* 0x0000001610006986 */ /* 0x0001e8000c101506 */
[----:B------:R1:W-:Y:S04]  /*8e6a0*/  @P2 STG.E.U16 [R18.64], R0 ;  /* 0x0000000012002986 */ /* 0x0003e8000c101506 */
[----:B0-----:R-:W2:Y:S04]  /*8e6b0*/  LDL.LU R22, [R1+0x164] ;  /* 0x0001640001167983 */ /* 0x001ea80000300800 */
[----:B-1----:R-:W3:Y:S01]  /*8e6c0*/  LDL.LU R19, [R1+0x1d4] ;  /* 0x0001d40001137983 */ /* 0x002ee20000300800 */
[----:B------:R-:W-:-:S02]  /*8e6d0*/  ISETP.LT.AND P3, PT, R27, c[0x0][0x178], !P5 ;  /* 0x00005e001b007a0c */ /* 0x000fc40006f61270 */
[C---:B------:R-:W-:Y:S02]  /*8e6e0*/  IADD3 R20, R28.reuse, 0xab, RZ ;  /* 0x000000ab1c147810 */ /* 0x040fe40007ffe0ff */
[----:B------:R-:W-:Y:S02]  /*8e6f0*/  IADD3 R3, R28, 0xa7, RZ ;  /* 0x000000a71c037810 */ /* 0x000fe40007ffe0ff */
[----:B------:R-:W-:Y:S01]  /*8e700*/  ISETP.GE.AND P4, PT, R20, c[0x0][0x17c], PT ;  /* 0x00005f0014007a0c */ /* 0x000fe20003f86270 */
[----:B------:R-:W-:Y:S01]  /*8e710*/  IMAD.WIDE R20, R23, 0x2, R6 ;  /* 0x0000000217147825 */ /* 0x000fe200078e0206 */
[----:B------:R-:W-:Y:S02]  /*8e720*/  ISETP.GE.AND P6, PT, R3, c[0x0][0x17c], PT ;  /* 0x00005f0003007a0c */ /* 0x000fe40003fc6270 */
[----:B------:R-:W-:Y:S02]  /*8e730*/  IADD3 R0, R28, 0xa8, RZ ;  /* 0x000000a81c007810 */ /* 0x000fe40007ffe0ff */
[----:B------:R-:W-:-:S02]  /*8e740*/  ISETP.LT.AND P5, PT, R26, c[0x0][0x178], !P5 ;  /* 0x00005e001a007a0c */ /* 0x000fc40006fa1270 */
[----:B------:R-:W-:Y:S02]  /*8e750*/  ISETP.GE.AND P2, PT, R0, c[0x0][0x17c], PT ;  /* 0x00005f0000007a0c */ /* 0x000fe40003f46270 */
[C---:B------:R-:W-:Y:S01]  /*8e760*/  IADD3 R0, R23.reuse, c[0x0][0x198], RZ ;  /* 0x0000660017007a10 */ /* 0x040fe20007ffe0ff */
[----:B------:R-:W-:Y:S02]  /*8e770*/  IMAD.WIDE R16, R23, 0x2, R4 ;  /* 0x0000000217107825 */ /* 0x000fe400078e0204 */
[----:B------:R-:W4:Y:S04]  /*8e780*/  LDL.LU R23, [R1+0x254] ;  /* 0x0002540001177983 */ /* 0x000f280000300800 */
[----:B---3--:R0:W-:Y:S01]  /*8e790*/  @P3 STG.E.U16 [R20.64], R19 ;  /* 0x0000001314003986 */ /* 0x0081e2000c101506 */
[----:B------:R-:W-:-:S02]  /*8e7a0*/  ISETP.LT.AND P3, PT, R27, c[0x0][0x178], !P6 ;  /* 0x00005e001b007a0c */ /* 0x000fc40007761270 */
[----:B------:R-:W-:Y:S01]  /*8e7b0*/  PRMT R3, R19, 0x7632, R3 ;  /* 0x0000763213037816 */ /* 0x000fe20000000003 */
[----:B--2---:R1:W-:Y:S01]  /*8e7c0*/  @P5 STG.E.U16 [R16.64], R22 ;  /* 0x0000001610005986 */ /* 0x0043e2000c101506 */
[----:B0-----:R-:W-:Y:S01]  /*8e7d0*/  IMAD.WIDE R18, R0, 0x2, R6 ;  /* 0x0000000200127825 */ /* 0x001fe200078e0206 */
[----:B------:R-:W-:Y:S02]  /*8e7e0*/  IADD3 R21, R28, 0xa9, RZ ;  /* 0x000000a91c157810 */ /* 0x000fe40007ffe0ff */
[----:B------:R-:W-:-:S06]  /*8e7f0*/  PRMT R20, R22, 0x7632, R20 ;  /* 0x0000763216147816 */ /* 0x000fcc0000000014 */
[----:B------:R0:W-:Y:S01]  /*8e800*/  @P3 STG.E.U16 [R18.64], R3 ;  /* 0x0000000312003986 */ /* 0x0001e2000c101506 */
[----:B------:R-:W-:-:S03]  /*8e810*/  ISETP.GE.AND P3, PT, R21, c[0x0][0x17c], PT ;  /* 0x00005f0015007a0c */ /* 0x000fc60003f66270 */
[----:B-1----:R-:W2:Y:S04]  /*8e820*/  LDL.LU R22, [R1+0x1a4] ;  /* 0x0001a40001167983 */ /* 0x002ea80000300800 */
[----:B------:R-:W3:Y:S01]  /*8e830*/  LDL.LU R21, [R1+0x244] ;  /* 0x0002440001157983 */ /* 0x000ee20000300800 */
[----:B------:R-:W-:Y:S02]  /*8e840*/  ISETP.LT.AND P6, PT, R26, c[0x0][0x178], !P6 ;  /* 0x00005e001a007a0c */ /* 0x000fe400077c1270 */
[----:B------:R-:W-:Y:S01]  /*8e850*/  ISETP.LT.AND P5, PT, R27, c[0x0][0x178], !P2 ;  /* 0x00005e001b007a0c */ /* 0x000fe200057a1270 */
[C---:B------:R-:W-:Y:S01]  /*8e860*/  IMAD.WIDE R16, R0.reuse, 0x2, R4 ;  /* 0x0000000200107825 */ /* 0x040fe200078e0204 */
[----:B------:R-:W-:Y:S02]  /*8e870*/  IADD3 R0, R0, c[0x0][0x198], RZ ;  /* 0x0000660000007a10 */ /* 0x000fe40007ffe0ff */
[----:B------:R-:W-:-:S02]  /*8e880*/  ISETP.LT.AND P2, PT, R26, c[0x0][0x178], !P2 ;  /* 0x00005e001a007a0c */ /* 0x000fc40005741270 */
[----:B0-----:R-:W-:-:S05]  /*8e890*/  IADD3 R3, R28, 0xaa, RZ ;  /* 0x000000aa1c037810 */ /* 0x001fca0007ffe0ff */
[----:B------:R0:W-:Y:S01]  /*8e8a0*/  @P6 STG.E.U16 [R16.64], R20 ;  /* 0x0000001410006986 */ /* 0x0001e2000c101506 */
[----:B------:R-:W-:Y:S01]  /*8e8b0*/  ISETP.LT.AND P6, PT, R27, c[0x0][0x178], !P3 ;  /* 0x00005e001b007a0c */ /* 0x000fe20005fc1270 */
[----:B------:R-:W-:Y:S01]  /*8e8c0*/  IMAD.WIDE R18, R0, 0x2, R4 ;  /* 0x0000000200127825 */ /* 0x000fe200078e0204 */
[----:B------:R-:W-:-:S03]  /*8e8d0*/  ISETP.LT.AND P3, PT, R26, c[0x0][0x178], !P3 ;  /* 0x00005e001a007a0c */ /* 0x000fc60005f61270 */
[C---:B0-----:R-:W-:Y:S01]  /*8e8e0*/  IMAD.WIDE R16, R0.reuse, 0x2, R6 ;  /* 0x0000000200107825 */ /* 0x041fe200078e0206 */
[----:B------:R-:W-:-:S04]  /*8e8f0*/  IADD3 R0, R0, c[0x0][0x198], RZ ;  /* 0x0000660000007a10 */ /* 0x000fc80007ffe0ff */
[----:B---3--:R0:W-:Y:S01]  /*8e900*/  @P5 STG.E.U16 [R16.64], R21 ;  /* 0x0000001510005986 */ /* 0x0081e2000c101506 */
        /* <DEDUP_REMOVED lines=16> */
[----:B------:R0:W-:Y:S01]  /*8ea10*/  @P2 STG.E.U16 [R16.64], R23 ;  /* 0x0000001710002986 */ /* 0x0001e2000c101506 */
[----:B------:R-:W-:Y:S02]  /*8ea20*/  ISETP.GE.AND P6, PT, R20, c[0x0][0x17c], PT ;  /* 0x00005f0014007a0c */ /* 0x000fe40003fc6270 */
[----:B------:R-:W-:Y:S02]  /*8ea30*/  IADD3 R20, R0, c[0x0][0x198], RZ ;  /* 0x0000660000147a10 */ /* 0x000fe40007ffe0ff */
[----:B------:R-:W-:-:S02]  /*8ea40*/  ISETP.GE.AND P2, PT, R3, c[0x0][0x17c], PT ;  /* 0x00005f0003007a0c */ /* 0x000fc40003f46270 */
[----:B--2---:R-:W-:Y:S01]  /*8ea50*/  PRMT R3, R22, 0x7632, R3 ;  /* 0x0000763216037816 */ /* 0x004fe20000000003 */
[----:B0-----:R-:W-:Y:S01]  /*8ea60*/  IMAD.WIDE R16, R0, 0x2, R4 ;  /* 0x0000000200107825 */ /* 0x001fe200078e0204 */
[----:B------:R-:W-:-:S03]  /*8ea70*/  PRMT R0, R23, 0x7632, R0 ;  /* 0x0000763217007816 */ /* 0x000fc60000000000 */
[----:B------:R-:W-:Y:S01]  /*8ea80*/  IMAD.WIDE R18, R20, 0x2, R6 ;  /* 0x0000000214127825 */ /* 0x000fe200078e0206 */
[----:B------:R0:W-:Y:S04]  /*8ea90*/  @P5 STG.E.U16 [R16.64], R22 ;  /* 0x0000001610005986 */ /* 0x0001e8000c101506 */
[----:B------:R1:W-:Y:S01]  /*8eaa0*/  @P3 STG.E.U16 [R18.64], R0 ;  /* 0x0000000012003986 */ /* 0x0003e2000c101506 */
[----:B0-----:R-:W-:-:S04]  /*8eab0*/  IADD3 R22, R28, 0xad, RZ ;  /* 0x000000ad1c167810 */ /* 0x001fc80007ffe0ff */
[----:B------:R-:W-:Y:S02]  /*8eac0*/  ISETP.GE.AND P3, PT, R22, c[0x0][0x17c], PT ;  /* 0x00005f0016007a0c */ /* 0x000fe40003f66270 */
[----:B------:R-:W2:Y:S01]  /*8ead0*/  LDL.LU R22, [R1+0x284] ;  /* 0x0002840001167983 */ /* 0x000ea20000300800 */
        /* <DEDUP_REMOVED lines=8> */
[----:B--2---:R0:W-:Y:S04]  /*8eb60*/  @P5 STG.E.U16 [R18.64], R22 ;  /* 0x0000001612005986 */ /* 0x0041e8000c101506 */
[----:B---3--:R-:W-:Y:S01]  /*8eb70*/  @P2 STG.E.U16 [R20.64], R25 ;  /* 0x0000001914002986 */ /* 0x008fe2000c101506 */
        /* <DEDUP_REMOVED lines=241> */
[----:B0-----:R-:W-:-:S04]  /*8fa90*/  IADD3 R18, R3, c[0x0][0x198], RZ ;  /* 0x0000660003127a10 */ /* 0x001fc80007ffe0ff */
[----:B------:R-:W-:Y:S01]  /*8faa0*/  IADD3 R3, R18, c[0x0][0x198], RZ ;  /* 0x0000660012037a10 */ /* 0x000fe20007ffe0ff */
[----:B--2---:R-:W-:Y:S01]  /*8fab0*/  @P5 STG.E.U16 [R20.64], R16 ;  /* 0x0000001014005986 */ /* 0x004fe2000c101506 */
[----:B------:R-:W-:Y:S02]  /*8fac0*/  ISETP.LT.AND P5, PT, R27, c[0x0][0x178], !P2 ;  /* 0x00005e001b007a0c */ /* 0x000fe400057a1270 */
[----:B------:R-:W-:Y:S01]  /*8fad0*/  ISETP.LT.AND P2, PT, R26, c[0x0][0x178], !P2 ;  /* 0x00005e001a007a0c */ /* 0x000fe20005741270 */
[----:B---3--:R0:W-:Y:S01]  /*8fae0*/  @P4 STG.E.U16 [R22.64], R17 ;  /* 0x0000001116004986 */ /* 0x0081e2000c101506 */
[----:B------:R-:W-:Y:S02]  /*8faf0*/  PRMT R0, R16, 0x7632, R0 ;  /* 0x0000763210007816 */ /* 0x000fe40000000000 */
[----:B0-----:R-:W-:Y:S01]  /*8fb00*/  PRMT R22, R17, 0x7632, R22 ;  /* 0x0000763211167816 */ /* 0x001fe20000000016 */
[----:B------:R-:W-:Y:S01]  /*8fb10*/  IMAD.WIDE R16, R18, 0x2, R6 ;  /* 0x0000000212107825 */ /* 0x000fe200078e0206 */
[----:B------:R-:W-:-:S03]  /*8fb20*/  IADD3 R23, R28, 0xc5, RZ ;  /* 0x000000c51c177810 */ /* 0x000fc60007ffe0ff */
[----:B------:R-:W-:Y:S02]  /*8fb30*/  IMAD.WIDE R18, R18, 0x2, R4 ;  /* 0x0000000212127825 */ /* 0x000fe400078e0204 */
[----:B------:R-:W-:Y:S01]  /*8fb40*/  @P5 STG.E.U16 [R16.64], R0 ;  /* 0x0000000010005986 */ /* 0x000fe2000c101506 */
[----:B------:R-:W-:-:S03]  /*8fb50*/  ISETP.GE.AND P5, PT, R23, c[0x0][0x17c], PT ;  /* 0x00005f0017007a0c */ /* 0x000fc60003fa6270 */
[----:B------:R-:W2:Y:S04]  /*8fb60*/  LDL.LU R23, [R1+0x178] ;  /* 0x0001780001177983 */ /* 0x000ea80000300800 */
[----:B------:R0:W-:Y:S04]  /*8fb70*/  @P2 STG.E.U16 [R18.64], R22 ;  /* 0x0000001612002986 */ /* 0x0001e8000c101506 */
[----:B0-----:R-:W3:Y:S01]  /*8fb80*/  LDL.LU R19, [R1+0x1c8] ;  /* 0x0001c80001137983 */ /* 0x001ee20000300800 */
[----:B------:R-:W-:Y:S02]  /*8fb90*/  ISETP.LT.AND P3, PT, R27, c[0x0][0x178], !P6 ;  /* 0x00005e001b007a0c */ /* 0x000fe40007761270 */
[----:B------:R-:W-:-:S02]  /*8fba0*/  IADD3 R20, R28, 0xc9, RZ ;  /* 0x000000c91c147810 */ /* 0x000fc40007ffe0ff */
[----:B------:R-:W-:Y:S01]  /*8fbb0*/  IADD3 R0, R28, 0xc6, RZ ;  /* 0x000000c61c007810 */ /* 0x000fe20007ffe0ff */
[C---:B------:R-:W-:Y:S01]  /*8fbc0*/  IMAD.WIDE R16, R3.reuse, 0x2, R4 ;  /* 0x0000000203107825 */ /* 0x040fe200078e0204 */
[----:B------:R-:W-:Y:S01]  /*8fbd0*/  ISETP.GE.AND P4, PT, R20, c[0x0][0x17c], PT ;  /* 0x00005f0014007a0c */ /* 0x000fe20003f86270 */
[----:B------:R-:W4:Y:S01]  /*8fbe0*/  LDL.LU R22, [R1+0x248] ;  /* 0x0002480001167983 */ /* 0x000f220000300800 */
[----:B------:R-:W-:Y:S01]  /*8fbf0*/  ISETP.LT.AND P6, PT, R26, c[0x0][0x178], !P6 ;  /* 0x00005e001a007a0c */ /* 0x000fe200077c1270 */
[C---:B------:R-:W-:Y:S01]  /*8fc00*/  IMAD.WIDE R20, R3.reuse, 0x2, R6 ;  /* 0x0000000203147825 */ /* 0x040fe200078e0206 */
[----:B------:R-:W-:Y:S02]  /*8fc10*/  ISETP.GE.AND P2, PT, R0, c[0x0][0x17c], PT ;  /* 0x00005f0000007a0c */ /* 0x000fe40003f46270 */
[----:B------:R-:W-:Y:S02]  /*8fc20*/  IADD3 R0, R3, c[0x0][0x198], RZ ;  /* 0x0000660003007a10 */ /* 0x000fe40007ffe0ff */
[----:B---3--:R0:W-:Y:S01]  /*8fc30*/  @P3 STG.E.U16 [R20.64], R19 ;  /* 0x0000001314003986 */ /* 0x0081e2000c101506 */
[----:B------:R-:W-:-:S02]  /*8fc40*/  ISETP.LT.AND P3, PT, R27, c[0x0][0x178], !P5 ;  /* 0x00005e001b007a0c */ /* 0x000fc40006f61270 */
[----:B------:R-:W-:-:S04]  /*8fc50*/  PRMT R3, R19, 0x7632, R3 ;  /* 0x0000763213037816 */ /* 0x000fc80000000003 */
[----:B--2---:R1:W-:Y:S01]  /*8fc60*/  @P6 STG.E.U16 [R16.64], R23 ;  /* 0x0000001710006986 */ /* 0x0043e2000c101506 */
[----:B0-----:R-:W-:Y:S01]  /*8fc70*/  IADD3 R21, R28, 0xc7, RZ ;  /* 0x000000c71c157810 */ /* 0x001fe20007ffe0ff */
[----:B-1----:R-:W-:Y:S01]  /*8fc80*/  IMAD.WIDE R16, R0, 0x2, R6 ;  /* 0x0000000200107825 */ /* 0x002fe200078e0206 */
[----:B------:R-:W-:Y:S02]  /*8fc90*/  PRMT R20, R23, 0x7632, R20 ;  /* 0x0000763217147816 */ /* 0x000fe40000000014 */
[----:B------:R-:W2:Y:S04]  /*8fca0*/  LDL.LU R23, [R1+0x1b8] ;  /* 0x0001b80001177983 */ /* 0x000ea80000300800 */
[----:B------:R0:W-:Y:S01]  /*8fcb0*/  @P3 STG.E.U16 [R16.64], R3 ;  /* 0x0000000310003986 */ /* 0x0001e2000c101506 */
[----:B------:R-:W-:-:S03]  /*8fcc0*/  ISETP.GE.AND P3, PT, R21, c[0x0][0x17c], PT ;  /* 0x00005f0015007a0c */ /* 0x000fc60003f66270 */
[----:B------:R-:W3:Y:S01]  /*8fcd0*/  LDL.LU R21, [R1+0x1d8] ;  /* 0x0001d80001157983 */ /* 0x000ee20000300800 */
[----:B------:R-:W-:Y:S02]  /*8fce0*/  ISETP.LT.AND P5, PT, R26, c[0x0][0x178], !P5 ;  /* 0x00005e001a007a0c */ /* 0x000fe40006fa1270 */
[----:B------:R-:W-:Y:S01]  /*8fcf0*/  ISETP.LT.AND P6, PT, R27, c[0x0][0x178], !P2 ;  /* 0x00005e001b007a0c */ /* 0x000fe200057c1270 */
[C---:B------:R-:W-:Y:S01]  /*8fd00*/  IMAD.WIDE R18, R0.reuse, 0x2, R4 ;  /* 0x0000000200127825 */ /* 0x040fe200078e0204 */
[----:B------:R-:W-:Y:S02]  /*8fd10*/  IADD3 R0, R0, c[0x0][0x198], RZ ;  /* 0x0000660000007a10 */ /* 0x000fe40007ffe0ff */
[----:B------:R-:W-:-:S03]  /*8fd20*/  ISETP.LT.AND P2, PT, R26, c[0x0][0x178], !P2 ;  /* 0x00005e001a007a0c */ /* 0x000fc60005741270 */
[----:B0-----:R-:W-:Y:S01]  /*8fd30*/  IMAD.WIDE R16, R0, 0x2, R6 ;  /* 0x0000000200107825 */ /* 0x001fe200078e0206 */
[----:B------:R-:W-:-:S03]  /*8fd40*/  IADD3 R3, R28, 0xc8, RZ ;  /* 0x000000c81c037810 */ /* 0x000fc60007ffe0ff */
[----:B------:R0:W-:Y:S01]  /*8fd50*/  @P5 STG.E.U16 [R18.64], R20 ;  /* 0x0000001412005986 */ /* 0x0001e2000c101506 */
[----:B------:R-:W-:Y:S02]  /*8fd60*/  ISETP.LT.AND P5, PT, R27, c[0x0][0x178], !P3 ;  /* 0x00005e001b007a0c */ /* 0x000fe40005fa1270 */
[----:B------:R-:W-:Y:S01]  /*8fd70*/  ISETP.LT.AND P3, PT, R26, c[0x0][0x178], !P3 ;  /* 0x00005e001a007a0c */ /* 0x000fe20005f61270 */
[C---:B0-----:R-:W-:Y:S01]  /*8fd80*/  IMAD.WIDE R18, R0.reuse, 0x2, R4 ;  /* 0x0000000200127825 */ /* 0x041fe200078e0204 */
[----:B------:R-:W-:Y:S02]  /*8fd90*/  IADD3 R0, R0, c[0x0][0x198], RZ ;  /* 0x0000660000007a10 */ /* 0x000fe40007ffe0ff */
[----:B----4-:R-:W-:Y:S01]  /*8fda0*/  PRMT R20, R25, 0x7632, R20 ;  /* 0x0000763219147816 */ /* 0x010fe20000000014 */
[----:B---3--:R0:W-:Y:S01]  /*8fdb0*/  @P6 STG.E.U16 [R16.64], R21 ;  /* 0x0000001510006986 */ /* 0x0081e2000c101506 */
[----:B------:R-:W-:Y:S02]  /*8fdc0*/  ISETP.GE.AND P6, PT, R3, c[0x0][0x17c], PT ;  /* 0x00005f0003007a0c */ /* 0x000fe40003fc6270 */
[----:B------:R-:W-:Y:S01]  /*8fdd0*/  PRMT R3, R21, 0x7632, R3 ;  /* 0x0000763215037816 */ /* 0x000fe20000000003 */
[----:B------:R1:W-:Y:S01]  /*8fde0*/  @P2 STG.E.U16 [R18.64], R25 ;  /* 0x0000001912002986 */ /* 0x0003e2000c101506 */
[----:B------:R-:W-:Y:S01]  /*8fdf0*/  ISETP.LT.AND P2, PT, R27, c[0x0][0x178], !P6 ;  /* 0x00005e001b007a0c */ /* 0x000fe20007741270 */
        /* <DEDUP_REMOVED lines=8> */
[C---:B0-----:R-:W-:Y:S01]  /*8fe80*/  IMAD.WIDE R16, R0.reuse, 0x2, R6 ;  /* 0x0000000200107825 */ /* 0x041fe200078e0206 */
[----:B-1----:R-:W-:-:S04]  /*8fe90*/  IADD3 R20, R0, c[0x0][0x198], RZ ;  /* 0x0000660000147a10 */ /* 0x002fc80007ffe0ff */
[----:B------:R0:W-:Y:S01]  /*8fea0*/  @P2 STG.E.U16 [R16.64], R22 ;  /* 0x0000001610002986 */ /* 0x0001e2000c101506 */
[----:B------:R-:W-:-:S04]  /*8feb0*/  IMAD.WIDE R18, R20, 0x2, R6 ;  /* 0x0000000214127825 */ /* 0x000fc800078e0206 */
[----:B0-----:R-:W-:Y:S01]  /*8fec0*/  IMAD.WIDE R16, R0, 0x2, R4 ;  /* 0x0000000200107825 */ /* 0x001fe200078e0204 */
[----:B------:R-:W-:Y:S02]  /*8fed0*/  PRMT R0, R22, 0x7632, R0 ;  /* 0x0000763216007816 */ /* 0x000fe40000000000 */
[----:B------:R-:W-:Y:S02]  /*8fee0*/  IADD3 R22, R28, 0xcb, RZ ;  /* 0x000000cb1c167810 */ /* 0x000fe40007ffe0ff */
[----:B--2---:R-:W-:Y:S04]  /*8fef0*/  @P6 STG.E.U16 [R16.64], R23 ;  /* 0x0000001710006986 */ /* 0x004fe8000c101506 */
[----:B------:R0:W-:Y:S01]  /*8ff00*/  @P3 STG.E.U16 [R18.64], R0 ;  /* 0x0000000012003986 */ /* 0x0001e2000c101506 */
[----:B------:R-:W-:-:S03]  /*8ff10*/  ISETP.GE.AND P3, PT, R22, c[0x0][0x17c], PT ;  /* 0x00005f0016007a0c */ /* 0x000fc60003f66270 */
[----:B------:R-:W2:Y:S01]  /*8ff20*/  LDL.LU R22, [R1+0x258] ;  /* 0x0002580001167983 */ /* 0x000ea20000300800 */
[----:B------:R-:W-:-:S04]  /*8ff30*/  IADD3 R3, R28, 0xce, RZ ;  /* 0x000000ce1c037810 */ /* 0x000fc80007ffe0ff */
[----:B------:R-:W-:Y:S02]  /*8ff40*/  ISETP.GE.AND P5, PT, R3, c[0x0][0x17c], PT ;  /* 0x00005f0003007a0c */ /* 0x000fe40003fa6270 */
[----:B------:R-:W-:-:S04]  /*8ff50*/  IADD3 R3, R28, 0xca, RZ ;  /* 0x000000ca1c037810 */ /* 0x000fc80007ffe0ff */
[----:B------:R-:W-:Y:S02]  /*8ff60*/  ISETP.GE.AND P2, PT, R3, c[0x0][0x17c], PT ;  /* 0x00005f0003007a0c */ /* 0x000fe40003f46270 */
[C---:B------:R-:W-:Y:S02]  /*8ff70*/  ISETP.LT.AND P4, PT, R26.reuse, c[0x0][0x178], !P4 ;  /* 0x00005e001a007a0c */ /* 0x040fe40006781270 */
[----:B------:R-:W-:Y:S02]  /*8ff80*/  ISETP.LT.AND P6, PT, R27, c[0x0][0x178], !P2 ;  /* 0x00005e001b007a0c */ /* 0x000fe400057c1270 */
[----:B------:R-:W-:Y:S02]  /*8ff90*/  ISETP.LT.AND P2, PT, R26, c[0x0][0x178], !P2 ;  /* 0x00005e001a007a0c */ /* 0x000fe40005741270 */
[C---:B0-----:R-:W-:Y:S01]  /*8ffa0*/  IADD3 R0, R20.reuse, c[0x0][0x198], RZ ;  /* 0x0000660014007a10 */ /* 0x041fe20007ffe0ff */
[----:B------:R-:W-:Y:S01]  /*8ffb0*/  IMAD.WIDE R16, R20, 0x2, R4 ;  /* 0x0000000214107825 */ /* 0x000fe200078e0204 */
[----:B------:R-:W-:-:S03]  /*8ffc0*/  PRMT R3, R23, 0x7632, R3 ;  /* 0x0000763217037816 */ /* 0x000fc60000000003 */
        /* <DEDUP_REMOVED lines=134> */
[C---:B------:R-:W-:Y:S01]  /*90830*/  IMAD.WIDE R22, R3.reuse, 0x2, R4 ;  /* 0x0000000203167825 */ /* 0x040fe200078e0204 */
[----:B0-----:R-:W-:Y:S01]  /*90840*/  IADD3 R18, R3, c[0x0][0x198], RZ ;  /* 0x0000660003127a10 */ /* 0x001fe20007ffe0ff */
[----:B------:R-:W4:Y:S03]  /*90850*/  LDL.LU R24, [R1+0x468] ;  /* 0x0004680001187983 */ /* 0x000f260000300800 */
[----:B------:R-:W-:Y:S01]  /*90860*/  IADD3 R3, R18, c[0x0][0x198], RZ ;  /* 0x0000660012037a10 */ /* 0x000fe20007ffe0ff */
[----:B------:R-:W4:Y:S04]  /*90870*/  LDL.LU R25, [R1+0x328] ;  /* 0x0003280001197983 */ /* 0x000f280000300800 */
[----:B--2---:R-:W-:Y:S01]  /*90880*/  @P5 STG.E.U16 [R20.64], R16 ;  /* 0x0000001014005986 */ /* 0x004fe2000c101506 */
[----:B------:R-:W-:-:S02]  /*90890*/  ISETP.LT.AND P5, PT, R27, c[0x0][0x178], !P2 ;  /* 0x00005e001b007a0c */ /* 0x000fc400057a1270 */
        /* <DEDUP_REMOVED lines=16> */
[----:B------:R-:W-:Y:S01]  /*909a0*/  ISETP.LT.AND P6, PT, R26, c[0x0][0x178], !P6 ;  /* 0x00005e001a007a0c */ /* 0x000fe200077c1270 */
[----:B------:R-:W4:Y:S01]  /*909b0*/  LDL.LU R22, [R1+0x488] ;  /* 0x0004880001167983 */ /* 0x000f220000300800 */
[----:B------:R-:W-:Y:S01]  /*909c0*/  ISETP.GE.AND P4, PT, R20, c[0x0][0x17c], PT ;  /* 0x00005f0014007a0c */ /* 0x000fe20003f86270 */
[----:B------:R-:W-:Y:S01]  /*909d0*/  IMAD.WIDE R20, R3, 0x2, R6 ;  /* 0x0000000203147825 */ /* 0x000fe200078e0206 */
[----:B------:R-:W-:Y:S02]  /*909e0*/  ISETP.LT.AND P2, PT, R27, c[0x0][0x178], !P5 ;  /* 0x00005e001b007a0c */ /* 0x000fe40006f41270 */
[----:B------:R-:W-:Y:S02]  /*909f0*/  ISETP.LT.AND P5, PT, R26, c[0x0][0x178], !P5 ;  /* 0x00005e001a007a0c */ /* 0x000fe40006fa1270 */
[----:B---3--:R0:W-:Y:S01]  /*90a00*/  @P3 STG.E.U16 [R20.64], R19 ;  /* 0x0000001314003986 */ /* 0x0081e2000c101506 */
[----:B------:R-:W-:-:S02]  /*90a10*/  ISETP.GE.AND P3, PT, R0, c[0x0][0x17c], PT ;  /* 0x00005f0000007a0c */ /* 0x000fc40003f66270 */
[----:B------:R-:W-:Y:S02]  /*90a20*/  IADD3 R0, R3, c[0x0][0x198], RZ ;  /* 0x0000660003007a10 */ /* 0x000fe40007ffe0ff */
[----:B--2---:R1:W-:Y:S01]  /*90a30*/  @P6 STG.E.U16 [R16.64], R23 ;  /* 0x0000001710006986 */ /* 0x0043e2000c101506 */
[----:B------:R-:W-:Y:S02]  /*90a40*/  ISETP.LT.AND P6, PT, R27, c[0x0][0x178], !P3 ;  /* 0x00005e001b007a0c */ /* 0x000fe40005fc1270 */
[----:B------:R-:W-:Y:S02]  /*90a50*/  PRMT R3, R19, 0x7632, R3 ;  /* 0x0000763213037816 */ /* 0x000fe40000000003 */
[----:B0-----:R-:W-:Y:S01]  /*90a60*/  PRMT R20, R23, 0x7632, R20 ;  /* 0x0000763217147816 */ /* 0x001fe20000000014 */
[C---:B------:R-:W-:Y:S01]  /*90a70*/  IMAD.WIDE R18, R0.reuse, 0x2, R4 ;  /* 0x0000000200127825 */ /* 0x040fe200078e0204 */
[----:B-1----:R-:W2:Y:S03]  /*90a80*/  LDL.LU R23, [R1+0x348] ;  /* 0x0003480001177983 */ /* 0x002ea60000300800 */
[C---:B------:R-:W-:Y:S01]  /*90a90*/  IMAD.WIDE R16, R0.reuse, 0x2, R6 ;  /* 0x0000000200107825 */ /* 0x040fe200078e0206 */
[----:B------:R-:W-:-:S04]  /*90aa0*/  IADD3 R0, R0, c[0x0][0x198], RZ ;  /* 0x0000660000007a10 */ /* 0x000fc80007ffe0ff */
[----:B------:R0:W-:Y:S01]  /*90ab0*/  @P2 STG.E.U16 [R16.64], R3 ;  /* 0x0000000310002986 */ /* 0x0001e2000c101506 */
[----:B------:R-:W-:-:S03]  /*90ac0*/  ISETP.LT.AND P3, PT, R26, c[0x0][0x178], !P3 ;  /* 0x00005e001a007a0c */ /* 0x000fc60005f61270 */
[----:B------:R1:W-:Y:S01]  /*90ad0*/  @P5 STG.E.U16 [R18.64], R20 ;  /* 0x0000001412005986 */ /* 0x0003e2000c101506 */
[----:B0-----:R-:W-:Y:S01]  /*90ae0*/  IMAD.WIDE R16, R0, 0x2, R6 ;  /* 0x0000000200107825 */ /* 0x001fe200078e0206 */
[----:B------:R-:W-:-:S04]  /*90af0*/  IADD3 R3, R28, 0xdc, RZ ;  /* 0x000000dc1c037810 */ /* 0x000fc80007ffe0ff */
[----:B----4-:R0:W-:Y:S01]  /*90b00*/  @P6 STG.E.U16 [R16.64], R24 ;  /* 0x0000001810006986 */ /* 0x0101e2000c101506 */
[----:B------:R-:W-:Y:S02]  /*90b10*/  ISETP.GE.AND P6, PT, R3, c[0x0][0x17c], PT ;  /* 0x00005f0003007a0c */ /* 0x000fe40003fc6270 */
[----:B------:R-:W-:Y:S01]  /*90b20*/  PRMT R3, R24, 0x7632, R3 ;  /* 0x0000763218037816 */ /* 0x000fe20000000003 */
[----:B-1----:R-:W-:Y:S01]  /*90b30*/  IMAD.WIDE R18, R0, 0x2, R4 ;  /* 0x0000000200127825 */ /* 0x002fe200078e0204 */
[----:B0-----:R-:W3:Y:S01]  /*90b40*/  LDL.LU R24, [R1+0x478] ;  /* 0x0004780001187983 */ /* 0x001ee20000300800 */
[----:B------:R-:W-:-:S03]  /*90b50*/  PRMT R20, R25, 0x7632, R20 ;  /* 0x0000763219147816 */ /* 0x000fc60000000014 */
[----:B------:R0:W-:Y:S04]  /*90b60*/  @P3 STG.E.U16 [R18.64], R25 ;  /* 0x0000001912003986 */ /* 0x0001e8000c101506 */
[----:B0-----:R-:W4:Y:S01]  /*90b70*/  LDL.LU R25, [R1+0x138] ;  /* 0x0001380001197983 */ /* 0x001f220000300800 */
[----:B------:R-:W-:-:S04]  /*90b80*/  IADD3 R21, R28, 0xdb, RZ ;  /* 0x000000db1c157810 */ /* 0x000fc80007ffe0ff */
[----:B------:R-:W-:-:S04]  /*90b90*/  ISETP.GE.AND P2, PT, R21, c[0x0][0x17c], PT ;  /* 0x00005f0015007a0c */ /* 0x000fc80003f46270 */
[C---:B------:R-:W-:Y:S02]  /*90ba0*/  ISETP.LT.AND P5, PT, R27.reuse, c[0x0][0x178], !P2 ;  /* 0x00005e001b007a0c */ /* 0x040fe400057a1270 */
        /* <DEDUP_REMOVED lines=10> */
[----:B0-----:R-:W-:Y:S01]  /*90c50*/  IADD3 R3, R28, 0x101, RZ ;  /* 0x000001011c037810 */ /* 0x001fe20007ffe0ff */
[----:B------:R-:W-:-:S03]  /*90c60*/  IMAD.WIDE R16, R0, 0x2, R6 ;  /* 0x0000000200107825 */ /* 0x000fc600078e0206 */
[----:B------:R-:W-:Y:S02]  /*90c70*/  ISETP.GE.AND P5, PT, R3, c[0x0][0x17c], PT ;  /* 0x00005f0003007a0c */ /* 0x000fe40003fa6270 */
[----:B------:R-:W-:Y:S01]  /*90c80*/  IADD3 R3, R28, 0xde, RZ ;  /* 0x000000de1c037810 */ /* 0x000fe20007ffe0ff */
[----:B------:R0:W-:Y:S01]  /*90c90*/  @P3 STG.E.U16 [R16.64], R22 ;  /* 0x0000001610003986 */ /* 0x0001e2000c101506 */
[----:B-1----:R-:W-:Y:S02]  /*90ca0*/  IADD3 R20, R0, c[0x0][0x198], RZ ;  /* 0x0000660000147a10 */ /* 0x002fe40007ffe0ff */
[----:B------:R-:W-:-:S03]  /*90cb0*/  ISETP.GE.AND P3, PT, R3, c[0x0][0x17c], PT ;  /* 0x00005f0003007a0c */ /* 0x000fc60003f66270 */
[----:B------:R-:W-:Y:S01]  /*90cc0*/  IMAD.WIDE R18, R20, 0x2, R6 ;  /* 0x0000000214127825 */ /* 0x000fe200078e0206 */
[----:B------:R-:W-:-:S03]  /*90cd0*/  ISETP.LT.AND P4, PT, R26, c[0x0][0x178], !P4 ;  /* 0x00005e001a007a0c */ /* 0x000fc60006781270 */
[----:B0-----:R-:W-:Y:S01]  /*90ce0*/  IMAD.WIDE R16, R0, 0x2, R4 ;  /* 0x0000000200107825 */ /* 0x001fe200078e0204 */
[----:B------:R-:W-:Y:S02]  /*90cf0*/  PRMT R0, R22, 0x7632, R0 ;  /* 0x0000763216007816 */ /* 0x000fe40000000000 */
[----:B------:R-:W-:Y:S02]  /*90d00*/  IADD3 R22, R28, 0xdf, RZ ;  /* 0x000000df1c167810 */ /* 0x000fe40007ffe0ff */
[----:B--2---:R0:W-:Y:S01]  /*90d10*/  @P6 STG.E.U16 [R16.64], R23 ;  /* 0x0000001710006986 */ /* 0x0041e2000c101506 */
[----:B------:R-:W-:-:S03]  /*90d20*/  ISETP.LT.AND P6, PT, R27, c[0x0][0x178], !P3 ;  /* 0x00005e001b007a0c */ /* 0x000fc60005fc1270 */
[----:B------:R1:W-:Y:S01]  /*90d30*/  @P2 STG.E.U16 [R18.64], R0 ;  /* 0x0000000012002986 */ /* 0x0003e2000c101506 */
[----:B------:R-:W-:Y:S02]  /*90d40*/  PRMT R3, R23, 0x7632, R3 ;  /* 0x0000763217037816 */ /* 0x000fe40000000003 */
[----:B------:R-:W-:Y:S01]  /*90d50*/  ISETP.GE.AND P2, PT, R22, c[0x0][0x17c], PT ;  /* 0x00005f0016007a0c */ /* 0x000fe20003f46270 */
[C---:B0-----:R-:W-:Y:S01]  /*90d60*/  IMAD.WIDE R16, R20.reuse, 0x2, R4 ;  /* 0x0000000214107825 */ /* 0x041fe200078e0204 */
[----:B-1----:R-:W-:-:S04]  /*90d70*/  IADD3 R0, R20, c[0x0][0x198], RZ ;  /* 0x0000660014007a10 */ /* 0x002fc80007ffe0ff */
[----:B------:R0:W-:Y:S01]  /*90d80*/  @P4 STG.E.U16 [R16.64], R3 ;  /* 0x0000000310004986 */ /* 0x0001e2000c101506 */
[----:B------:R-:W-:Y:S01]  /*90d90*/  IMAD.WIDE R18, R0, 0x2, R6 ;  /* 0x0000000200127825 */ /* 0x000fe200078e0206 */
[----:B------:R-:W-:-:S03]  /*90da0*/  ISETP.LT.AND P3, PT, R26, c[0x0][0x178], !P3 ;  /* 0x00005e001a007a0c */ /* 0x000fc60005f61270 */
[----:B------:R-:W-:Y:S01]  /*90db0*/  IMAD.WIDE R20, R0, 0x2, R4 ;  /* 0x0000000200147825 */ /* 0x000fe200078e0204 */
[----:B---3--:R1:W-:Y:S01]  /*90dc0*/  @P6 STG.E.U16 [R18.64], R24 ;  /* 0x0000001812006986 */ /* 0x0083e2000c101506 */
[----:B------:R-:W-:Y:S02]  /*90dd0*/  ISETP.LT.AND P6, PT, R27, c[0x0][0x178], !P2 ;  /* 0x00005e001b007a0c */ /* 0x000fe400057c1270 */
[----:B------:R-:W-:Y:S02]  /*90de0*/  ISETP.LT.AND P2, PT, R26, c[0x0][0x178], !P2 ;  /* 0x00005e001a007a0c */ /* 0x000fe40005741270 */
[----:B0-----:R-:W-:Y:S02]  /*90df0*/  PRMT R3, R24, 0x7632, R3 ;  /* 0x0000763218037816 */ /* 0x001fe40000000003 */
[----:B-1----:R-:W-:Y:S02]  /*90e00*/  IADD3 R18, R0, c[0x0][0x198], RZ ;  /* 0x0000660000127a10 */ /* 0x002fe40007ffe0ff */
[----:B------:R-:W-:-:S02]  /*90e10*/  IADD3 R24, R28, 0xe1, RZ ;  /* 0x000000e11c187810 */ /* 0x000fc40007ffe0ff */
[C---:B------:R-:W-:Y:S01]  /*90e20*/  IADD3 R0, R18.reuse, c[0x0][0x198], RZ ;  /* 0x0000660012007a10 */ /* 0x040fe20007ffe0ff */
[C---:B------:R-:W-:Y:S01]  /*90e30*/  IMAD.WIDE R16, R18.reuse, 0x2, R6 ;  /* 0x0000000212107825 */ /* 0x040fe200078e0206 */
[----:B----4-:R-:W-:Y:S01]  /*90e40*/  PRMT R22, R25, 0x7632, R22 ;  /* 0x0000763219167816 */ /* 0x010fe20000000016 */
[----:B------:R0:W-:Y:S02]  /*90e50*/  @P3 STG.E.U16 [R20.64], R25 ;  /* 0x0000001914003986 */ /* 0x0001e4000c101506 */
[----:B------:R-:W-:Y:S02]  /*90e60*/  IMAD.WIDE R18, R18, 0x2, R4 ;  /* 0x0000000212127825 */ /* 0x000fe400078e0204 */
[----:B------:R1:W-:Y:S01]  /*90e70*/  @P6 STG.E.U16 [R16.64], R3 ;  /* 0x0000000310006986 */ /* 0x0003e2000c101506 */
[----:B------:R-:W-:-:S03]  /*90e80*/  ISETP.GE.AND P6, PT, R24, c[0x0][0x17c], PT ;  /* 0x00005f0018007a0c */ /* 0x000fc60003fc6270 */
[----:B------:R2:W-:Y:S04]  /*90e90*/  @P2 STG.E.U16 [R18.64], R22 ;  /* 0x0000001612002986 */ /* 0x0005e8000c101506 */
[----:B0-----:R-:W3:Y:S04]  /*90ea0*/  LDL.LU R25, [R1+0x14c] ;  /* 0x00014c0001197983 */ /* 0x001ee80000300800 */
[----:B-1----:R-:W4:Y:S04]  /*90eb0*/  LDL.LU R3, [R1+0x15c] ;  /* 0x00015c0001037983 */ /* 0x002f280000300800 */
[----:B------:R-:W3:Y:S04]  /*90ec0*/  LDL.LU R24, [R1+0x19c] ;  /* 0x00019c0001187983 */ /* 0x000ee80000300800 */
[----:B--2---:R-:W2:Y:S01]  /*90ed0*/  LDL.LU R19, [R1+0x18c] ;  /* 0x00018c0001137983 */ /* 0x004ea20000300800 */
[----:B------:R-:W-:-:S04]  /*90ee0*/  IADD3 R23, R28, 0xe0, RZ ;  /* 0x000000e01c177810 */ /* 0x000fc80007ffe0ff */
[----:B------:R-:W-:-:S04]  /*90ef0*/  ISETP.GE.AND P4, PT, R23, c[0x0][0x17c], PT ;  /* 0x00005f0017007a0c */ /* 0x000fc80003f86270 */
[----:B------:R-:W-:Y:S02]  /*90f00*/  ISETP.LT.AND P3, PT, R27, c[0x0][0x178], !P4 ;  /* 0x00005e001b007a0c */ /* 0x000fe40006761270 */
[----:B------:R-:W-:Y:S01]  /*90f10*/  ISETP.LT.AND P4, PT, R26, c[0x0][0x178], !P4 ;  /* 0x00005e001a007a0c */ /* 0x000fe20006781270 */
[----:B------:R-:W-:Y:S01]  /*90f20*/  IMAD.WIDE R20, R0, 0x2, R6 ;  /* 0x0000000200147825 */ /* 0x000fe200078e0206 */
[----:B------:R-:W-:-:S03]  /*90f30*/  IADD3 R23, R28, 0xe2, RZ ;  /* 0x000000e21c177810 */ /* 0x000fc60007ffe0ff */
[----:B------:R-:W-:Y:S01]  /*90f40*/  IMAD.WIDE R16, R0, 0x2, R4 ;  /* 0x0000000200107825 */ /* 0x000fe200078e0204 */
[----:B------:R-:W-:Y:S02]  /*90f50*/  ISETP.GE.AND P2, PT, R23, c[0x0][0x17c], PT ;  /* 0x00005f0017007a0c */ /* 0x000fe40003f46270 */
[----:B------:R-:W-:-:S03]  /*90f60*/  IADD3 R22, R28, 0xe3, RZ ;  /* 0x000000e31c167810 */ /* 0x000fc60007ffe0ff */
[----:B--2---:R0:W-:Y:S01]  /*90f70*/  @P3 STG.E.U16 [R20.64], R19 ;  /* 0x0000001314003986 */ /* 0x0041e2000c101506 */
[C---:B------:R-:W-:Y:S02]  /*90f80*/  ISETP.LT.AND P3, PT, R27.reuse, c[0x0][0x178], !P6 ;  /* 0x00005e001b007a0c */ /* 0x040fe40007761270 */
[C---:B------:R-:W-:Y:S01]  /*90f90*/  ISETP.LT.AND P6, PT, R26.reuse, c[0x0][0x178], !P6 ;  /* 0x00005e001a007a0c */ /* 0x040fe200077c1270 */
[----:B----4-:R1:W-:Y:S01]  /*90fa0*/  @P4 STG.E.U16 [R16.64], R3 ;  /* 0x0000000310004986 */ /* 0x0103e2000c101506 */
[----:B------:R-:W-:Y:S02]  /*90fb0*/  ISETP.LT.AND P4, PT, R27, c[0x0][0x178], !P2 ;  /* 0x00005e001b007a0c */ /* 0x000fe40005781270 */
[----:B------:R-:W-:Y:S02]  /*90fc0*/  ISETP.LT.AND P2, PT, R26, c[0x0][0x178], !P2 ;  /* 0x00005e001a007a0c */ /* 0x000fe40005741270 */
[----:B0-----:R-:W-:Y:S02]  /*90fd0*/  IADD3 R21, R0, c[0x0][0x198], RZ ;  /* 0x0000660000157a10 */ /* 0x001fe40007ffe0ff */
[----:B------:R-:W-:-:S02]  /*90fe0*/  PRMT R20, R19, 0x7632, R20 ;  /* 0x0000763213147816 */ /* 0x000fc40000000014 */
[----:B------:R-:W-:Y:S01]  /*90ff0*/  PRMT R0, R3, 0x7632, R0 ;  /* 0x0000763203007816 */ /* 0x000fe20000000000 */
[C---:B------:R-:W-:Y:S01]  /*91000*/  IMAD.WIDE R18, R21.reuse, 0x2, R6 ;  /* 0x0000000215127825 */ /* 0x040fe200078e0206 */
[----:B-1----:R-:W-:-:S03]  /*91010*/  IADD3 R3, R21, c[0x0][0x198], RZ ;  /* 0x0000660015037a10 */ /* 0x002fc60007ffe0ff */
[----:B------:R-:W-:Y:S01]  /*91020*/  IMAD.WIDE R16, R21, 0x2, R4 ;  /* 0x0000000215107825 */ /* 0x000fe200078e0204 */
[----:B------:R0:W-:Y:S01]  /*91030*/  @P3 STG.E.U16 [R18.64], R20 ;  /* 0x0000001412003986 */ /* 0x0001e2000c101506 */
[----:B------:R-:W-:-:S03]  /*91040*/  ISETP.GE.AND P3, PT, R22, c[0x0][0x17c], PT ;  /* 0x00005f0016007a0c */ /* 0x000fc60003f66270 */
[----:B------:R1:W-:Y:S01]  /*91050*/  @P6 STG.E.U16 [R16.64], R0 ;  /* 0x0000000010006986 */ /* 0x0003e2000c101506 */
[----:B0-----:R-:W-:-:S04]  /*91060*/  IMAD.WIDE R18, R3, 0x2, R6 ;  /* 0x0000000203127825 */ /* 0x001fc800078e0206 */
[----:B-1----:R-:W-:Y:S01]  /*91070*/  IMAD.WIDE R16, R3, 0x2, R4 ;  /* 0x0000000203107825 */ /* 0x002fe200078e0204 */
[----:B---3--:R0:W-:Y:S01]  /*91080*/  @P4 STG.E.U16 [R18.64], R24 ;  /* 0x0000001812004986 */ /* 0x0081e2000c101506 */
[----:B------:R-:W-:-:S03]  /*91090*/  ISETP.LT.AND P4, PT, R27, c[0x0][0x178], !P3 ;  /* 0x00005e001b007a0c */ /* 0x000fc60005f81270 */
[----:B------:R1:W-:Y:S01]  /*910a0*/  @P2 STG.E.U16 [R16.64], R25 ;  /* 0x0000001910002986 */ /* 0x0003e2000c101506 */
[----:B------:R-:W-:Y:S02]  /*910b0*/  ISETP.LT.AND P2, PT, R26, c[0x0][0x178], !P3 ;  /* 0x00005e001a007a0c */ /* 0x000fe40005f41270 */
[----:B------:R-:W-:Y:S02]  /*910c0*/  PRMT R0, R24, 0x7632, R0 ;  /* 0x0000763218007816 */ /* 0x000fe40000000000 */
[----:B0-----:R-:W-:Y:S02]  /*910d0*/  IADD3 R18, R3, c[0x0][0x198], RZ ;  /* 0x0000660003127a10 */ /* 0x001fe40007ffe0ff */
[----:B------:R-:W-:Y:S02]  /*910e0*/  IADD3 R24, R28, 0xe5, RZ ;  /* 0x000000e51c187810 */ /* 0x000fe40007ffe0ff */
[C---:B------:R-:W-:Y:S01]  /*910f0*/  IADD3 R3, R18.reuse, c[0x0][0x198], RZ ;  /* 0x0000660012037a10 */ /* 0x040fe20007ffe0ff */
[----:B-1----:R-:W-:Y:S01]  /*91100*/  IMAD.WIDE R16, R18, 0x2, R6 ;  /* 0x0000000212107825 */ /* 0x002fe200078e0206 */
[----:B------:R-:W-:-:S02]  /*91110*/  PRMT R22, R25, 0x7632, R22 ;  /* 0x0000763219167816 */ /* 0x000fc40000000016 */
        /* <DEDUP_REMOVED lines=17> */
[----:B----4-:R0:W-:Y:S01]  /*91230*/  @P3 STG.E.U16 [R20.64], R18 ;  /* 0x0000001214003986 */ /* 0x0101e2000c101506 */
[C---:B------:R-:W-:Y:S02]  /*91240*/  ISETP.LT.AND P3, PT, R27.reuse, c[0x0][0x178], !P4 ;  /* 0x00005e001b007a0c */ /* 0x040fe40006761270 */
[----:B------:R-:W-:Y:S01]  /*91250*/  ISETP.LT.AND P4, PT, R26, c[0x0][0x178], !P4 ;  /* 0x00005e001a007a0c */ /* 0x000fe20006781270 */
[----:B--2---:R1:W-:Y:S01]  /*91260*/  @P6 STG.E.U16 [R16.64], R19 ;  /* 0x0000001310006986 */ /* 0x0043e2000c101506 */
[----:B------:R-:W-:Y:S02]  /*91270*/  ISETP.LT.AND P6, PT, R27, c[0x0][0x178], !P2 ;  /* 0x00005e001b007a0c */ /* 0x000fe400057c1270 */
[----:B------:R-:W-:Y:S02]  /*91280*/  PRMT R0, R19, 0x7632, R0 ;  /* 0x0000763213007816 */ /* 0x000fe40000000000 */
[----:B0-----:R-:W-:Y:S02]  /*91290*/  IADD3 R21, R3, c[0x0][0x198], RZ ;  /* 0x0000660003157a10 */ /* 0x001fe40007ffe0ff */
[----:B------:R-:W-:-:S02]  /*912a0*/  PRMT R20, R18, 0x7632, R20 ;  /* 0x0000763212147816 */ /* 0x000fc40000000014 */
[----:B------:R-:W-:Y:S01]  /*912b0*/  ISETP.LT.AND P2, PT, R26, c[0x0][0x178], !P2 ;  /* 0x00005e001a007a0c */ /* 0x000fe20005741270 */
[C---:B-1----:R-:W-:Y:S01]  /*912c0*/  IMAD.WIDE R18, R21.reuse, 0x2, R6 ;  /* 0x0000000215127825 */ /* 0x042fe200078e0206 */
[----:B------:R-:W-:-:S03]  /*912d0*/  IADD3 R3, R21, c[0x0][0x198], RZ ;  /* 0x0000660015037a10 */ /* 0x000fc60007ffe0ff */
        /* <DEDUP_REMOVED lines=217> */
[C---:B------:R-:W-:Y:S01]  /*92070*/  IADD3 R3, R21.reuse, c[0x0][0x198], RZ ;  /* 0x0000660015037a10 */ /* 0x040fe20007ffe0ff */
[----:B-1----:R-:W-:Y:S01]  /*92080*/  IMAD.WIDE R18, R21, 0x2, R6 ;  /* 0x0000000215127825 */ /* 0x002fe200078e0206 */
[----:B------:R-:W-:-:S03]  /*92090*/  ISETP.LT.AND P2, PT, R26, c[0x0][0x178], !P2 ;  /* 0x00005e001a007a0c */ /* 0x000fc60005741270 */
[----:B------:R-:W-:Y:S01]  /*920a0*/  IMAD.WIDE R16, R21, 0x2, R4 ;  /* 0x0000000215107825 */ /* 0x000fe200078e0204 */
[----:B------:R0:W-:Y:S01]  /*920b0*/  @P3 STG.E.U16 [R18.64], R20 ;  /* 0x0000001412003986 */ /* 0x0001e2000c101506 */
[----:B------:R-:W-:-:S03]  /*920c0*/  ISETP.GE.AND P3, PT, R22, c[0x0][0x17c], PT ;  /* 0x00005f0016007a0c */ /* 0x000fc60003f66270 */
[----:B------:R1:W-:Y:S01]  /*920d0*/  @P6 STG.E.U16 [R16.64], R0 ;  /* 0x0000000010006986 */ /* 0x0003e2000c101506 */
[----:B0-----:R-:W-:-:S05]  /*920e0*/  IMAD.WIDE R18, R3, 0x2, R6 ;  /* 0x0000000203127825 */ /* 0x001fca00078e0206 */
[----:B---3--:R0:W-:Y:S01]  /*920f0*/  @P4 STG.E.U16 [R18.64], R24 ;  /* 0x0000001812004986 */ /* 0x0081e2000c101506 */
[----:B------:R-:W-:Y:S01]  /*92100*/  ISETP.LT.AND P4, PT, R27, c[0x0][0x178], !P3 ;  /* 0x00005e001b007a0c */ /* 0x000fe20005f81270 */
[C---:B-1----:R-:W-:Y:S01]  /*92110*/  IMAD.WIDE R16, R3.reuse, 0x2, R4 ;  /* 0x0000000203107825 */ /* 0x042fe200078e0204 */
[----:B------:R-:W-:Y:S02]  /*92120*/  ISETP.LT.AND P3, PT, R26, c[0x0][0x178], !P3 ;  /* 0x00005e001a007a0c */ /* 0x000fe40005f61270 */
[----:B------:R-:W-:Y:S02]  /*92130*/  PRMT R0, R24, 0x7632, R0 ;  /* 0x0000763218007816 */ /* 0x000fe40000000000 */
[----:B------:R1:W-:Y:S01]  /*92140*/  @P2 STG.E.U16 [R16.64], R25 ;  /* 0x0000001910002986 */ /* 0x0003e2000c101506 */
[----:B0-----:R-:W-:Y:S02]  /*92150*/  IADD3 R18, R3, c[0x0][0x198], RZ ;  /* 0x0000660003127a10 */ /* 0x001fe40007ffe0ff */
[----:B------:R-:W-:-:S02]  /*92160*/  PRMT R22, R25, 0x7632, R22 ;  /* 0x0000763219167816 */ /* 0x000fc40000000016 */
[C---:B------:R-:W-:Y:S01]  /*92170*/  IADD3 R3, R18.reuse, c[0x0][0x198], RZ ;  /* 0x0000660012037a10 */ /* 0x040fe20007ffe0ff */
[C---:B-1----:R-:W-:Y:S01]  /*92180*/  IMAD.WIDE R16, R18.reuse, 0x2, R6 ;  /* 0x0000000212107825 */ /* 0x042fe200078e0206 */
[----:B------:R-:W2:Y:S03]  /*92190*/  LDL.LU R25, [R1+0x13c] ;  /* 0x00013c0001197983 */ /* 0x000ea60000300800 */
[----:B------:R-:W-:Y:S01]  /*921a0*/  IMAD.WIDE R18, R18, 0x2, R4 ;  /* 0x0000000212127825 */ /* 0x000fe200078e0204 */
[----:B------:R-:W-:Y:S04]  /*921b0*/  @P4 STG.E.U16 [R16.64], R0 ;  /* 0x0000000010004986 */ /* 0x000fe8000c101506 */
[----:B------:R0:W-:Y:S04]  /*921c0*/  @P3 STG.E.U16 [R18.64], R22 ;  /* 0x0000001612003986 */ /* 0x0001e8000c101506 */
[----:B0-----:R-:W3:Y:S04]  /*921d0*/  LDL.LU R18, [R1+0x48c] ;  /* 0x00048c0001127983 */ /* 0x001ee80000300800 */
[----:B------:R-:W4:Y:S01]  /*921e0*/  LDL.LU R19, [R1+0x34c] ;  /* 0x00034c0001137983 */ /* 0x000f220000300800 */
[----:B------:R-:W-:-:S04]  /*921f0*/  IADD3 R20, R28, 0xfc, RZ ;  /* 0x000000fc1c147810 */ /* 0x000fc80007ffe0ff */
[----:B------:R-:W-:-:S04]  /*92200*/  ISETP.GE.AND P6, PT, R20, c[0x0][0x17c], PT ;  /* 0x00005f0014007a0c */ /* 0x000fc80003fc6270 */
[----:B------:R-:W-:Y:S02]  /*92210*/  ISETP.LT.AND P2, PT, R27, c[0x0][0x178], !P6 ;  /* 0x00005e001b007a0c */ /* 0x000fe40007741270 */
[----:B------:R-:W-:Y:S01]  /*92220*/  IADD3 R24, R28, 0xfd, RZ ;  /* 0x000000fd1c187810 */ /* 0x000fe20007ffe0ff */
[C---:B------:R-:W-:Y:S01]  /*92230*/  IMAD.WIDE R20, R3.reuse, 0x2, R6 ;  /* 0x0000000203147825 */ /* 0x040fe200078e0206 */
[----:B------:R-:W-:Y:S02]  /*92240*/  ISETP.LT.AND P6, PT, R26, c[0x0][0x178], !P6 ;  /* 0x00005e001a007a0c */ /* 0x000fe400077c1270 */
[----:B------:R-:W-:Y:S01]  /*92250*/  ISETP.GE.AND P4, PT, R24, c[0x0][0x17c], PT ;  /* 0x00005f0018007a0c */ /* 0x000fe20003f86270 */
[C---:B------:R-:W-:Y:S01]  /*92260*/  IMAD.WIDE R16, R3.reuse, 0x2, R4 ;  /* 0x0000000203107825 */ /* 0x040fe200078e0204 */
[----:B------:R-:W-:Y:S02]  /*92270*/  IADD3 R3, R3, c[0x0][0x198], RZ ;  /* 0x0000660003037a10 */ /* 0x000fe40007ffe0ff */
[----:B------:R-:W-:-:S04]  /*92280*/  IADD3 R23, R28, 0xfe, RZ ;  /* 0x000000fe1c177810 */ /* 0x000fc80007ffe0ff */
[----:B------:R-:W-:Y:S02]  /*92290*/  ISETP.GE.AND P3, PT, R23, c[0x0][0x17c], PT ;  /* 0x00005f0017007a0c */ /* 0x000fe40003f66270 */
[----:B------:R-:W2:Y:S04]  /*922a0*/  LDL.LU R23, [R1+0x410] ;  /* 0x0004100001177983 */ /* 0x000ea80000300800 */
[----:B------:R-:W2:Y:S04]  /*922b0*/  LDL.LU R22, [R1+0x3c0] ;  /* 0x0003c00001167983 */ /* 0x000ea80000300800 */
[----:B---3--:R0:W-:Y:S01]  /*922c0*/  @P2 STG.E.U16 [R20.64], R18 ;  /* 0x0000001214002986 */ /* 0x0081e2000c101506 */
[----:B------:R-:W-:-:S02]  /*922d0*/  ISETP.LT.AND P2, PT, R27, c[0x0][0x178], !P4 ;  /* 0x00005e001b007a0c */ /* 0x000fc40006741270 */
[----:B------:R-:W-:Y:S01]  /*922e0*/  PRMT R0, R18, 0x7632, R0 ;  /* 0x0000763212007816 */ /* 0x000fe20000000000 */
[----:B----4-:R1:W-:Y:S01]  /*922f0*/  @P6 STG.E.U16 [R16.64], R19 ;  /* 0x0000001310006986 */ /* 0x0103e2000c101506 */
[----:B0-----:R-:W-:Y:S01]  /*92300*/  IADD3 R21, R28, 0xff, RZ ;  /* 0x000000ff1c157810 */ /* 0x001fe20007ffe0ff */
[----:B-1----:R-:W-:-:S08]  /*92310*/  IMAD.WIDE R16, R3, 0x2, R6 ;  /* 0x0000000203107825 */ /* 0x002fd000078e0206 */
[----:B------:R0:W-:Y:S01]  /*92320*/  @P2 STG.E.U16 [R16.64], R0 ;  /* 0x0000000010002986 */ /* 0x0001e2000c101506 */
[----:B------:R-:W-:-:S03]  /*92330*/  ISETP.GE.AND P2, PT, R21, c[0x0][0x17c], PT ;  /* 0x00005f0015007a0c */ /* 0x000fc60003f46270 */
[----:B------:R-:W3:Y:S01]  /*92340*/  LDL.LU R21, [R1+0x47c] ;  /* 0x00047c0001157983 */ /* 0x000ee20000300800 */
[C---:B------:R-:W-:Y:S02]  /*92350*/  ISETP.LT.AND P4, PT, R26.reuse, c[0x0][0x178], !P4 ;  /* 0x00005e001a007a0c */ /* 0x040fe40006781270 */
[----:B------:R-:W-:Y:S02]  /*92360*/  ISETP.LT.AND P6, PT, R27, c[0x0][0x178], !P3 ;  /* 0x00005e001b007a0c */ /* 0x000fe40005fc1270 */
[----:B------:R-:W-:Y:S01]  /*92370*/  PRMT R20, R19, 0x7632, R20 ;  /* 0x0000763213147816 */ /* 0x000fe20000000014 */
[C---:B------:R-:W-:Y:S01]  /*92380*/  IMAD.WIDE R18, R3.reuse, 0x2, R4 ;  /* 0x0000000203127825 */ /* 0x040fe200078e0204 */
[----:B------:R-:W-:Y:S02]  /*92390*/  IADD3 R3, R3, c[0x0][0x198], RZ ;  /* 0x0000660003037a10 */ /* 0x000fe40007ffe0ff */
[----:B------:R-:W-:-:S03]  /*923a0*/  ISETP.LT.AND P3, PT, R26, c[0x0][0x178], !P3 ;  /* 0x00005e001a007a0c */ /* 0x000fc60005f61270 */
[----:B0-----:R-:W-:Y:S01]  /*923b0*/  IMAD.WIDE R16, R3, 0x2, R6 ;  /* 0x0000000203107825 */ /* 0x001fe200078e0206 */
[----:B------:R-:W-:Y:S01]  /*923c0*/  IADD3 R0, R28, 0x100, RZ ;  /* 0x000001001c007810 */ /* 0x000fe20007ffe0ff */
[----:B------:R0:W-:Y:S01]  /*923d0*/  @P4 STG.E.U16 [R18.64], R20 ;  /* 0x0000001412004986 */ /* 0x0001e2000c101506 */
[----:B------:R-:W-:Y:S02]  /*923e0*/  ISETP.LT.AND P4, PT, R27, c[0x0][0x178], !P2 ;  /* 0x00005e001b007a0c */ /* 0x000fe40005781270 */
[----:B------:R-:W-:Y:S01]  /*923f0*/  ISETP.LT.AND P2, PT, R26, c[0x0][0x178], !P2 ;  /* 0x00005e001a007a0c */ /* 0x000fe20005741270 */
[C---:B0-----:R-:W-:Y:S01]  /*92400*/  IMAD.WIDE R18, R3.reuse, 0x2, R4 ;  /* 0x0000000203127825 */ /* 0x041fe200078e0204 */
[----:B------:R-:W-:Y:S02]  /*92410*/  IADD3 R3, R3, c[0x0][0x198], RZ ;  /* 0x0000660003037a10 */ /* 0x000fe40007ffe0ff */
[----:B--2---:R-:W-:Y:S01]  /*92420*/  PRMT R20, R25, 0x7632, R20 ;  /* 0x0000763219147816 */ /* 0x004fe20000000014 */
[----:B---3--:R0:W-:Y:S01]  /*92430*/  @P6 STG.E.U16 [R16.64], R21 ;  /* 0x0000001510006986 */ /* 0x0081e2000c101506 */
        /* <DEDUP_REMOVED lines=8> */
[----:B------:R-:W-:Y:S02]  /*924c0*/  ISETP.LT.AND P6, PT, R26, c[0x0][0x178], !P6 ;  /* 0x00005e001a007a0c */ /* 0x000fe400077c1270 */
[----:B------:R-:W-:Y:S01]  /*924d0*/  ISETP.LT.AND P4, PT, R27, c[0x0][0x178], !P5 ;  /* 0x00005e001b007a0c */ /* 0x000fe20006f81270 */
[----:B------:R1:W-:Y:S04]  /*924e0*/  @P2 STG.E.U16 [R18.64], R20 ;  /* 0x0000001412002986 */ /* 0x0003e8000c101506 */
[----:B------:R-:W2:Y:S01]  /*924f0*/  LDL.LU R25, [R1+0x3e0] ;  /* 0x0003e00001197983 */ /* 0x000ea20000300800 */
[----:B0-----:R-:W-:Y:S01]  /*92500*/  IMAD.WIDE R16, R3, 0x2, R6 ;  /* 0x0000000203107825 */ /* 0x001fe200078e0206 */
[----:B------:R-:W-:-:S02]  /*92510*/  IADD3 R0, R28, 0x106, RZ ;  /* 0x000001061c007810 */ /* 0x000fc40007ffe0ff */
        /* <DEDUP_REMOVED lines=31> */
[----:B------:R-:W-:Y:S02]  /*92710*/  IADD3 R23, R28, 0x104, RZ ;  /* 0x000001041c177810 */ /* 0x000fe40007ffe0ff */
[----:B------:R-:W-:-:S02]  /*92720*/  ISETP.LT.AND P4, PT, R26, c[0x0][0x178], !P4 ;  /* 0x00005e001a007a0c */ /* 0x000fc40006781270 */
[----:B------:R-:W-:Y:S02]  /*92730*/  ISETP.GE.AND P5, PT, R23, c[0x0][0x17c], PT ;  /* 0x00005f0017007a0c */ /* 0x000fe40003fa6270 */
[----:B------:R-:W-:Y:S02]  /*92740*/  PRMT R24, R25, 0x7632, R24 ;  /* 0x0000763219187816 */ /* 0x000fe40000000018 */
[----:B------:R-:W-:Y:S02]  /*92750*/  ISETP.LT.AND P6, PT, R27, c[0x0][0x178], !P5 ;  /* 0x00005e001b007a0c */ /* 0x000fe40006fc1270 */
[----:B------:R-:W-:Y:S02]  /*92760*/  IADD3 R25, R28, 0x105, RZ ;  /* 0x000001051c197810 */ /* 0x000fe40007ffe0ff */
[----:B------:R-:W-:Y:S02]  /*92770*/  ISETP.LT.AND P5, PT, R26, c[0x0][0x178], !P5 ;  /* 0x00005e001a007a0c */ /* 0x000fe40006fa1270 */
[C---:B------:R-:W-:Y:S01]  /*92780*/  IADD3 R0, R18.reuse, c[0x0][0x198], RZ ;  /* 0x0000660012007a10 */ /* 0x040fe20007ffe0ff */
[----:B------:R-:W-:Y:S01]  /*92790*/  IMAD.WIDE R18, R18, 0x2, R4 ;  /* 0x0000000212127825 */ /* 0x000fe200078e0204 */
[----:B------:R-:W-:-:S02]  /*927a0*/  ISETP.GE.AND P3, PT, R25, c[0x0][0x17c], PT ;  /* 0x00005f0019007a0c */ /* 0x000fc40003f66270 */
[----:B------:R-:W4:Y:S01]  /*927b0*/  LDL.LU R25, [R1+0x400] ;  /* 0x0004000001197983 */ /* 0x000f220000300800 */
[----:B------:R-:W-:-:S03]  /*927c0*/  IMAD.WIDE R20, R0, 0x2, R6 ;  /* 0x0000000200147825 */ /* 0x000fc600078e0206 */
[----:B------:R0:W-:Y:S01]  /*927d0*/  @P4 STG.E.U16 [R18.64], R24 ;  /* 0x0000001812004986 */ /* 0x0001e2000c101506 */
[----:B------:R-:W-:Y:S01]  /*927e0*/  ISETP.LT.AND P4, PT, R27, c[0x0][0x178], !P3 ;  /* 0x00005e001b007a0c */ /* 0x000fe20005f81270 */
[----:B------:R-:W-:Y:S01]  /*927f0*/  IMAD.WIDE R22, R0, 0x2, R4 ;  /* 0x0000000200167825 */ /* 0x000fe200078e0204 */
[----:B------:R-:W-:Y:S02]  /*92800*/  ISETP.LT.AND P3, PT, R26, c[0x0][0x178], !P3 ;  /* 0x00005e001a007a0c */ /* 0x000fe40005f61270 */
[----:B0-----:R-:W-:Y:S01]  /*92810*/  IADD3 R18, R0, c[0x0][0x198], RZ ;  /* 0x0000660000127a10 */ /* 0x001fe20007ffe0ff */
[----:B--2---:R-:W-:Y:S01]  /*92820*/  @P6 STG.E.U16 [R20.64], R16 ;  /* 0x0000001014006986 */ /* 0x004fe2000c101506 */
[----:B------:R-:W-:-:S03]  /*92830*/  PRMT R3, R16, 0x7632, R3 ;  /* 0x0000763210037816 */ /* 0x000fc60000000003 */
[----:B---3--:R0:W-:Y:S02]  /*92840*/  @P5 STG.E.U16 [R22.64], R17 ;  /* 0x0000001116005986 */ /* 0x0081e4000c101506 */
[----:B0-----:R-:W-:Y:S01]  /*92850*/  PRMT R22, R17, 0x7632, R22 ;  /* 0x0000763211167816 */ /* 0x001fe20000000016 */
[C---:B------:R-:W-:Y:S01]  /*92860*/  IMAD.WIDE R16, R18.reuse, 0x2, R6 ;  /* 0x0000000212107825 */ /* 0x040fe200078e0206 */
[----:B------:R-:W-:-:S03]  /*92870*/  IADD3 R23, R18, c[0x0][0x198], RZ ;  /* 0x0000660012177a10 */ /* 0x000fc60007ffe0ff */
[----:B------:R-:W-:Y:S01]  /*92880*/  IMAD.WIDE R18, R18, 0x2, R4 ;  /* 0x0000000212127825 */ /* 0x000fe200078e0204 */
        /* <DEDUP_REMOVED lines=84> */
[----:B0-----:R-:W2:Y:S01]  /*92dd0*/  LDL.LU R17, [R1+0x550] ;  /* 0x0005500001117983 */ /* 0x001ea20000300800 */
[----:B------:R-:W-:-:S04]  /*92de0*/  IADD3 R23, R28, 0x10e, RZ ;  /* 0x0000010e1c177810 */ /* 0x000fc80007ffe0ff */
[----:B------:R-:W-:Y:S02]  /*92df0*/  ISETP.GE.AND P2, PT, R23, c[0x0][0x17c], PT ;  /* 0x00005f0017007a0c */ /* 0x000fe40003f46270 */
[C---:B------:R-:W-:Y:S02]  /*92e00*/  ISETP.LT.AND P5, PT, R26.reuse, c[0x0][0x178], !P5 ;  /* 0x00005e001a007a0c */ /* 0x040fe40006fa1270 */
[----:B------:R-:W-:Y:S02]  /*92e10*/  ISETP.LT.AND P6, PT, R27, c[0x0][0x178], !P2 ;  /* 0x00005e001b007a0c */ /* 0x000fe400057c1270 */
[----:B------:R-:W-:Y:S02]  /*92e20*/  ISETP.LT.AND P2, PT, R26, c[0x0][0x178], !P2 ;  /* 0x00005e001a007a0c */ /* 0x000fe40005741270 */
[C---:B------:R-:W-:Y:S01]  /*92e30*/  IADD3 R3, R18.reuse, c[0x0][0x198], RZ ;  /* 0x0000660012037a10 */ /* 0x040fe20007ffe0ff */
[----:B------:R-:W-:Y:S01]  /*92e40*/  IMAD.WIDE R18, R18, 0x2, R4 ;  /* 0x0000000212127825 */ /* 0x000fe200078e0204 */
[----:B------:R-:W-:-:S03]  /*92e50*/  PRMT R24, R25, 0x7632, R24 ;  /* 0x0000763219187816 */ /* 0x000fc60000000018 */
[----:B------:R-:W-:-:S04]  /*92e60*/  IMAD.WIDE R20, R3, 0x2, R6 ;  /* 0x0000000203147825 */ /* 0x000fc800078e0206 */
[----:B------:R-:W-:Y:S01]  /*92e70*/  IMAD.WIDE R22, R3, 0x2, R4 ;  /* 0x0000000203167825 */ /* 0x000fe200078e0204 */
[----:B------:R0:W-:Y:S01]  /*92e80*/  @P5 STG.E.U16 [R18.64], R24 ;  /* 0x0000001812005986 */ /* 0x0001e2000c101506 */
[----:B------:R-:W-:-:S04]  /*92e90*/  IADD3 R25, R28, 0x10f, RZ ;  /* 0x0000010f1c197810 */ /* 0x000fc80007ffe0ff */
[----:B------:R-:W-:Y:S01]  /*92ea0*/  ISETP.GE.AND P3, PT, R25, c[0x0][0x17c], PT ;  /* 0x00005f0019007a0c */ /* 0x000fe20003f66270 */
[----:B0-----:R-:W3:Y:S03]  /*92eb0*/  LDL.LU R24, [R1+0x4f0] ;  /* 0x0004f00001187983 */ /* 0x001ee60000300800 */
[----:B------:R-:W-:Y:S02]  /*92ec0*/  ISETP.LT.AND P5, PT, R27, c[0x0][0x178], !P3 ;  /* 0x00005e001b007a0c */ /* 0x000fe40005fa1270 */
[----:B------:R-:W-:Y:S01]  /*92ed0*/  IADD3 R18, R3, c[0x0][0x198], RZ ;  /* 0x0000660003127a10 */ /* 0x000fe20007ffe0ff */
[----:B--2---:R-:W-:Y:S04]  /*92ee0*/  @P6 STG.E.U16 [R20.64], R17 ;  /* 0x0000001114006986 */ /* 0x004fe8000c101506 */
[----:B------:R0:W-:Y:S04]  /*92ef0*/  @P2 STG.E.U16 [R22.64], R12 ;  /* 0x0000000c16002986 */ /* 0x0001e8000c101506 */
[----:B0-----:R-:W2:Y:S01]  /*92f00*/  LDL.LU R23, [R1+0x560] ;  /* 0x0005600001177983 */ /* 0x001ea20000300800 */
[----:B------:R-:W-:Y:S01]  /*92f10*/  PRMT R0, R17, 0x7632, R0 ;  /* 0x0000763211007816 */ /* 0x000fe20000000000 */
[----:B------:R-:W-:Y:S01]  /*92f20*/  IMAD.WIDE R16, R18, 0x2, R6 ;  /* 0x0000000212107825 */ /* 0x000fe200078e0206 */
[----:B------:R-:W-:Y:S01]  /*92f30*/  IADD3 R22, R28, 0x111, RZ ;  /* 0x000001111c167810 */ /* 0x000fe20007ffe0ff */
[----:B------:R-:W4:Y:S04]  /*92f40*/  LDL.LU R25, [R1+0x490] ;  /* 0x0004900001197983 */ /* 0x000f280000300800 */
[----:B------:R0:W-:Y:S01]  /*92f50*/  @P5 STG.E.U16 [R16.64], R0 ;  /* 0x0000000010005986 */ /* 0x0001e2000c101506 */
[----:B------:R-:W-:-:S03]  /*92f60*/  ISETP.GE.AND P5, PT, R22, c[0x0][0x17c], PT ;  /* 0x00005f0016007a0c */ /* 0x000fc60003fa6270 */
[----:B------:R-:W4:Y:S01]  /*92f70*/  LDL.LU R22, [R1+0x570] ;  /* 0x0005700001167983 */ /* 0x000f220000300800 */
[C---:B------:R-:W-:Y:S02]  /*92f80*/  ISETP.LT.AND P3, PT, R26.reuse, c[0x0][0x178], !P3 ;  /* 0x00005e001a007a0c */ /* 0x040fe40005f61270 */
[----:B------:R-:W-:Y:S02]  /*92f90*/  ISETP.LT.AND P6, PT, R27, c[0x0][0x178], !P4 ;  /* 0x00005e001b007a0c */ /* 0x000fe400067c1270 */
[----:B------:R-:W-:Y:S02]  /*92fa0*/  ISETP.LT.AND P4, PT, R26, c[0x0][0x178], !P4 ;  /* 0x00005e001a007a0c */ /* 0x000fe40006781270 */
[----:B------:R-:W-:Y:S02]  /*92fb0*/  IADD3 R20, R28, 0x115, RZ ;  /* 0x000001151c147810 */ /* 0x000fe40007ffe0ff */
[C---:B------:R-:W-:Y:S01]  /*92fc0*/  IADD3 R3, R18.reuse, c[0x0][0x198], RZ ;  /* 0x0000660012037a10 */ /* 0x040fe20007ffe0ff */
[----:B------:R-:W-:Y:S01]  /*92fd0*/  IMAD.WIDE R18, R18, 0x2, R4 ;  /* 0x0000000212127825 */ /* 0x000fe200078e0204 */
[----:B------:R-:W-:-:S02]  /*92fe0*/  PRMT R12, R12, 0x7632, R12 ;  /* 0x000076320c0c7816 */ /* 0x000fc4000000000c */
[----:B------:R-:W-:Y:S01]  /*92ff0*/  ISETP.GE.AND P2, PT, R20, c[0x0][0x17c], PT ;  /* 0x00005f0014007a0c */ /* 0x000fe20003f46270 */
[C---:B------:R-:W-:Y:S01]  /*93000*/  IMAD.WIDE R20, R3.reuse, 0x2, R6 ;  /* 0x0000000203147825 */ /* 0x040fe200078e0206 */
[----:B0-----:R-:W-:Y:S01]  /*93010*/  IADD3 R0, R28, 0x112, RZ ;  /* 0x000001121c007810 */ /* 0x001fe20007ffe0ff */
[----:B------:R3:W-:Y:S02]  /*93020*/  @P3 STG.E.U16 [R18.64], R12 ;  /* 0x0000000c12003986 */ /* 0x0007e4000c101506 */
[C---:B------:R-:W-:Y:S01]  /*93030*/  IMAD.WIDE R16, R3.reuse, 0x2, R4 ;  /* 0x0000000203107825 */ /* 0x040fe200078e0204 */
[----:B------:R-:W-:Y:S02]  /*93040*/  ISETP.GE.AND P3, PT, R0, c[0x0][0x17c], PT ;  /* 0x00005f0000007a0c */ /* 0x000fe40003f66270 */
[----:B------:R-:W-:Y:S02]  /*93050*/  IADD3 R0, R3, c[0x0][0x198], RZ ;  /* 0x0000660003007a10 */ /* 0x000fe40007ffe0ff */
[----:B---3--:R-:W-:-:S03]  /*93060*/  PRMT R12, R24, 0x7632, R12 ;  /* 0x00007632180c7816 */ /* 0x008fc6000000000c */
[----:B------:R-:W-:Y:S01]  /*93070*/  IMAD.WIDE R18, R0, 0x2, R6 ;  /* 0x0000000200127825 */ /* 0x000fe200078e0206 */
[----:B--2---:R-:W-:Y:S01]  /*93080*/  @P6 STG.E.U16 [R20.64], R23 ;  /* 0x0000001714006986 */ /* 0x004fe2000c101506 */
[----:B------:R-:W-:Y:S02]  /*93090*/  ISETP.LT.AND P6, PT, R27, c[0x0][0x178], !P5 ;  /* 0x00005e001b007a0c */ /* 0x000fe40006fc1270 */
[C---:B------:R-:W-:Y:S01]  /*930a0*/  ISETP.LT.AND P5, PT, R26.reuse, c[0x0][0x178], !P5 ;  /* 0x00005e001a007a0c */ /* 0x040fe20006fa1270 */
[----:B------:R0:W-:Y:S01]  /*930b0*/  @P4 STG.E.U16 [R16.64], R24 ;  /* 0x0000001810004986 */ /* 0x0001e2000c101506 */
[----:B------:R-:W-:Y:S02]  /*930c0*/  PRMT R3, R23, 0x7632, R3 ;  /* 0x0000763217037816 */ /* 0x000fe40000000003 */
[----:B------:R-:W-:Y:S02]  /*930d0*/  ISETP.LT.AND P4, PT, R27, c[0x0][0x178], !P3 ;  /* 0x00005e001b007a0c */ /* 0x000fe40005f81270 */
[----:B------:R-:W-:Y:S01]  /*930e0*/  ISETP.LT.AND P3, PT, R26, c[0x0][0x178], !P3 ;  /* 0x00005e001a007a0c */ /* 0x000fe20005f61270 */
[----:B0-----:R-:W2:Y:S01]  /*930f0*/  LDL.LU R24, [R1+0x580] ;  /* 0x0005800001187983 */ /* 0x001ea20000300800 */
[C---:B------:R-:W-:Y:S01]  /*93100*/  IMAD.WIDE R16, R0.reuse, 0x2, R4 ;  /* 0x0000000200107825 */ /* 0x040fe200078e0204 */
[----:B------:R-:W-:-:S02]  /*93110*/  IADD3 R0, R0, c[0x0][0x198], RZ ;  /* 0x0000660000007a10 */ /* 0x000fc40007ffe0ff */
[----:B------:R-:W3:Y:S04]  /*93120*/  LDL.LU R23, [R1+0x360] ;  /* 0x0003600001177983 */ /* 0x000ee80000300800 */
[----:B------:R0:W-:Y:S04]  /*93130*/  @P6 STG.E.U16 [R18.64], R3 ;  /* 0x0000000312006986 */ /* 0x0001e8000c101506 */
[----:B------:R1:W-:Y:S01]  /*93140*/  @P5 STG.E.U16 [R16.64], R12 ;  /* 0x0000000c10005986 */ /* 0x0003e2000c101506 */
[----:B0-----:R-:W-:-:S04]  /*93150*/  IMAD.WIDE R18, R0, 0x2, R4 ;  /* 0x0000000200127825 */ /* 0x001fc800078e0204 */
[----:B-1----:R-:W-:Y:S01]  /*93160*/  IMAD.WIDE R16, R0, 0x2, R6 ;  /* 0x0000000200107825 */ /* 0x002fe200078e0206 */
[----:B----4-:R-:W-:-:S04]  /*93170*/  PRMT R12, R25, 0x7632, R12 ;  /* 0x00007632190c7816 */ /* 0x010fc8000000000c */
[----:B------:R-:W-:Y:S04]  /*93180*/  @P4 STG.E.U16 [R16.64], R22 ;  /* 0x0000001610004986 */ /* 0x000fe8000c101506 */
[----:B------:R0:W-:Y:S04]  /*93190*/  @P3 STG.E.U16 [R18.64], R25 ;  /* 0x0000001912003986 */ /* 0x0001e8000c101506 */
[----:B0-----:R-:W4:Y:S01]  /*931a0*/  LDL.LU R25, [R1+0x590] ;  /* 0x0005900001197983 */ /* 0x001f220000300800 */
[----:B------:R-:W-:-:S04]  /*931b0*/  IADD3 R20, R28, 0x113, RZ ;  /* 0x000001131c147810 */ /* 0x000fc80007ffe0ff */
[----:B------:R-:W-:Y:S02]  /*931c0*/  ISETP.GE.AND P6, PT, R20, c[0x0][0x17c], PT ;  /* 0x00005f0014007a0c */ /* 0x000fe40003fc6270 */
[----:B------:R-:W-:Y:S02]  /*931d0*/  IADD3 R3, R28, 0x114, RZ ;  /* 0x000001141c037810 */ /* 0x000fe40007ffe0ff */
[----:B------:R-:W-:Y:S02]  /*931e0*/  ISETP.LT.AND P5, PT, R27, c[0x0][0x178], !P6 ;  /* 0x00005e001b007a0c */ /* 0x000fe400077a1270 */
[----:B------:R-:W-:Y:S02]  /*931f0*/  ISETP.LT.AND P6, PT, R26, c[0x0][0x178], !P6 ;  /* 0x00005e001a007a0c */ /* 0x000fe400077c1270 */
[----:B------:R-:W-:Y:S02]  /*93200*/  IADD3 R0, R0, c[0x0][0x198], RZ ;  /* 0x0000660000007a10 */ /* 0x000fe40007ffe0ff */
[----:B------:R-:W-:-:S02]  /*93210*/  ISETP.GE.AND P4, PT, R3, c[0x0][0x17c], PT ;  /* 0x00005f0003007a0c */ /* 0x000fc40003f86270 */
[----:B------:R-:W-:Y:S01]  /*93220*/  PRMT R3, R22, 0x7632, R3 ;  /* 0x0000763216037816 */ /* 0x000fe20000000003 */
[----:B------:R-:W-:Y:S01]  /*93230*/  IMAD.WIDE R16, R0, 0x2, R6 ;  /* 0x0000000200107825 */ /* 0x000fe200078e0206 */
[----:B------:R-:W-:-:S03]  /*93240*/  ISETP.LT.AND P3, PT, R27, c[0x0][0x178], !P4 ;  /* 0x00005e001b007a0c */ /* 0x000fc60006761270 */
[C---:B------:R-:W-:Y:S01]  /*93250*/  IMAD.WIDE R18, R0.reuse, 0x2, R4 ;  /* 0x0000000200127825 */ /* 0x040fe200078e0204 */
[----:B------:R-:W-:Y:S01]  /*93260*/  IADD3 R0, R0, c[0x0][0x198], RZ ;  /* 0x0000660000007a10 */ /* 0x000fe20007ffe0ff */
[----:B------:R0:W-:Y:S01]  /*93270*/  @P5 STG.E.U16 [R16.64], R3 ;  /* 0x0000000310005986 */ /* 0x0001e2000c101506 */
[----:B------:R-:W-:-:S03]  /*93280*/  ISETP.LT.AND P4, PT, R26, c[0x0][0x178], !P4 ;  /* 0x00005e001a007a0c */ /* 0x000fc60006781270 */
[----:B------:R1:W-:Y:S01]  /*93290*/  @P6 STG.E.U16 [R18.64], R12 ;  /* 0x0000000c12006986 */ /* 0x0003e2000c101506 */
[----:B------:R-:W-:Y:S02]  /*932a0*/  ISETP.LT.AND P6, PT, R27, c[0x0][0x178], !P2 ;  /* 0x00005e001b007a0c */ /* 0x000fe400057c1270 */
[----:B------:R-:W-:Y:S02]  /*932b0*/  IADD3 R20, R0, c[0x0][0x198], RZ ;  /* 0x0000660000147a10 */ /* 0x000fe40007ffe0ff */
[----:B0-----:R-:W-:Y:S01]  /*932c0*/  IADD3 R3, R28, 0x11a, RZ ;  /* 0x0000011a1c037810 */ /* 0x001fe20007ffe0ff */
[----:B------:R-:W-:-:S03]  /*932d0*/  IMAD.WIDE R16, R0, 0x2, R6 ;  /* 0x0000000200107825 */ /* 0x000fc600078e0206 */
[----:B------:R-:W-:Y:S02]  /*932e0*/  ISETP.GE.AND P5, PT, R3, c[0x0][0x17c], PT ;  /* 0x00005f0003007a0c */ /* 0x000fe40003fa6270 */
[----:B------:R-:W-:Y:S01]  /*932f0*/  IADD3 R3, R28, 0x116, RZ ;  /* 0x000001161c037810 */ /* 0x000fe20007ffe0ff */
[----:B-1----:R-:W-:Y:S01]  /*93300*/  IMAD.WIDE R18, R20, 0x2, R6 ;  /* 0x0000000214127825 */ /* 0x002fe200078e0206 */
[----:B------:R-:W-:Y:S02]  /*93310*/  ISETP.LT.AND P2, PT, R26, c[0x0][0x178], !P2 ;  /* 0x00005e001a007a0c */ /* 0x000fe40005741270 */
[----:B------:R-:W-:Y:S01]  /*93320*/  IADD3 R12, R28, 0x117, RZ ;  /* 0x000001171c0c7810 */ /* 0x000fe20007ffe0ff */
[----:B--2---:R0:W-:Y:S01]  /*93330*/  @P3 STG.E.U16 [R16.64], R24 ;  /* 0x0000001810003986 */ /* 0x0041e2000c101506 */
[----:B------:R-:W-:Y:S01]  /*93340*/  ISETP.GE.AND P3, PT, R3, c[0x0][0x17c], PT ;  /* 0x00005f0003007a0c */ /* 0x000fe20003f66270 */
[----:B0-----:R-:W-:Y:S01]  /*93350*/  IMAD.WIDE R16, R0, 0x2, R4 ;  /* 0x0000000200107825 */ /* 0x001fe200078e0204 */
[----:B------:R-:W-:-:S02]  /*93360*/  PRMT R0, R24, 0x7632, R0 ;  /* 0x0000763218007816 */ /* 0x000fc40000000000 */
[----:B---3--:R-:W-:Y:S01]  /*93370*/  PRMT R3, R23, 0x7632, R3 ;  /* 0x0000763217037816 */ /* 0x008fe20000000003 */
[----:B------:R-:W2:Y:S04]  /*93380*/  LDL.LU R24, [R1+0x4d0] ;  /* 0x0004d00001187983 */ /* 0x000ea80000300800 */
[----:B------:R0:W-:Y:S01]  /*93390*/  @P4 STG.E.U16 [R16.64], R23 ;  /* 0x0000001710004986 */ /* 0x0001e2000c101506 */
[----:B------:R-:W-:Y:S02]  /*933a0*/  ISETP.LT.AND P4, PT, R27, c[0x0][0x178], !P3 ;  /* 0x00005e001b007a0c */ /* 0x000fe40005f81270 */
[----:B------:R-:W-:Y:S01]  /*933b0*/  ISETP.LT.AND P3, PT, R26, c[0x0][0x178], !P3 ;  /* 0x00005e001a007a0c */ /* 0x000fe20005f61270 */
[----:B------:R1:W-:Y:S01]  /*933c0*/  @P6 STG.E.U16 [R18.64], R0 ;  /* 0x0000000012006986 */ /* 0x0003e2000c101506 */
[----:B------:R-:W-:Y:S01]  /*933d0*/  ISETP.GE.AND P6, PT, R12, c[0x0][0x17c], PT ;  /* 0x00005f000c007a0c */ /* 0x000fe20003fc6270 */
[C---:B0-----:R-:W-:Y:S01]  /*933e0*/  IMAD.WIDE R16, R20.reuse, 0x2, R4 ;  /* 0x0000000214107825 */ /* 0x041fe200078e0204 */
[----:B-1----:R-:W-:-:S04]  /*933f0*/  IADD3 R0, R20, c[0x0][0x198], RZ ;  /* 0x0000660014007a10 */ /* 0x002fc80007ffe0ff */
[----:B------:R0:W-:Y:S01]  /*93400*/  @P2 STG.E.U16 [R16.64], R3 ;  /* 0x0000000310002986 */ /* 0x0001e2000c101506 */
[----:B------:R-:W-:-:S04]  /*93410*/  IMAD.WIDE R18, R0, 0x2, R6 ;  /* 0x0000000200127825 */ /* 0x000fc800078e0206 */
[C---:B------:R-:W-:Y:S01]  /*93420*/  IMAD.WIDE R20, R0.reuse, 0x2, R4 ;  /* 0x0000000200147825 */ /* 0x040fe200078e0204 */
[----:B----4-:R1:W-:Y:S04]  /*93430*/  @P4 STG.E.U16 [R18.64], R25 ;  /* 0x0000001912004986 */ /* 0x0103e8000c101506 */
[----:B------:R-:W-:Y:S01]  /*93440*/  @P3 STG.E.U16 [R20.64], R8 ;  /* 0x0000000814003986 */ /* 0x000fe2000c101506 */
[----:B------:R-:W-:Y:S02]  /*93450*/  ISETP.LT.AND P3, PT, R27, c[0x0][0x178], !P6 ;  /* 0x00005e001b007a0c */ /* 0x000fe40007761270 */
[----:B0-----:R-:W-:Y:S02]  /*93460*/  PRMT R3, R25, 0x7632, R3 ;  /* 0x0000763219037816 */ /* 0x001fe40000000003 */
[----:B-1----:R-:W-:Y:S01]  /*93470*/  IADD3 R18, R0, c[0x0][0x198], RZ ;  /* 0x0000660000127a10 */ /* 0x002fe20007ffe0ff */
[----:B------:R-:W3:Y:S04]  /*93480*/  LDL.LU R25, [R1+0x3f0] ;  /* 0x0003f00001197983 */ /* 0x000ee80000300800 */
[----:B------:R-:W-:-:S05]  /*93490*/  IMAD.WIDE R16, R18, 0x2, R6 ;  /* 0x0000000212107825 */ /* 0x000fca00078e0206 */
[----:B------:R0:W-:Y:S04]  /*934a0*/  @P3 STG.E.U16 [R16.64], R3 ;  /* 0x0000000310003986 */ /* 0x0001e8000c101506 */
[----:B0-----:R-:W4:Y:S01]  /*934b0*/  LDL.LU R17, [R1+0x5c0] ;  /* 0x0005c00001117983 */ /* 0x001f220000300800 */
        /* <DEDUP_REMOVED lines=10> */
[----:B------:R2:W-:Y:S02]  /*93560*/  @P6 STG.E.U16 [R18.64], R8 ;  /* 0x0000000812006986 */ /* 0x0005e4000c101506 */
[----:B--2---:R-:W-:Y:S02]  /*93570*/  PRMT R8, R24, 0x7632, R8 ;  /* 0x0000763218087816 */ /* 0x004fe40000000008 */
[----:B----4-:R-:W-:Y:S04]  /*93580*/  @P4 STG.E.U16 [R20.64], R17 ;  /* 0x0000001114004986 */ /* 0x010fe8000c101506 */
[----:B------:R0:W-:Y:S04]  /*93590*/  @P2 STG.E.U16 [R22.64], R24 ;  /* 0x0000001816002986 */ /* 0x0001e8000c101506 */
[----:B0-----:R-:W2:Y:S04]  /*935a0*/  LDL.LU R22, [R1+0x5b0] ;  /* 0x0005b00001167983 */ /* 0x001ea80000300800 */
[----:B------:R-:W4:Y:S04]  /*935b0*/  LDL.LU R23, [R1+0x5a0] ;  /* 0x0005a00001177983 */ /* 0x000f280000300800 */
[----:B------:R-:W4:Y:S01]  /*935c0*/  LDL.LU R24, [R1+0x520] ;  /* 0x0005200001187983 */ /* 0x000f220000300800 */
[----:B------:R-:W-:-:S04]  /*935d0*/  IADD3 R12, R28, 0x119, RZ ;  /* 0x000001191c0c7810 */ /* 0x000fc80007ffe0ff */
[----:B------:R-:W-:-:S04]  /*935e0*/  ISETP.GE.AND P3, PT, R12, c[0x0][0x17c], PT ;  /* 0x00005f000c007a0c */ /* 0x000fc80003f66270 */
[C---:B------:R-:W-:Y:S02]  /*935f0*/  ISETP.LT.AND P4, PT, R27.reuse, c[0x0][0x178], !P3 ;  /* 0x00005e001b007a0c */ /* 0x040fe40005f81270 */
[----:B------:R-:W-:Y:S02]  /*93600*/  IADD3 R18, R0, c[0x0][0x198], RZ ;  /* 0x0000660000127a10 */ /* 0x000fe40007ffe0ff */
[C---:B------:R-:W-:Y:S02]  /*93610*/  ISETP.LT.AND P3, PT, R26.reuse, c[0x0][0x178], !P3 ;  /* 0x00005e001a007a0c */ /* 0x040fe40005f61270 */
[----:B------:R-:W-:Y:S02]  /*93620*/  ISETP.LT.AND P6, PT, R27, c[0x0][0x178], !P5 ;  /* 0x00005e001b007a0c */ /* 0x000fe40006fc1270 */
[----:B------:R-:W-:Y:S02]  /*93630*/  ISETP.LT.AND P5, PT, R26, c[0x0][0x178], !P5 ;  /* 0x00005e001a007a0c */ /* 0x000fe40006fa1270 */
[----:B------:R-:W-:Y:S01]  /*93640*/  PRMT R3, R17, 0x7632, R3 ;  /* 0x0000763211037816 */ /* 0x000fe20000000003 */
[----:B------:R-:W-:Y:S01]  /*93650*/  IMAD.WIDE R16, R18, 0x2, R6 ;  /* 0x0000000212107825 */ /* 0x000fe200078e0206 */
[----:B------:R-:W-:-:S02]  /*93660*/  IADD3 R20, R28, 0x11f, RZ ;  /* 0x0000011f1c147810 */ /* 0x000fc40007ffe0ff */
[C---:B------:R-:W-:Y:S01]  /*93670*/  IADD3 R0, R18.reuse, c[0x0][0x198], RZ ;  /* 0x0000660012007a10 */ /* 0x040fe20007ffe0ff */
[----:B------:R-:W-:Y:S01]  /*93680*/  IMAD.WIDE R18, R18, 0x2, R4 ;  /* 0x0000000212127825 */ /* 0x000fe200078e0204 */
[----:B------:R-:W-:Y:S01]  /*93690*/  IADD3 R12, R28, 0x11b, RZ ;  /* 0x0000011b1c0c7810 */ /* 0x000fe20007ffe0ff */
[----:B------:R0:W-:Y:S01]  /*936a0*/  @P4 STG.E.U16 [R16.64], R3 ;  /* 0x0000000310004986 */ /* 0x0001e2000c101506 */
[----:B------:R-:W-:Y:S01]  /*936b0*/  ISETP.GE.AND P2, PT, R20, c[0x0][0x17c], PT ;  /* 0x00005f0014007a0c */ /* 0x000fe20003f46270 */
[----:B------:R-:W-:Y:S01]  /*936c0*/  IMAD.WIDE R20, R0, 0x2, R6 ;  /* 0x0000000200147825 */ /* 0x000fe200078e0206 */
[----:B------:R-:W-:Y:S01]  /*936d0*/  ISETP.GE.AND P4, PT, R12, c[0x0][0x17c], PT ;  /* 0x00005f000c007a0c */ /* 0x000fe20003f86270 */
[----:B------:R3:W-:Y:S02]  /*936e0*/  @P3 STG.E.U16 [R18.64], R8 ;  /* 0x0000000812003986 */ /* 0x0007e4000c101506 */
[----:B0-----:R-:W-:Y:S01]  /*936f0*/  IMAD.WIDE R16, R0, 0x2, R4 ;  /* 0x0000000200107825 */ /* 0x001fe200078e0204 */
[----:B------:R-:W-:-:S02]  /*93700*/  IADD3 R3, R28, 0x11c, RZ ;  /* 0x0000011c1c037810 */ /* 0x000fc40007ffe0ff */
[----:B---3--:R-:W-:Y:S02]  /*93710*/  PRMT R8, R25, 0x7632, R8 ;  /* 0x0000763219087816 */ /* 0x008fe40000000008 */
[----:B------:R-:W-:Y:S02]  /*93720*/  ISETP.GE.AND P3, PT, R3, c[0x0][0x17c], PT ;  /* 0x00005f0003007a0c */ /* 0x000fe40003f66270 */
[----:B------:R-:W-:-:S05]  /*93730*/  IADD3 R0, R0, c[0x0][0x198], RZ ;  /* 0x0000660000007a10 */ /* 0x000fca0007ffe0ff */
[----:B------:R-:W-:Y:S01]  /*93740*/  IMAD.WIDE R18, R0, 0x2, R4 ;  /* 0x0000000200127825 */ /* 0x000fe200078e0204 */
[----:B--2---:R-:W-:Y:S01]  /*93750*/  @P6 STG.E.U16 [R20.64], R22 ;  /* 0x0000001614006986 */ /* 0x004fe2000c101506 */
[----:B------:R-:W-:-:S03]  /*93760*/  ISETP.LT.AND P6, PT, R27, c[0x0][0x178], !P4 ;  /* 0x00005e001b007a0c */ /* 0x000fc600067c1270 */
[----:B------:R0:W-:Y:S01]  /*93770*/  @P5 STG.E.U16 [R16.64], R25 ;  /* 0x0000001910005986 */ /* 0x0001e2000c101506 */
[----:B------:R-:W-:Y:S02]  /*93780*/  ISETP.LT.AND P4, PT, R26, c[0x0][0x178], !P4 ;  /* 0x00005e001a007a0c */ /* 0x000fe40006781270 */
[----:B------:R-:W-:Y:S02]  /*93790*/  PRMT R3, R22, 0x7632, R3 ;  /* 0x0000763216037816 */ /* 0x000fe40000000003 */
[----:B------:R-:W-:Y:S01]  /*937a0*/  ISETP.LT.AND P5, PT, R27, c[0x0][0x178], !P3 ;  /* 0x00005e001b007a0c */ /* 0x000fe20005fa1270 */
[----:B0-----:R-:W2:Y:S01]  /*937b0*/  LDL.LU R25, [R1+0x5d0] ;  /* 0x0005d00001197983 */ /* 0x001ea20000300800 */
[----:B------:R-:W-:Y:S01]  /*937c0*/  IMAD.WIDE R16, R0, 0x2, R6 ;  /* 0x0000000200107825 */ /* 0x000fe200078e0206 */
[----:B------:R-:W-:Y:S02]  /*937d0*/  ISETP.LT.AND P3, PT, R26, c[0x0][0x178], !P3 ;  /* 0x00005e001a007a0c */ /* 0x000fe40005f61270 */
[----:B------:R-:W3:Y:S01]  /*937e0*/  LDL.LU R22, [R1+0x530] ;  /* 0x0005300001167983 */ /* 0x000ee20000300800 */
[----:B------:R-:W-:-:S03]  /*937f0*/  IADD3 R0, R0, c[0x0][0x198], RZ ;  /* 0x0000660000007a10 */ /* 0x000fc60007ffe0ff */
[----:B------:R0:W-:Y:S04]  /*93800*/  @P6 STG.E.U16 [R16.64], R3 ;  /* 0x0000000310006986 */ /* 0x0001e8000c101506 */
[----:B------:R1:W-:Y:S01]  /*93810*/  @P4 STG.E.U16 [R18.64], R8 ;  /* 0x0000000812004986 */ /* 0x0003e2000c101506 */
[----:B0-----:R-:W-:Y:S01]  /*93820*/  IMAD.WIDE R16, R0, 0x2, R6 ;  /* 0x0000000200107825 */ /* 0x001fe200078e0206 */
[----:B------:R-:W-:-:S03]  /*93830*/  IADD3 R3, R28, 0x11e, RZ ;  /* 0x0000011e1c037810 */ /* 0x000fc60007ffe0ff */
[----:B-1----:R-:W-:Y:S01]  /*93840*/  IMAD.WIDE R18, R0, 0x2, R4 ;  /* 0x0000000200127825 */ /* 0x002fe200078e0204 */
[----:B----4-:R0:W-:Y:S01]  /*93850*/  @P5 STG.E.U16 [R16.64], R23 ;  /* 0x0000001710005986 */ /* 0x0101e2000c101506 */
[----:B------:R-:W-:Y:S02]  /*93860*/  ISETP.GE.AND P5, PT, R3, c[0x0][0x17c], PT ;  /* 0x00005f0003007a0c */ /* 0x000fe40003fa6270 */
[----:B------:R-:W-:Y:S01]  /*93870*/  PRMT R8, R23, 0x7632, R8 ;  /* 0x0000763217087816 */ /* 0x000fe20000000008 */
[----:B------:R1:W-:Y:S01]  /*93880*/  @P3 STG.E.U16 [R18.64], R24 ;  /* 0x0000001812003986 */ /* 0x0003e2000c101506 */
[----:B------:R-:W-:-:S03]  /*93890*/  PRMT R3, R24, 0x7632, R3 ;  /* 0x0000763218037816 */ /* 0x000fc60000000003 */
[----:B0-----:R-:W4:Y:S04]  /*938a0*/  LDL.LU R23, [R1+0x414] ;  /* 0x0004140001177983 */ /* 0x001f280000300800 */
[----:B-1----:R-:W4:Y:S01]  /*938b0*/  LDL.LU R24, [R1+0x3c4] ;  /* 0x0003c40001187983 */ /* 0x002f220000300800 */
        /* <DEDUP_REMOVED lines=13> */
[C---:B------:R-:W-:Y:S01]  /*93990*/  IADD3 R12, R0.reuse, c[0x0][0x198], RZ ;  /* 0x00006600000c7a10 */ /* 0x040fe20007ffe0ff */
[----:B0-----:R-:W-:Y:S01]  /*939a0*/  IMAD.WIDE R16, R0, 0x2, R6 ;  /* 0x0000000200107825 */ /* 0x001fe200078e0206 */
[----:B-1----:R-:W-:-:S03]  /*939b0*/  IADD3 R3, R28, 0x120, RZ ;  /* 0x000001201c037810 */ /* 0x002fc60007ffe0ff */
[----:B------:R-:W-:Y:S01]  /*939c0*/  IMAD.WIDE R18, R12, 0x2, R6 ;  /* 0x000000020c127825 */ /* 0x000fe200078e0206 */
[----:B------:R-:W-:Y:S02]  /*939d0*/  ISETP.LT.AND P2, PT, R26, c[0x0][0x178], !P2 ;  /* 0x00005e001a007a0c */ /* 0x000fe40005741270 */
[----:B------:R-:W-:-:S04]  /*939e0*/  IADD3 R8, R28, 0x124, RZ ;  /* 0x000001241c087810 */ /* 0x000fc80007ffe0ff */
[----:B------:R-:W-:Y:S02]  /*939f0*/  ISETP.GE.AND P4, PT, R8, c[0x0][0x17c], PT ;  /* 0x00005f0008007a0c */ /* 0x000fe40003f86270 */
[----:B------:R-:W-:Y:S01]  /*93a00*/  IADD3 R8, R28, 0x121, RZ ;  /* 0x000001211c087810 */ /* 0x000fe20007ffe0ff */
[----:B--2---:R0:W-:Y:S01]  /*93a10*/  @P3 STG.E.U16 [R16.64], R25 ;  /* 0x0000001910003986 */ /* 0x0041e2000c101506 */
[----:B------:R-:W-:Y:S01]  /*93a20*/  ISETP.GE.AND P3, PT, R3, c[0x0][0x17c], PT ;  /* 0x00005f0003007a0c */ /* 0x000fe20003f66270 */
[----:B0-----:R-:W-:Y:S01]  /*93a30*/  IMAD.WIDE R16, R0, 0x2, R4 ;  /* 0x0000000200107825 */ /* 0x001fe200078e0204 */
[----:B------:R-:W-:Y:S02]  /*93a40*/  PRMT R0, R25, 0x7632, R0 ;  /* 0x0000763219007816 */ /* 0x000fe40000000000 */
[----:B---3--:R-:W-:Y:S01]  /*93a50*/  PRMT R3, R22, 0x7632, R3 ;  /* 0x0000763216037816 */ /* 0x008fe20000000003 */
[----:B------:R-:W2:Y:S04]  /*93a60*/  LDL.LU R25, [R1+0x3e4] ;  /* 0x0003e40001197983 */ /* 0x000ea80000300800 */
[----:B------:R0:W-:Y:S01]  /*93a70*/  @P5 STG.E.U16 [R16.64], R22 ;  /* 0x0000001610005986 */ /* 0x0001e2000c101506 */
[----:B------:R-:W-:-:S02]  /*93a80*/  ISETP.LT.AND P5, PT, R27, c[0x0][0x178], !P3 ;  /* 0x00005e001b007a0c */ /* 0x000fc40005fa1270 */
        /* <DEDUP_REMOVED lines=15> */
[----:B---3--:R-:W3:Y:S04]  /*93b80*/  LDL.LU R24, [R1+0x3d4] ;  /* 0x0003d40001187983 */ /* 0x008ee80000300800 */
        /* <DEDUP_REMOVED lines=8> */
[----:B------:R-:W-:-:S04]  /*93c10*/  IMAD.WIDE R18, R18, 0x2, R4 ;  /* 0x0000000212127825 */ /* 0x000fc800078e0204 */
        /* <DEDUP_REMOVED lines=12> */
[----:B------:R-:W-:Y:S02]  /*93ce0*/  ISETP.LT.AND P3, PT, R26, c[0x0][0x178], !P3 ;  /* 0x00005e001a007a0c */ /* 0x000fe40005f61270 */
[----:B------:R-:W-:Y:S02]  /*93cf0*/  IADD3 R18, R0, c[0x0][0x198], RZ ;  /* 0x0000660000127a10 */ /* 0x000fe40007ffe0ff */
[----:B------:R-:W-:Y:S02]  /*93d00*/  ISETP.LT.AND P6, PT, R27, c[0x0][0x178], !P4 ;  /* 0x00005e001b007a0c */ /* 0x000fe400067c1270 */
[----:B------:R-:W-:Y:S02]  /*93d10*/  ISETP.LT.AND P4, PT, R26, c[0x0][0x178], !P4 ;  /* 0x00005e001a007a0c */ /* 0x000fe40006781270 */
[----:B------:R-:W-:Y:S01]  /*93d20*/  PRMT R3, R17, 0x7632, R3 ;  /* 0x0000763211037816 */ /* 0x000fe20000000003 */
[----:B------:R-:W-:Y:S01]  /*93d30*/  IMAD.WIDE R16, R18, 0x2, R6 ;  /* 0x0000000212107825 */ /* 0x000fe200078e0206 */
[----:B------:R-:W-:-:S02]  /*93d40*/  IADD3 R20, R28, 0x129, RZ ;  /* 0x000001291c147810 */ /* 0x000fc40007ffe0ff */
[C---:B------:R-:W-:Y:S01]  /*93d50*/  IADD3 R0, R18.reuse, c[0x0][0x198], RZ ;  /* 0x0000660012007a10 */ /* 0x040fe20007ffe0ff */
[----:B------:R-:W-:Y:S01]  /*93d60*/  IMAD.WIDE R18, R18, 0x2, R4 ;  /* 0x0000000212127825 */ /* 0x000fe200078e0204 */
[----:B------:R-:W-:Y:S02]  /*93d70*/  IADD3 R12, R28, 0x125, RZ ;  /* 0x000001251c0c7810 */ /* 0x000fe40007ffe0ff */
[----:B------:R-:W-:Y:S01]  /*93d80*/  ISETP.GE.AND P2, PT, R20, c[0x0][0x17c], PT ;  /* 0x00005f0014007a0c */ /* 0x000fe20003f46270 */
[----:B------:R-:W-:Y:S01]  /*93d90*/  IMAD.WIDE R20, R0, 0x2, R6 ;  /* 0x0000000200147825 */ /* 0x000fe200078e0206 */
[----:B------:R0:W-:Y:S01]  /*93da0*/  @P5 STG.E.U16 [R16.64], R3 ;  /* 0x0000000310005986 */ /* 0x0001e2000c101506 */
[----:B------:R-:W-:-:S03]  /*93db0*/  ISETP.GE.AND P5, PT, R12, c[0x0][0x17c], PT ;  /* 0x00005f000c007a0c */ /* 0x000fc60003fa6270 */
[----:B------:R3:W-:Y:S01]  /*93dc0*/  @P3 STG.E.U16 [R18.64], R8 ;  /* 0x0000000812003986 */ /* 0x0007e2000c101506 */
[----:B0-----:R-:W-:Y:S01]  /*93dd0*/  IMAD.WIDE R16, R0, 0x2, R4 ;  /* 0x0000000200107825 */ /* 0x001fe200078e0204 */
[----:B------:R-:W-:Y:S02]  /*93de0*/  IADD3 R3, R28, 0x126, RZ ;  /* 0x000001261c037810 */ /* 0x000fe40007ffe0ff */
        /* <DEDUP_REMOVED lines=8> */
[----:B------:R-:W-:Y:S02]  /*93e70*/  ISETP.LT.AND P4, PT, R27, c[0x0][0x178], !P3 ;  /* 0x00005e001b007a0c */ /* 0x000fe40005f81270 */
[----:B------:R-:W-:Y:S01]  /*93e80*/  PRMT R3, R22, 0x7632, R3 ;  /* 0x0000763216037816 */ /* 0x000fe20000000003 */
        /* <DEDUP_REMOVED lines=36> */
[----:B------:R-:W-:Y:S01]  /*940d0*/  ISETP.LT.AND P2, PT, R26, c[0x0][0x178], !P2 ;  /* 0x00005e001a007a0c */ /* 0x000fe20005741270 */
        /* <DEDUP_REMOVED lines=10> */
[----:B------:R-:W-:Y:S01]  /*94180*/  IADD3 R3, R28, 0x12b, RZ ;  /* 0x0000012b1c037810 */ /* 0x000fe20007ffe0ff */
[C---:B0-----:R-:W-:Y:S01]  /*94190*/  IMAD.WIDE R16, R12.reuse, 0x2, R4 ;  /* 0x000000020c107825 */ /* 0x041fe200078e0204 */
[----:B-1----:R-:W-:-:S04]  /*941a0*/  IADD3 R0, R12, c[0x0][0x198], RZ ;  /* 0x000066000c007a10 */ /* 0x002fc80007ffe0ff */
[----:B------:R-:W-:Y:S01]  /*941b0*/  @P2 STG.E.U16 [R16.64], R8 ;  /* 0x0000000810002986 */ /* 0x000fe2000c101506 */
[----:B------:R-:W-:Y:S01]  /*941c0*/  ISETP.GE.AND P6, PT, R3, c[0x0][0x17c], PT ;  /* 0x00005f0003007a0c */ /* 0x000fe20003fc6270 */
[----:B------:R-:W-:-:S04]  /*941d0*/  IMAD.WIDE R18, R0, 0x2, R6 ;  /* 0x0000000200127825 */ /* 0x000fc800078e0206 */
[C---:B------:R-:W-:Y:S01]  /*941e0*/  IMAD.WIDE R20, R0.reuse, 0x2, R4 ;  /* 0x0000000200147825 */ /* 0x040fe200078e0204 */
[----:B----4-:R0:W-:Y:S04]  /*941f0*/  @P4 STG.E.U16 [R18.64], R23 ;  /* 0x0000001712004986 */ /* 0x0101e8000c101506 */
[----:B------:R1:W-:Y:S01]  /*94200*/  @P3 STG.E.U16 [R20.64], R25 ;  /* 0x0000001914003986 */ /* 0x0003e2000c101506 */
[----:B------:R-:W-:Y:S02]  /*94210*/  ISETP.LT.AND P3, PT, R27, c[0x0][0x178], !P6 ;  /* 0x00005e001b007a0c */ /* 0x000fe40007761270 */
[----:B0-----:R-:W-:Y:S02]  /*94220*/  IADD3 R18, R0, c[0x0][0x198], RZ ;  /* 0x0000660000127a10 */ /* 0x001fe40007ffe0ff */
[----:B------:R-:W-:-:S03]  /*94230*/  PRMT R0, R23, 0x7632, R0 ;  /* 0x0000763217007816 */ /* 0x000fc60000000000 */
[----:B------:R-:W-:Y:S01]  /*94240*/  IMAD.WIDE R16, R18, 0x2, R6 ;  /* 0x0000000212107825 */ /* 0x000fe200078e0206 */
[----:B------:R-:W-:Y:S02]  /*94250*/  PRMT R8, R25, 0x7632, R8 ;  /* 0x0000763219087816 */ /* 0x000fe40000000008 */
[----:B-1----:R-:W3:Y:S04]  /*94260*/  LDL.LU R25, [R1+0x554] ;  /* 0x0005540001197983 */ /* 0x002ee80000300800 */
        /* <DEDUP_REMOVED lines=9> */
[----:B------:R-:W-:Y:S01]  /*94300*/  IMAD.WIDE R20, R3, 0x2, R6 ;  /* 0x0000000203147825 */ /* 0x000fe200078e0206 */
[----:B------:R-:W-:-:S03]  /*94310*/  IADD3 R12, R28, 0x12d, RZ ;  /* 0x0000012d1c0c7810 */ /* 0x000fc60007ffe0ff */
[----:B------:R-:W-:Y:S01]  /*94320*/  IMAD.WIDE R22, R3, 0x2, R4 ;  /* 0x0000000203167825 */ /* 0x000fe200078e0204 */
[----:B------:R0:W-:Y:S01]  /*94330*/  @P6 STG.E.U16 [R18.64], R8 ;  /* 0x0000000812006986 */ /* 0x0001e2000c101506 */
[----:B------:R-:W-:-:S03]  /*94340*/  ISETP.GE.AND P3, PT, R12, c[0x0][0x17c], PT ;  /* 0x00005f000c007a0c */ /* 0x000fc60003f66270 */
[----:B------:R-:W-:Y:S01]  /*94350*/  STL [R1+0x2384], R23 ;  /* 0x0023841701007387 */ /* 0x000fe20000100800 */
[----:B------:R-:W-:Y:S02]  /*94360*/  ISETP.LT.AND P6, PT, R27, c[0x0][0x178], !P5 ;  /* 0x00005e001b007a0c */ /* 0x000fe40006fc1270 */
[----:B0-----:R-:W-:Y:S02]  /*94370*/  IADD3 R18, R3, c[0x0][0x198], RZ ;  /* 0x0000660003127a10 */ /* 0x001fe40007ffe0ff */
[----:B------:R-:W-:Y:S02]  /*94380*/  IADD3 R3, R28, 0x12f, RZ ;  /* 0x0000012f1c037810 */ /* 0x000fe40007ffe0ff */
[----:B------:R-:W-:Y:S02]  /*94390*/  IADD3 R0, R18, c[0x0][0x198], RZ ;  /* 0x0000660012007a10 */ /* 0x000fe40007ffe0ff */
[----:B--2---:R-:W-:Y:S01]  /*943a0*/  PRMT R12, R24, 0x7632, R12 ;  /* 0x00007632180c7816 */ /* 0x004fe2000000000c */
[----:B----4-:R-:W-:Y:S04]  /*943b0*/  @P4 STG.E.U16 [R20.64], R17 ;  /* 0x0000001114004986 */ /* 0x010fe8000c101506 */
[----:B------:R0:W-:Y:S04]  /*943c0*/  @P2 STG.E.U16 [R22.64], R24 ;  /* 0x0000001816002986 */ /* 0x0001e8000c101506 */
[----:B0-----:R-:W2:Y:S04]  /*943d0*/  LDL.LU R22, [R1+0x564] ;  /* 0x0005640001167983 */ /* 0x001ea80000300800 */
[----:B------:R-:W4:Y:S01]  /*943e0*/  LDL.LU R24, [R1+0x4f4] ;  /* 0x0004f40001187983 */ /* 0x000f220000300800 */
[----:B------:R-:W-:-:S02]  /*943f0*/  ISETP.LT.AND P4, PT, R27, c[0x0][0x178], !P3 ;  /* 0x00005e001b007a0c */ /* 0x000fc40005f81270 */
[----:B------:R-:W-:Y:S02]  /*94400*/  ISETP.LT.AND P3, PT, R26, c[0x0][0x178], !P3 ;  /* 0x00005e001a007a0c */ /* 0x000fe40005f61270 */
[----:B------:R-:W-:Y:S01]  /*94410*/  PRMT R8, R17, 0x7632, R8 ;  /* 0x0000763211087816 */ /* 0x000fe20000000008 */
[----:B------:R-:W-:Y:S01]  /*94420*/  IMAD.WIDE R16, R18, 0x2, R6 ;  /* 0x0000000212107825 */ /* 0x000fe200078e0206 */
[----:B------:R-:W-:-:S03]  /*94430*/  IADD3 R20, R28, 0x133, RZ ;  /* 0x000001331c147810 */ /* 0x000fc60007ffe0ff */
[----:B------:R-:W-:Y:S01]  /*94440*/  IMAD.WIDE R18, R18, 0x2, R4 ;  /* 0x0000000212127825 */ /* 0x000fe200078e0204 */
[----:B------:R-:W-:-:S03]  /*94450*/  ISETP.GE.AND P2, PT, R20, c[0x0][0x17c], PT ;  /* 0x00005f0014007a0c */ /* 0x000fc60003f46270 */
[----:B------:R-:W-:Y:S01]  /*94460*/  @P4 STG.E.U16 [R16.64], R8 ;  /* 0x0000000810004986 */ /* 0x000fe2000c101506 */
[----:B------:R-:W-:Y:S01]  /*94470*/  ISETP.GE.AND P4, PT, R3, c[0x0][0x17c], PT ;  /* 0x00005f0003007a0c */ /* 0x000fe20003f86270 */
[----:B------:R-:W-:Y:S01]  /*94480*/  IMAD.WIDE R20, R0, 0x2, R6 ;  /* 0x0000000200147825 */ /* 0x000fe200078e0206 */
[----:B------:R-:W-:Y:S01]  /*94490*/  IADD3 R3, R28, 0x130, RZ ;  /* 0x000001301c037810 */ /* 0x000fe20007ffe0ff */
[----:B------:R-:W-:Y:S03]  /*944a0*/  @P3 STG.E.U16 [R18.64], R12 ;  /* 0x0000000c12003986 */ /* 0x000fe6000c101506 */
[----:B------:R-:W-:Y:S01]  /*944b0*/  ISETP.GE.AND P3, PT, R3, c[0x0][0x17c], PT ;  /* 0x00005f0003007a0c */ /* 0x000fe20003f66270 */
[----:B---3--:R0:W-:Y:S01]  /*944c0*/  @P6 STG.E.U16 [R20.64], R25 ;  /* 0x0000001914006986 */ /* 0x0081e2000c101506 */
[----:B------:R-:W-:-:S03]  /*944d0*/  PRMT R3, R25, 0x7632, R3 ;  /* 0x0000763219037816 */ /* 0x000fc60000000003 */
[----:B0-----:R-:W3:Y:S01]  /*944e0*/  LDL.LU R25, [R1+0x574] ;  /* 0x0005740001197983 */ /* 0x001ee20000300800 */
[----:B------:R-:W-:Y:S01]  /*944f0*/  ISETP.LT.AND P5, PT, R26, c[0x0][0x178], !P5 ;  /* 0x00005e001a007a0c */ /* 0x000fe20006fa1270 */
[----:B------:R-:W-:Y:S01]  /*94500*/  IMAD.WIDE R16, R0, 0x2, R4 ;  /* 0x0000000200107825 */ /* 0x000fe200078e0204 */
[----:B------:R-:W-:Y:S01]  /*94510*/  ISETP.LT.AND P6, PT, R27, c[0x0][0x178], !P4 ;  /* 0x00005e001b007a0c */ /* 0x000fe200067c1270 */
[----:B------:R-:W3:Y:S01]  /*94520*/  LDL.LU R23, [R1+0x494] ;  /* 0x0004940001177983 */ /* 0x000ee20000300800 */
[----:B------:R-:W-:Y:S02]  /*94530*/  ISETP.LT.AND P4, PT, R26, c[0x0][0x178], !P4 ;  /* 0x00005e001a007a0c */ /* 0x000fe40006781270 */
[----:B------:R-:W-:Y:S02]  /*94540*/  IADD3 R0, R0, c[0x0][0x198], RZ ;  /* 0x0000660000007a10 */ /* 0x000fe40007ffe0ff */
[----:B------:R-:W-:-:S05]  /*94550*/  PRMT R8, R13, 0x7632, R8 ;  /* 0x000076320d087816 */ /* 0x000fca0000000008 */
[----:B------:R0:W-:Y:S01]  /*94560*/  @P5 STG.E.U16 [R16.64], R13 ;  /* 0x0000000d10005986 */ /* 0x0001e2000c101506 */
[----:B------:R-:W-:Y:S02]  /*94570*/  ISETP.LT.AND P5, PT, R27, c[0x0][0x178], !P3 ;  /* 0x00005e001b007a0c */ /* 0x000fe40005fa1270 */
[----:B------:R-:W-:Y:S01]  /*94580*/  ISETP.LT.AND P3, PT, R26, c[0x0][0x178], !P3 ;  /* 0x00005e001a007a0c */ /* 0x000fe20005f61270 */
[----:B0-----:R-:W-:-:S04]  /*94590*/  IMAD.WIDE R12, R0, 0x2, R6 ;  /* 0x00000002000c7825 */ /* 0x001fc800078e0206 */
[C---:B------:R-:W-:Y:S01]  /*945a0*/  IMAD.WIDE R16, R0.reuse, 0x2, R4 ;  /* 0x0000000200107825 */ /* 0x040fe200078e0204 */
[----:B------:R-:W-:Y:S01]  /*945b0*/  IADD3 R0, R0, c[0x0][0x198], RZ ;  /* 0x0000660000007a10 */ /* 0x000fe20007ffe0ff */
[----:B------:R0:W-:Y:S04]  /*945c0*/  @P6 STG.E.U16 [R12.64], R3 ;  /* 0x000000030c006986 */ /* 0x0001e8000c101506 */
[----:B------:R1:W-:Y:S01]  /*945d0*/  @P4 STG.E.U16 [R16.64], R8 ;  /* 0x0000000810004986 */ /* 0x0003e2000c101506 */
[----:B0-----:R-:W-:Y:S01]  /*945e0*/  IMAD.WIDE R12, R0, 0x2, R6 ;  /* 0x00000002000c7825 */ /* 0x001fe200078e0206 */
[----:B------:R-:W-:-:S03]  /*945f0*/  IADD3 R3, R28, 0x132, RZ ;  /* 0x000001321c037810 */ /* 0x000fc60007ffe0ff */
[----:B-1----:R-:W-:Y:S01]  /*94600*/  IMAD.WIDE R16, R0, 0x2, R4 ;  /* 0x0000000200107825 */ /* 0x002fe200078e0204 */
[----:B------:R-:W-:-:S04]  /*94610*/  IADD3 R18, R28, 0x131, RZ ;  /* 0x000001311c127810 */ /* 0x000fc80007ffe0ff */
[----:B------:R-:W-:-:S04]  /*94620*/  ISETP.GE.AND P6, PT, R18, c[0x0][0x17c], PT ;  /* 0x00005f0012007a0c */ /* 0x000fc80003fc6270 */
[----:B------:R-:W-:Y:S02]  /*94630*/  ISETP.LT.AND P4, PT, R27, c[0x0][0x178], !P6 ;  /* 0x00005e001b007a0c */ /* 0x000fe40007781270 */
[----:B------:R-:W-:Y:S02]  /*94640*/  IADD3 R0, R0, c[0x0][0x198], RZ ;  /* 0x0000660000007a10 */ /* 0x000fe40007ffe0ff */
[----:B------:R-:W-:Y:S01]  /*94650*/  ISETP.LT.AND P6, PT, R26, c[0x0][0x178], !P6 ;  /* 0x00005e001a007a0c */ /* 0x000fe200077c1270 */
[----:B--2---:R0:W-:Y:S01]  /*94660*/  @P5 STG.E.U16 [R12.64], R22 ;  /* 0x000000160c005986 */ /* 0x0041e2000c101506 */
[----:B------:R-:W-:Y:S02]  /*94670*/  ISETP.GE.AND P5, PT, R3, c[0x0][0x17c], PT ;  /* 0x00005f0003007a0c */ /* 0x000fe40003fa6270 */
[----:B------:R-:W-:Y:S01]  /*94680*/  PRMT R3, R22, 0x7632, R3 ;  /* 0x0000763216037816 */ /* 0x000fe20000000003 */
[----:B----4-:R1:W-:Y:S01]  /*94690*/  @P3 STG.E.U16 [R16.64], R24 ;  /* 0x0000001810003986 */ /* 0x0103e2000c101506 */
[----:B------:R-:W-:-:S03]  /*946a0*/  PRMT R8, R24, 0x7632, R8 ;  /* 0x0000763218087816 */ /* 0x000fc60000000008 */
[----:B0-----:R-:W2:Y:S04]  /*946b0*/  LDL.LU R22, [R1+0x584] ;  /* 0x0005840001167983 */ /* 0x001ea80000300800 */
[----:B-1----:R-:W4:Y:S01]  /*946c0*/  LDL.LU R24, [R1+0x364] ;  /* 0x0003640001187983 */ /* 0x002f220000300800 */
[----:B------:R-:W-:Y:S01]  /*946d0*/  ISETP.LT.AND P3, PT, R27, c[0x0][0x178], !P5 ;  /* 0x00005e001b007a0c */ /* 0x000fe20006f61270 */
[----:B------:R-:W-:-:S04]  /*946e0*/  IMAD.WIDE R12, R0, 0x2, R6 ;  /* 0x00000002000c7825 */ /* 0x000fc800078e0206 */
[C---:B------:R-:W-:Y:S01]  /*946f0*/  IMAD.WIDE R16, R0.reuse, 0x2, R4 ;  /* 0x0000000200107825 */ /* 0x040fe200078e0204 */
[----:B------:R-:W-:Y:S01]  /*94700*/  IADD3 R0, R0, c[0x0][0x198], RZ ;  /* 0x0000660000007a10 */ /* 0x000fe20007ffe0ff */
[----:B------:R0:W-:Y:S04]  /*94710*/  @P4 STG.E.U16 [R12.64], R3 ;  /* 0x000000030c004986 */ /* 0x0001e8000c101506 */
[----:B------:R-:W-:Y:S01]  /*94720*/  @P6 STG.E.U16 [R16.64], R8 ;  /* 0x0000000810006986 */ /* 0x000fe2000c101506 */
[C---:B------:R-:W-:Y:S01]  /*94730*/  IADD3 R18, R0.reuse, c[0x0][0x198], RZ ;  /* 0x0000660000127a10 */ /* 0x040fe20007ffe0ff */
[----:B0-----:R-:W-:-:S05]  /*94740*/  IMAD.WIDE R12, R0, 0x2, R6 ;  /* 0x00000002000c7825 */ /* 0x001fca00078e0206 */
[----:B---3--:R0:W-:Y:S02]  /*94750*/  @P3 STG.E.U16 [R12.64], R25 ;  /* 0x000000190c003986 */ /* 0x0081e4000c101506 */
[----:B0-----:R-:W-:Y:S01]  /*94760*/  IMAD.WIDE R12, R0, 0x2, R4 ;  /* 0x00000002000c7825 */ /* 0x001fe200078e0204 */
[----:B------:R-:W-:Y:S02]  /*94770*/  PRMT R0, R25, 0x7632, R0 ;  /* 0x0000763219007816 */ /* 0x000fe40000000000 */
[----:B------:R-:W3:Y:S01]  /*94780*/  LDL.LU R25, [R1+0x594] ;  /* 0x0005940001197983 */ /* 0x000ee20000300800 */
[----:B------:R-:W-:Y:S02]  /*94790*/  ISETP.LT.AND P5, PT, R26, c[0x0][0x178], !P5 ;  /* 0x00005e001a007a0c */ /* 0x000fe40006fa1270 */
[----:B------:R-:W-:Y:S02]  /*947a0*/  IADD3 R3, R28, 0x135, RZ ;  /* 0x000001351c037810 */ /* 0x000fe40007ffe0ff */
[----:B------:R-:W-:-:S02]  /*947b0*/  ISETP.LT.AND P6, PT, R27, c[0x0][0x178], !P2 ;  /* 0x00005e001b007a0c */ /* 0x000fc400057c1270 */
[----:B------:R-:W-:Y:S02]  /*947c0*/  ISETP.GE.AND P4, PT, R3, c[0x0][0x17c], PT ;  /* 0x00005f0003007a0c */ /* 0x000fe40003f86270 */
[----:B------:R-:W-:Y:S01]  /*947d0*/  IADD3 R3, R28, 0x134, RZ ;  /* 0x000001341c037810 */ /* 0x000fe20007ffe0ff */
[----:B------:R-:W-:-:S03]  /*947e0*/  IMAD.WIDE R16, R18, 0x2, R6 ;  /* 0x0000000212107825 */ /* 0x000fc600078e0206 */
[----:B------:R-:W-:Y:S01]  /*947f0*/  ISETP.GE.AND P3, PT, R3, c[0x0][0x17c], PT ;  /* 0x00005f0003007a0c */ /* 0x000fe20003f66270 */
[----:B------:R0:W-:Y:S01]  /*94800*/  @P5 STG.E.U16 [R12.64], R23 ;  /* 0x000000170c005986 */ /* 0x0001e2000c101506 */
[C---:B------:R-:W-:Y:S02]  /*94810*/  ISETP.LT.AND P2, PT, R26.reuse, c[0x0][0x178], !P2 ;  /* 0x00005e001a007a0c */ /* 0x040fe40005741270 */
[----:B------:R-:W-:Y:S01]  /*94820*/  ISETP.LT.AND P5, PT, R27, c[0x0][0x178], !P3 ;  /* 0x00005e001b007a0c */ /* 0x000fe20005fa1270 */
[----:B------:R1:W-:Y:S01]  /*94830*/  @P6 STG.E.U16 [R16.64], R0 ;  /* 0x0000000010006986 */ /* 0x0003e2000c101506 */
[----:B------:R-:W-:Y:S02]  /*94840*/  ISETP.LT.AND P3, PT, R26, c[0x0][0x178], !P3 ;  /* 0x00005e001a007a0c */ /* 0x000fe40005f61270 */
[----:B------:R-:W-:Y:S01]  /*94850*/  PRMT R3, R23, 0x7632, R3 ;  /* 0x0000763217037816 */ /* 0x000fe20000000003 */
[C---:B0-----:R-:W-:Y:S01]  /*94860*/  IMAD.WIDE R12, R18.reuse, 0x2, R4 ;  /* 0x00000002120c7825 */ /* 0x041fe200078e0204 */
[----:B-1----:R-:W-:-:S05]  /*94870*/  IADD3 R0, R18, c[0x0][0x198], RZ ;  /* 0x0000660012007a10 */ /* 0x002fca0007ffe0ff */
[----:B------:R0:W-:Y:S01]  /*94880*/  @P2 STG.E.U16 [R12.64], R3 ;  /* 0x000000030c002986 */ /* 0x0001e2000c101506 */
[----:B------:R-:W-:-:S04]  /*94890*/  IMAD.WIDE R16, R0, 0x2, R6 ;  /* 0x0000000200107825 */ /* 0x000fc800078e0206 */
[----:B------:R-:W-:Y:S01]  /*948a0*/  IMAD.WIDE R18, R0, 0x2, R4 ;  /* 0x0000000200127825 */ /* 0x000fe200078e0204 */
[----:B------:R-:W-:-:S04]  /*948b0*/  IADD3 R8, R28, 0x138, RZ ;  /* 0x000001381c087810 */ /* 0x000fc80007ffe0ff */
[----:B------:R-:W-:Y:S01]  /*948c0*/  ISETP.GE.AND P6, PT, R8, c[0x0][0x17c], PT ;  /* 0x00005f0008007a0c */ /* 0x000fe20003fc6270 */
[----:B--2---:R1:W-:Y:S04]  /*948d0*/  @P5 STG.E.U16 [R16.64], R22 ;  /* 0x0000001610005986 */ /* 0x0043e8000c101506 */
[----:B----4-:R2:W-:Y:S01]  /*948e0*/  @P3 STG.E.U16 [R18.64], R24 ;  /* 0x0000001812003986 */ /* 0x0105e2000c101506 */
[----:B------:R-:W-:Y:S02]  /*948f0*/  ISETP.LT.AND P3, PT, R27, c[0x0][0x178], !P4 ;  /* 0x00005e001b007a0c */ /* 0x000fe40006761270 */
[----:B0-----:R-:W-:Y:S02]  /*94900*/  PRMT R3, R22, 0x7632, R3 ;  /* 0x0000763216037816 */ /* 0x001fe40000000003 */
[----:B-1----:R-:W-:-:S02]  /*94910*/  IADD3 R16, R0, c[0x0][0x198], RZ ;  /* 0x0000660000107a10 */ /* 0x002fc40007ffe0ff */
[----:B------:R-:W-:-:S03]  /*94920*/  IADD3 R22, R28, 0x13a, RZ ;  /* 0x0000013a1c167810 */ /* 0x000fc60007ffe0ff */
[----:B------:R-:W-:Y:S01]  /*94930*/  IMAD.WIDE R12, R16, 0x2, R6 ;  /* 0x00000002100c7825 */ /* 0x000fe200078e0206 */
[----:B------:R-:W-:Y:S02]  /*94940*/  PRMT R8, R24, 0x7632, R8 ;  /* 0x0000763218087816 */ /* 0x000fe40000000008 */
[----:B--2---:R-:W2:Y:S04]  /*94950*/  LDL.LU R24, [R1+0x4d4] ;  /* 0x0004d40001187983 */ /* 0x004ea80000300800 */
[----:B------:R3:W-:Y:S01]  /*94960*/  @P3 STG.E.U16 [R12.64], R3 ;  /* 0x000000030c003986 */ /* 0x0007e2000c101506 */
[----:B------:R-:W-:-:S03]  /*94970*/  ISETP.GE.AND P3, PT, R22, c[0x0][0x17c], PT ;  /* 0x00005f0016007a0c */ /* 0x000fc60003f66270 */
[----:B------:R-:W4:Y:S01]  /*94980*/  LDL.LU R22, [R1+0x5c4] ;  /* 0x0005c40001167983 */ /* 0x000f220000300800 */
[----:B------:R-:W-:Y:S02]  /*94990*/  ISETP.LT.AND P4, PT, R26, c[0x0][0x178], !P4 ;  /* 0x00005e001a007a0c */ /* 0x000fe40006781270 */
[----:B------:R-:W-:Y:S01]  /*949a0*/  ISETP.LT.AND P5, PT, R27, c[0x0][0x178], !P1 ;  /* 0x00005e001b007a0c */ /* 0x000fe20004fa1270 */
[----:B------:R-:W2:Y:S01]  /*949b0*/  LDL.LU R23, [R1+0x5b4] ;  /* 0x0005b40001177983 */ /* 0x000ea20000300800 */
[C---:B------:R-:W-:Y:S01]  /*949c0*/  IADD3 R0, R16.reuse, c[0x0][0x198], RZ ;  /* 0x0000660010007a10 */ /* 0x040fe20007ffe0ff */
[----:B------:R-:W-:-:S04]  /*949d0*/  IMAD.WIDE R16, R16, 0x2, R4 ;  /* 0x0000000210107825 */ /* 0x000fc800078e0204 */
[----:B------:R-:W-:-:S04]  /*949e0*/  IMAD.WIDE R18, R0, 0x2, R6 ;  /* 0x0000000200127825 */ /* 0x000fc800078e0206 */
[----:B------:R-:W-:Y:S01]  /*949f0*/  @P4 STG.E.U16 [R16.64], R8 ;  /* 0x0000000810004986 */ /* 0x000fe2000c101506 */
[----:B---3--:R-:W-:-:S03]  /*94a00*/  PRMT R3, R25, 0x7632, R3 ;  /* 0x0000763219037816 */ /* 0x008fc60000000003 */
[----:B------:R0:W-:Y:S04]  /*94a10*/  @P5 STG.E.U16 [R18.64], R25 ;  /* 0x0000001912005986 */ /* 0x0001e8000c101506 */
[----:B0-----:R-:W3:Y:S01]  /*94a20*/  LDL.LU R25, [R1+0x3f4] ;  /* 0x0003f40001197983 */ /* 0x001ee20000300800 */
[----:B------:R-:W-:Y:S02]  /*94a30*/  ISETP.LT.AND P1, PT, R26, c[0x0][0x178], !P1 ;  /* 0x00005e001a007a0c */ /* 0x000fe40004f21270 */
[----:B------:R-:W-:Y:S02]  /*94a40*/  IADD3 R20, R28, 0x139, RZ ;  /* 0x000001391c147810 */ /* 0x000fe40007ffe0ff */
[----:B------:R-:W-:Y:S02]  /*94a50*/  ISETP.LT.AND P4, PT, R27, c[0x0][0x178], !P0 ;  /* 0x00005e001b007a0c */ /* 0x000fe40004781270 */
[----:B------:R-:W-:Y:S01]  /*94a60*/  ISETP.GE.AND P2, PT, R20, c[0x0][0x17c], PT ;  /* 0x00005f0014007a0c */ /* 0x000fe20003f46270 */
[C---:B------:R-:W-:Y:S01]  /*94a70*/  IMAD.WIDE R20, R0.reuse, 0x2, R4 ;  /* 0x0000000200147825 */ /* 0x040fe200078e0204 */
[----:B------:R-:W-:-:S02]  /*94a80*/  IADD3 R12, R0, c[0x0][0x198], RZ ;  /* 0x00006600000c7a10 */ /* 0x000fc40007ffe0ff */
[C---:B------:R-:W-:Y:S02]  /*94a90*/  ISETP.LT.AND P0, PT, R26.reuse, c[0x0][0x178], !P0 ;  /* 0x00005e001a007a0c */ /* 0x040fe40004701270 */
[----:B------:R-:W-:Y:S01]  /*94aa0*/  ISETP.LT.AND P5, PT, R27, c[0x0][0x178], !P6 ;  /* 0x00005e001b007a0c */ /* 0x000fe200077a1270 */
[----:B------:R0:W-:Y:S01]  /*94ab0*/  @P1 STG.E.U16 [R20.64], R9 ;  /* 0x0000000914001986 */ /* 0x0001e2000c101506 */
[----:B------:R-:W-:Y:S02]  /*94ac0*/  ISETP.LT.AND P6, PT, R26, c[0x0][0x178], !P6 ;  /* 0x00005e001a007a0c */ /* 0x000fe400077c1270 */
[----:B------:R-:W-:Y:S02]  /*94ad0*/  PRMT R18, R9, 0x7632, R18 ;  /* 0x0000763209127816 */ /* 0x000fe40000000012 */
[----:B------:R-:W-:Y:S02]  /*94ae0*/  IADD3 R16, R28, 0x13b, RZ ;  /* 0x0000013b1c107810 */ /* 0x000fe40007ffe0ff */
[C---:B------:R-:W-:Y:S01]  /*94af0*/  IADD3 R19, R12.reuse, c[0x0][0x198], RZ ;  /* 0x000066000c137a10 */ /* 0x040fe20007ffe0ff */
[----:B0-----:R-:W-:Y:S01]  /*94b00*/  IMAD.WIDE R8, R12, 0x2, R6 ;  /* 0x000000020c087825 */ /* 0x001fe200078e0206 */
[----:B------:R-:W-:-:S03]  /*94b10*/  ISETP.GE.AND P1, PT, R16, c[0x0][0x17c], PT ;  /* 0x00005f0010007a0c */ /* 0x000fc60003f26270 */
[----:B------:R-:W-:Y:S01]  /*94b20*/  IMAD.WIDE R12, R12, 0x2, R4 ;  /* 0x000000020c0c7825 */ /* 0x000fe200078e0204 */
[----:B------:R0:W-:Y:S01]  /*94b30*/  @P4 STG.E.U16 [R8.64], R3 ;  /* 0x0000000308004986 */ /* 0x0001e2000c101506 */
[----:B------:R-:W-:Y:S02]  /*94b40*/  IADD3 R0, R28, 0x13c, RZ ;  /* 0x0000013c1c007810 */ /* 0x000fe40007ffe0ff */
[C---:B------:R-:W-:Y:S01]  /*94b50*/  IMAD.WIDE R16, R19.reuse, 0x2, R6 ;  /* 0x0000000213107825 */ /* 0x040fe200078e0206 */
[----:B------:R1:W-:Y:S01]  /*94b60*/  @P0 STG.E.U16 [R12.64], R18 ;  /* 0x000000120c000986 */ /* 0x0003e2000c101506 */
[----:B------:R-:W-:Y:S02]  /*94b70*/  ISETP.GE.AND P4, PT, R0, c[0x0][0x17c], PT ;  /* 0x00005f0000007a0c */ /* 0x000fe40003f86270 */
[----:B------:R-:W-:Y:S01]  /*94b80*/  IADD3 R0, R28, 0x13d, RZ ;  /* 0x0000013d1c007810 */ /* 0x000fe20007ffe0ff */
[----:B0-----:R-:W-:-:S03]  /*94b90*/  IMAD.WIDE R8, R19, 0x2, R4 ;  /* 0x0000000213087825 */ /* 0x001fc600078e0204 */
[----:B------:R-:W-:Y:S02]  /*94ba0*/  ISETP.GE.AND P0, PT, R0, c[0x0][0x17c], PT ;  /* 0x00005f0000007a0c */ /* 0x000fe40003f06270 */
[----:B------:R-:W-:-:S05]  /*94bb0*/  IADD3 R0, R19, c[0x0][0x198], RZ ;  /* 0x0000660013007a10 */ /* 0x000fca0007ffe0ff */
[----:B-1----:R-:W-:Y:S01]  /*94bc0*/  IMAD.WIDE R12, R0, 0x2, R6 ;  /* 0x00000002000c7825 */ /* 0x002fe200078e0206 */
[----:B----4-:R0:W-:Y:S01]  /*94bd0*/  @P5 STG.E.U16 [R16.64], R22 ;  /* 0x0000001610005986 */ /* 0x0101e2000c101506 */
[----:B------:R-:W-:-:S03]  /*94be0*/  ISETP.LT.AND P5, PT, R27, c[0x0][0x178], !P2 ;  /* 0x00005e001b007a0c */ /* 0x000fc600057a1270 */
[----:B--2---:R1:W-:Y:S01]  /*94bf0*/  @P6 STG.E.U16 [R8.64], R24 ;  /* 0x0000001808006986 */ /* 0x0043e2000c101506 */
[----:B------:R-:W-:Y:S02]  /*94c00*/  ISETP.LT.AND P2, PT, R26, c[0x0][0x178], !P2 ;  /* 0x00005e001a007a0c */ /* 0x000fe40005741270 */
[----:B0-----:R-:W-:Y:S02]  /*94c10*/  PRMT R16, R24, 0x7632, R16 ;  /* 0x0000763218107816 */ /* 0x001fe40000000010 */
[----:B-1----:R-:W2:Y:S01]  /*94c20*/  LDL.LU R24, [R1+0x5a4] ;  /* 0x0005a40001187983 */ /* 0x002ea20000300800 */
[----:B------:R-:W-:-:S03]  /*94c30*/  ISETP.LT.AND P6, PT, R27, c[0x0][0x178], !P3 ;  /* 0x00005e001b007a0c */ /* 0x000fc60005fc1270 */
[----:B------:R-:W4:Y:S01]  /*94c40*/  LDL.LU R21, [R1+0x524] ;  /* 0x0005240001157983 */ /* 0x000f220000300800 */
[----:B------:R-:W-:Y:S01]  /*94c50*/  PRMT R3, R22, 0x7632, R3 ;  /* 0x0000763216037816 */ /* 0x000fe20000000003 */
[----:B------:R-:W-:Y:S01]  /*94c60*/  IMAD.WIDE R8, R0, 0x2, R4 ;  /* 0x0000000200087825 */ /* 0x000fe200078e0204 */
[----:B------:R-:W-:Y:S01]  /*94c70*/  ISETP.LT.AND P3, PT, R26, c[0x0][0x178], !P3 ;  /* 0x00005e001a007a0c */ /* 0x000fe20005f61270 */
[----:B------:R-:W4:Y:S01]  /*94c80*/  LDL.LU R22, [R1+0x5d4] ;  /* 0x0005d40001167983 */ /* 0x000f220000300800 */
[----:B------:R-:W-:-:S03]  /*94c90*/  IADD3 R0, R0, c[0x0][0x198], RZ ;  /* 0x0000660000007a10 */ /* 0x000fc60007ffe0ff */
[----:B------:R0:W-:Y:S04]  /*94ca0*/  @P5 STG.E.U16 [R12.64], R3 ;  /* 0x000000030c005986 */ /* 0x0001e8000c101506 */
[----:B------:R1:W-:Y:S01]  /*94cb0*/  @P2 STG.E.U16 [R8.64], R16 ;  /* 0x0000001008002986 */ /* 0x0003e2000c101506 */
[----:B0-----:R-:W-:-:S04]  /*94cc0*/  IMAD.WIDE R12, R0, 0x2, R4 ;  /* 0x00000002000c7825 */ /* 0x001fc800078e0204 */
[----:B-1----:R-:W-:Y:S01]  /*94cd0*/  IMAD.WIDE R8, R0, 0x2, R6 ;  /* 0x0000000200087825 */ /* 0x002fe200078e0206 */
[----:B---3--:R-:W-:-:S04]  /*94ce0*/  PRMT R16, R25, 0x7632, R16 ;  /* 0x0000763219107816 */ /* 0x008fc80000000010 */
[----:B------:R-:W-:Y:S04]  /*94cf0*/  @P6 STG.E.U16 [R8.64], R23 ;  /* 0x0000001708006986 */ /* 0x000fe8000c101506 */
[----:B------:R0:W-:Y:S04]  /*94d00*/  @P3 STG.E.U16 [R12.64], R25 ;  /* 0x000000190c003986 */ /* 0x0001e8000c101506 */
[----:B0-----:R-:W3:Y:S01]  /*94d10*/  LDL.LU R25, [R1+0x534] ;  /* 0x0005340001197983 */ /* 0x001ee20000300800 */
[----:B------:R-:W-:Y:S02]  /*94d20*/  ISETP.LT.AND P2, PT, R27, c[0x0][0x178], !P1 ;  /* 0x00005e001b007a0c */ /* 0x000fe40004f41270 */
[----:B------:R-:W-:-:S02]  /*94d30*/  IADD3 R3, R28, 0x13f, RZ ;  /* 0x0000013f1c037810 */ /* 0x000fc40007ffe0ff */
[----:B------:R-:W-:Y:S02]  /*94d40*/  IADD3 R0, R0, c[0x0][0x198], RZ ;  /* 0x0000660000007a10 */ /* 0x000fe40007ffe0ff */
[----:B------:R-:W-:Y:S02]  /*94d50*/  ISETP.LT.AND P1, PT, R26, c[0x0][0x178], !P1 ;  /* 0x00005e001a007a0c */ /* 0x000fe40004f21270 */
[----:B------:R-:W-:Y:S01]  /*94d60*/  ISETP.LT.AND P3, PT, R27, c[0x0][0x178], !P4 ;  /* 0x00005e001b007a0c */ /* 0x000fe20006761270 */
[C---:B------:R-:W-:Y:S01]  /*94d70*/  IMAD.WIDE R8, R0.reuse, 0x2, R6 ;  /* 0x0000000200087825 */ /* 0x040fe200078e0206 */
[----:B------:R-:W-:Y:S02]  /*94d80*/  ISETP.GE.AND P6, PT, R3, c[0x0][0x17c], PT ;  /* 0x00005f0003007a0c */ /* 0x000fe40003fc6270 */
[----:B------:R-:W-:Y:S01]  /*94d90*/  PRMT R3, R23, 0x7632, R3 ;  /* 0x0000763217037816 */ /* 0x000fe20000000003 */
[C---:B------:R-:W-:Y:S01]  /*94da0*/  IMAD.WIDE R12, R0.reuse, 0x2, R4 ;  /* 0x00000002000c7825 */ /* 0x040fe200078e0204 */
[----:B------:R-:W-:Y:S01]  /*94db0*/  IADD3 R0, R0, c[0x0][0x198], RZ ;  /* 0x0000660000007a10 */ /* 0x000fe20007ffe0ff */
[----:B------:R-:W3:Y:S01]  /*94dc0*/  LDL.LU R23, [R1+0x418] ;  /* 0x0004180001177983 */ /* 0x000ee20000300800 */
[----:B------:R-:W-:-:S03]  /*94dd0*/  ISETP.LT.AND P4, PT, R26, c[0x0][0x178], !P4 ;  /* 0x00005e001a007a0c */ /* 0x000fc60006781270 */
[----:B------:R0:W-:Y:S01]  /*94de0*/  @P2 STG.E.U16 [R8.64], R3 ;  /* 0x0000000308002986 */ /* 0x0001e2000c101506 */
[----:B------:R-:W-:Y:S02]  /*94df0*/  ISETP.LT.AND P2, PT, R27, c[0x0][0x178], !P0 ;  /* 0x00005e001b007a0c */ /* 0x000fe40004741270 */
[----:B------:R-:W-:Y:S01]  /*94e00*/  IADD3 R17, R28, 0x13e, RZ ;  /* 0x0000013e1c117810 */ /* 0x000fe20007ffe0ff */
[----:B------:R1:W-:Y:S01]  /*94e10*/  @P1 STG.E.U16 [R12.64], R16 ;  /* 0x000000100c001986 */ /* 0x0003e2000c101506 */
[C-C-:B0-----:R-:W-:Y:S01]  /*94e20*/  IMAD.WIDE R8, R0.reuse, 0x2, R6.reuse ;  /* 0x0000000200087825 */ /* 0x141fe200078e0206 */
[----:B-1----:R-:W-:Y:S02]  /*94e30*/  IADD3 R16, R0, c[0x0][0x198], RZ ;  /* 0x0000660000107a10 */ /* 0x002fe40007ffe0ff */
[----:B------:R-:W-:Y:S02]  /*94e40*/  ISETP.GE.AND P5, PT, R17, c[0x0][0x17c], PT ;  /* 0x00005f0011007a0c */ /* 0x000fe40003fa6270 */
[----:B------:R-:W-:Y:S01]  /*94e50*/  IADD3 R3, R28, 0x140, RZ ;  /* 0x000001401c037810 */ /* 0x000fe20007ffe0ff */
[----:B------:R-:W-:Y:S01]  /*94e60*/  IMAD.WIDE R12, R16, 0x2, R6 ;  /* 0x00000002100c7825 */ /* 0x000fe200078e0206 */
[----:B------:R-:W-:-:S02]  /*94e70*/  ISETP.LT.AND P0, PT, R26, c[0x0][0x178], !P0 ;  /* 0x00005e001a007a0c */ /* 0x000fc40004701270 */
[----:B------:R-:W-:Y:S02]  /*94e80*/  ISETP.GE.AND P1, PT, R3, c[0x0][0x17c], PT ;  /* 0x00005f0003007a0c */ /* 0x000fe40003f26270 */
[----:B------:R-:W-:Y:S01]  /*94e90*/  IADD3 R3, R28, 0x141, RZ ;  /* 0x000001411c037810 */ /* 0x000fe20007ffe0ff */
[----:B--2---:R0:W-:Y:S02]  /*94ea0*/  @P3 STG.E.U16 [R8.64], R24 ;  /* 0x0000001808003986 */ /* 0x0041e4000c101506 */
[----:B0-----:R-:W-:Y:S01]  /*94eb0*/  IMAD.WIDE R8, R0, 0x2, R4 ;  /* 0x0000000200087825 */ /* 0x001fe200078e0204 */
[----:B------:R-:W-:Y:S02]  /*94ec0*/  PRMT R0, R24, 0x7632, R0 ;  /* 0x0000763218007816 */ /* 0x000fe40000000000 */
[----:B------:R-:W2:Y:S04]  /*94ed0*/  LDL.LU R24, [R1+0x3c8] ;  /* 0x0003c80001187983 */ /* 0x000ea80000300800 */
[----:B----4-:R0:W-:Y:S01]  /*94ee0*/  @P4 STG.E.U16 [R8.64], R21 ;  /* 0x0000001508004986 */ /* 0x0101e2000c101506 */
[----:B------:R-:W-:-:S02]  /*94ef0*/  ISETP.LT.AND P4, PT, R27, c[0x0][0x178], !P5 ;  /* 0x00005e001b007a0c */ /* 0x000fc40006f81270 */
        /* <DEDUP_REMOVED lines=9> */
[----:B------:R0:W-:Y:S04]  /*94f90*/  @P4 STG.E.U16 [R12.64], R22 ;  /* 0x000000160c004986 */ /* 0x0001e8000c101506 */
[----:B---3--:R1:W-:Y:S01]  /*94fa0*/  @P5 STG.E.U16 [R16.64], R25 ;  /* 0x0000001910005986 */ /* 0x0083e2000c101506 */
[----:B------:R-:W-:Y:S02]  /*94fb0*/  PRMT R20, R25, 0x7632, R20 ;  /* 0x0000763219147816 */ /* 0x000fe40000000014 */
[----:B0-----:R-:W-:Y:S02]  /*94fc0*/  IADD3 R12, R0, c[0x0][0x198], RZ ;  /* 0x00006600000c7a10 */ /* 0x001fe40007ffe0ff */
[----:B------:R-:W-:-:S02]  /*94fd0*/  PRMT R0, R22, 0x7632, R0 ;  /* 0x0000763216007816 */ /* 0x000fc40000000000 */
[----:B------:R-:W3:Y:S04]  /*94fe0*/  LDL.LU R22, [R1+0x4a8] ;  /* 0x0004a80001167983 */ /* 0x000ee80000300800 */
[----:B-1----:R-:W4:Y:S01]  /*94ff0*/  LDL.LU R25, [R1+0x3e8] ;  /* 0x0003e80001197983 */ /* 0x002f220000300800 */
[C---:B------:R-:W-:Y:S02]  /*95000*/  ISETP.LT.AND P4, PT, R27.reuse, c[0x0][0x178], !P6 ;  /* 0x00005e001b007a0c */ /* 0x040fe40007781270 */
[C---:B------:R-:W-:Y:S02]  /*95010*/  ISETP.LT.AND P6, PT, R26.reuse, c[0x0][0x178], !P6 ;  /* 0x00005e001a007a0c */ /* 0x040fe400077c1270 */
[----:B------:R-:W-:Y:S02]  /*95020*/  ISETP.LT.AND P5, PT, R27, c[0x0][0x178], !P1 ;  /* 0x00005e001b007a0c */ /* 0x000fe40004fa1270 */
[----:B------:R-:W-:-:S02]  /*95030*/  ISETP.LT.AND P1, PT, R26, c[0x0][0x178], !P1 ;  /* 0x00005e001a007a0c */ /* 0x000fc40004f21270 */
[----:B------:R-:W-:Y:S02]  /*95040*/  IADD3 R3, R12, c[0x0][0x198], RZ ;  /* 0x000066000c037a10 */ /* 0x000fe40007ffe0ff */
[C---:B------:R-:W-:Y:S02]  /*95050*/  IADD3 R18, R28.reuse, 0x142, RZ ;  /* 0x000001421c127810 */ /* 0x040fe40007ffe0ff */
[----:B------:R-:W-:Y:S01]  /*95060*/  IADD3 R19, R28, 0x143, RZ ;  /* 0x000001431c137810 */ /* 0x000fe20007ffe0ff */
[----:B------:R-:W-:Y:S01]  /*95070*/  IMAD.WIDE R8, R12, 0x2, R6 ;  /* 0x000000020c087825 */ /* 0x000fe200078e0206 */
[----:B------:R-:W-:Y:S02]  /*95080*/  ISETP.GE.AND P2, PT, R18, c[0x0][0x17c], PT ;  /* 0x00005f0012007a0c */ /* 0x000fe40003f46270 */
[----:B------:R-:W-:Y:S01]  /*95090*/  ISETP.GE.AND P0, PT, R19, c[0x0][0x17c], PT ;  /* 0x00005f0013007a0c */ /* 0x000fe20003f06270 */
[----:B------:R-:W-:Y:S01]  /*950a0*/  IMAD.WIDE R12, R12, 0x2, R4 ;  /* 0x000000020c0c7825 */ /* 0x000fe200078e0204 */
[----:B------:R-:W-:Y:S03]  /*950b0*/  @P4 STG.E.U16 [R8.64], R0 ;  /* 0x0000000008004986 */ /* 0x000fe6000c101506 */
[C---:B------:R-:W-:Y:S01]  /*950c0*/  IMAD.WIDE R16, R3.reuse, 0x2, R6 ;  /* 0x0000000203107825 */ /* 0x040fe200078e0206 */
[----:B------:R0:W-:Y:S03]  /*950d0*/  @P6 STG.E.U16 [R12.64], R20 ;  /* 0x000000140c006986 */ /* 0x0001e6000c101506 */
[----:B------:R-:W-:Y:S01]  /*950e0*/  IMAD.WIDE R18, R3, 0x2, R4 ;  /* 0x0000000203127825 */ /* 0x000fe200078e0204 */
[----:B------:R1:W-:Y:S01]  /*950f0*/  @P5 STG.E.U16 [R16.64], R23 ;  /* 0x0000001710005986 */ /* 0x0003e2000c101506 */
[----:B------:R-:W-:-:S02]  /*95100*/  ISETP.LT.AND P5, PT, R27, c[0x0][0x178], !P3 ;  /* 0x00005e001b007a0c */ /* 0x000fc40005fa1270 */
[C---:B------:R-:W-:Y:S02]  /*95110*/  ISETP.LT.AND P3, PT, R26.reuse, c[0x0][0x178], !P3 ;  /* 0x00005e001a007a0c */ /* 0x040fe40005f61270 */
[----:B------:R-:W-:Y:S02]  /*95120*/  ISETP.LT.AND P6, PT, R27, c[0x0][0x178], !P2 ;  /* 0x00005e001b007a0c */ /* 0x000fe400057c1270 */
[----:B0-----:R-:W-:Y:S02]  /*95130*/  IADD3 R12, R3, c[0x0][0x198], RZ ;  /* 0x00006600030c7a10 */ /* 0x001fe40007ffe0ff */
[----:B------:R-:W-:Y:S02]  /*95140*/  ISETP.LT.AND P2, PT, R26, c[0x0][0x178], !P2 ;  /* 0x00005e001a007a0c */ /* 0x000fe40005741270 */
[----:B-1----:R-:W-:Y:S01]  /*95150*/  IADD3 R16, R28, 0x145, RZ ;  /* 0x000001451c107810 */ /* 0x002fe20007ffe0ff */
[----:B------:R-:W-:Y:S01]  /*95160*/  IMAD.WIDE R8, R12, 0x2, R6 ;  /* 0x000000020c087825 */ /* 0x000fe200078e0206 */
[----:B--2---:R0:W-:Y:S01]  /*95170*/  @P1 STG.E.U16 [R18.64], R24 ;  /* 0x0000001812001986 */ /* 0x0041e2000c101506 */
[----:B------:R-:W-:-:S02]  /*95180*/  PRMT R0, R24, 0x7632, R0 ;  /* 0x0000763218007816 */ /* 0x000fc40000000000 */
[----:B0-----:R-:W-:Y:S02]  /*95190*/  PRMT R18, R23, 0x7632, R18 ;  /* 0x0000763217127816 */ /* 0x001fe40000000012 */
[----:B------:R-:W2:Y:S04]  /*951a0*/  LDL.LU R23, [R1+0x4c8] ;  /* 0x0004c80001177983 */ /* 0x000ea80000300800 */
[----:B------:R-:W2:Y:S01]  /*951b0*/  LDL.LU R24, [R1+0x3d8] ;  /* 0x0003d80001187983 */ /* 0x000ea20000300800 */
[C---:B------:R-:W-:Y:S01]  /*951c0*/  IADD3 R19, R12.reuse, c[0x0][0x198], RZ ;  /* 0x000066000c137a10 */ /* 0x040fe20007ffe0ff */
[----:B------:R-:W-:Y:S01]  /*951d0*/  IMAD.WIDE R12, R12, 0x2, R4 ;  /* 0x000000020c0c7825 */ /* 0x000fe200078e0204 */
[----:B------:R-:W-:Y:S01]  /*951e0*/  ISETP.GE.AND P1, PT, R16, c[0x0][0x17c], PT ;  /* 0x00005f0010007a0c */ /* 0x000fe20003f26270 */
[----:B------:R0:W-:Y:S02]  /*951f0*/  @P5 STG.E.U16 [R8.64], R18 ;  /* 0x0000001208005986 */ /* 0x0001e4000c101506 */
[----:B------:R-:W-:-:S02]  /*95200*/  IMAD.WIDE R16, R19, 0x2, R6 ;  /* 0x0000000213107825 */ /* 0x000fc400078e0206 */
[----:B------:R-:W-:Y:S02]  /*95210*/  @P3 STG.E.U16 [R12.64], R0 ;  /* 0x000000000c003986 */ /* 0x000fe4000c101506 */
[----:B0-----:R-:W-:Y:S02]  /*95220*/  IMAD.WIDE R8, R19, 0x2, R4 ;  /* 0x0000000213087825 */ /* 0x001fe400078e0204 */
[----:B---3--:R0:W-:Y:S04]  /*95230*/  @P6 STG.E.U16 [R16.64], R22 ;  /* 0x0000001610006986 */ /* 0x0081e8000c101506 */
[----:B----4-:R1:W-:Y:S01]  /*95240*/  @P2 STG.E.U16 [R8.64], R25 ;  /* 0x0000001908002986 */ /* 0x0103e2000c101506 */
[----:B0-----:R-:W-:-:S03]  /*95250*/  PRMT R16, R25, 0x7632, R16 ;  /* 0x0000763219107816 */ /* 0x001fc60000000010 */
[----:B-1----:R-:W3:Y:S01]  /*95260*/  LDL.LU R25, [R1+0x4e8] ;  /* 0x0004e80001197983 */ /* 0x002ee20000300800 */
[C---:B------:R-:W-:Y:S02]  /*95270*/  IADD3 R0, R28.reuse, 0x147, RZ ;  /* 0x000001471c007810 */ /* 0x040fe40007ffe0ff */
[----:B------:R-:W-:Y:S02]  /*95280*/  IADD3 R21, R28, 0x144, RZ ;  /* 0x000001441c157810 */ /* 0x000fe40007ffe0ff */
[----:B------:R-:W-:Y:S02]  /*95290*/  ISETP.LT.AND P6, PT, R27, c[0x0][0x178], !P0 ;  /* 0x00005e001b007a0c */ /* 0x000fe400047c1270 */
[----:B------:R-:W-:Y:S02]  /*952a0*/  ISETP.LT.AND P0, PT, R26, c[0x0][0x178], !P0 ;  /* 0x00005e001a007a0c */ /* 0x000fe40004701270 */
[----:B------:R-:W-:Y:S02]  /*952b0*/  ISETP.GE.AND P3, PT, R0, c[0x0][0x17c], PT ;  /* 0x00005f0000007a0c */ /* 0x000fe40003f66270 */
[----:B------:R-:W-:-:S02]  /*952c0*/  ISETP.GE.AND P4, PT, R21, c[0x0][0x17c], PT ;  /* 0x00005f0015007a0c */ /* 0x000fc40003f86270 */
[----:B------:R-:W-:Y:S01]  /*952d0*/  IADD3 R3, R28, 0x146, RZ ;  /* 0x000001461c037810 */ /* 0x000fe20007ffe0ff */
[----:B------:R-:W4:Y:S01]  /*952e0*/  LDL.LU R21, [R1+0x358] ;  /* 0x0003580001157983 */ /* 0x000f220000300800 */
[----:B------:R-:W-:Y:S02]  /*952f0*/  IADD3 R0, R19, c[0x0][0x198], RZ ;  /* 0x0000660013007a10 */ /* 0x000fe40007ffe0ff */
[----:B------:R-:W-:Y:S02]  /*95300*/  ISETP.GE.AND P5, PT, R3, c[0x0][0x17c], PT ;  /* 0x00005f0003007a0c */ /* 0x000fe40003fa6270 */
[C---:B------:R-:W-:Y:S01]  /*95310*/  ISETP.LT.AND P2, PT, R27.reuse, c[0x0][0x178], !P4 ;  /* 0x00005e001b007a0c */ /* 0x040fe20006741270 */
[----:B------:R-:W-:Y:S01]  /*95320*/  IMAD.WIDE R12, R0, 0x2, R6 ;  /* 0x00000002000c7825 */ /* 0x000fe200078e0206 */
[----:B------:R-:W-:Y:S02]  /*95330*/  PRMT R3, R22, 0x7632, R3 ;  /* 0x0000763216037816 */ /* 0x000fe40000000003 */
[----:B------:R-:W-:Y:S01]  /*95340*/  ISETP.LT.AND P4, PT, R26, c[0x0][0x178], !P4 ;  /* 0x00005e001a007a0c */ /* 0x000fe20006781270 */
[C---:B------:R-:W-:Y:S01]  /*95350*/  IMAD.WIDE R8, R0.reuse, 0x2, R4 ;  /* 0x0000000200087825 */ /* 0x040fe200078e0204 */
[----:B------:R-:W-:Y:S01]  /*95360*/  IADD3 R0, R0, c[0x0][0x198], RZ ;  /* 0x0000660000007a10 */ /* 0x000fe20007ffe0ff */
[----:B------:R0:W-:Y:S04]  /*95370*/  @P6 STG.E.U16 [R12.64], R3 ;  /* 0x000000030c006986 */ /* 0x0001e8000c101506 */
[----:B------:R1:W-:Y:S01]  /*95380*/  @P0 STG.E.U16 [R8.64], R16 ;  /* 0x0000001008000986 */ /* 0x0003e2000c101506 */
[----:B------:R-:W-:-:S02]  /*95390*/  ISETP.LT.AND P0, PT, R27, c[0x0][0x178], !P1 ;  /* 0x00005e001b007a0c */ /* 0x000fc40004f01270 */
[----:B0-----:R-:W-:Y:S01]  /*953a0*/  IADD3 R3, R28, 0x149, RZ ;  /* 0x000001491c037810 */ /* 0x001fe20007ffe0ff */
[----:B------:R-:W-:-:S04]  /*953b0*/  IMAD.WIDE R12, R0, 0x2, R4 ;  /* 0x00000002000c7825 */ /* 0x000fc800078e0204 */
[C---:B-1----:R-:W-:Y:S01]  /*953c0*/  IMAD.WIDE R8, R0.reuse, 0x2, R6 ;  /* 0x0000000200087825 */ /* 0x042fe200078e0206 */
[----:B------:R-:W-:Y:S02]  /*953d0*/  IADD3 R0, R0, c[0x0][0x198], RZ ;  /* 0x0000660000007a10 */ /* 0x000fe40007ffe0ff */
[----:B------:R-:W-:Y:S02]  /*953e0*/  ISETP.LT.AND P1, PT, R26, c[0x0][0x178], !P1 ;  /* 0x00005e001a007a0c */ /* 0x000fe40004f21270 */
[----:B--2---:R0:W-:Y:S01]  /*953f0*/  @P2 STG.E.U16 [R8.64], R23 ;  /* 0x0000001708002986 */ /* 0x0041e2000c101506 */
[----:B------:R-:W-:Y:S02]  /*95400*/  PRMT R16, R23, 0x7632, R16 ;  /* 0x0000763217107816 */ /* 0x000fe40000000010 */
[----:B------:R-:W-:Y:S01]  /*95410*/  ISETP.GE.AND P2, PT, R3, c[0x0][0x17c], PT ;  /* 0x00005f0003007a0c */ /* 0x000fe20003f46270 */
[----:B------:R1:W-:Y:S01]  /*95420*/  @P4 STG.E.U16 [R12.64], R24 ;  /* 0x000000180c004986 */ /* 0x0003e2000c101506 */
[----:B------:R-:W-:-:S02]  /*95430*/  PRMT R3, R24, 0x7632, R3 ;  /* 0x0000763218037816 */ /* 0x000fc40000000003 */
[----:B------:R-:W-:Y:S01]  /*95440*/  ISETP.LT.AND P4, PT, R27, c[0x0][0x178], !P5 ;  /* 0x00005e001b007a0c */ /* 0x000fe20006f81270 */
[----:B0-----:R-:W2:Y:S04]  /*95450*/  LDL.LU R23, [R1+0x508] ;  /* 0x0005080001177983 */ /* 0x001ea80000300800 */
[----:B-1----:R-:W2:Y:S01]  /*95460*/  LDL.LU R24, [R1+0x408] ;  /* 0x0004080001187983 */ /* 0x002ea20000300800 */
[----:B------:R-:W-:-:S03]  /*95470*/  IMAD.WIDE R8, R0, 0x2, R6 ;  /* 0x0000000200087825 */ /* 0x000fc600078e0206 */
[----:B------:R-:W2:Y:S01]  /*95480*/  LDL.LU R22, [R1+0x518] ;  /* 0x0005180001167983 */ /* 0x000ea20000300800 */
[C---:B------:R-:W-:Y:S01]  /*95490*/  IMAD.WIDE R12, R0.reuse, 0x2, R4 ;  /* 0x00000002000c7825 */ /* 0x040fe200078e0204 */
[----:B------:R-:W-:Y:S02]  /*954a0*/  IADD3 R0, R0, c[0x0][0x198], RZ ;  /* 0x0000660000007a10 */ /* 0x000fe40007ffe0ff */
[----:B------:R0:W-:Y:S04]  /*954b0*/  @P0 STG.E.U16 [R8.64], R16 ;  /* 0x0000001008000986 */ /* 0x0001e8000c101506 */
[----:B------:R1:W-:Y:S01]  /*954c0*/  @P1 STG.E.U16 [R12.64], R3 ;  /* 0x000000030c001986 */ /* 0x0003e2000c101506 */
[C---:B0-----:R-:W-:Y:S01]  /*954d0*/  IMAD.WIDE R8, R0.reuse, 0x2, R6 ;  /* 0x0000000200087825 */ /* 0x041fe200078e0206 */
[----:B-1----:R-:W-:-:S04]  /*954e0*/  IADD3 R3, R0, c[0x0][0x198], RZ ;  /* 0x0000660000037a10 */ /* 0x002fc80007ffe0ff */
[----:B---3--:R0:W-:Y:S02]  /*954f0*/  @P4 STG.E.U16 [R8.64], R25 ;  /* 0x0000001908004986 */ /* 0x0081e4000c101506 */
[----:B0-----:R-:W-:Y:S01]  /*95500*/  IMAD.WIDE R8, R0, 0x2, R4 ;  /* 0x0000000200087825 */ /* 0x001fe200078e0204 */
[----:B------:R-:W-:Y:S02]  /*95510*/  PRMT R0, R25, 0x7632, R0 ;  /* 0x0000763219007816 */ /* 0x000fe40000000000 */
[----:B------:R-:W3:Y:S01]  /*95520*/  LDL.LU R25, [R1+0x4b8] ;  /* 0x0004b80001197983 */ /* 0x000ee20000300800 */
[----:B------:R-:W-:Y:S02]  /*95530*/  ISETP.LT.AND P5, PT, R26, c[0x0][0x178], !P5 ;  /* 0x00005e001a007a0c */ /* 0x000fe40006fa1270 */
[----:B------:R-:W-:Y:S02]  /*95540*/  ISETP.LT.AND P1, PT, R27, c[0x0][0x178], !P3 ;  /* 0x00005e001b007a0c */ /* 0x000fe40005f21270 */
[----:B------:R-:W-:-:S02]  /*95550*/  IADD3 R17, R28, 0x148, RZ ;  /* 0x000001481c117810 */ /* 0x000fc40007ffe0ff */
[----:B------:R-:W-:Y:S02]  /*95560*/  IADD3 R12, R28, 0x14b, RZ ;  /* 0x0000014b1c0c7810 */ /* 0x000fe40007ffe0ff */
[----:B------:R-:W-:Y:S02]  /*95570*/  ISETP.GE.AND P6, PT, R17, c[0x0][0x17c], PT ;  /* 0x00005f0011007a0c */ /* 0x000fe40003fc6270 */
[----:B------:R-:W-:Y:S01]  /*95580*/  ISETP.GE.AND P4, PT, R12, c[0x0][0x17c], PT ;  /* 0x00005f000c007a0c */ /* 0x000fe20003f86270 */
[----:B------:R-:W-:Y:S01]  /*95590*/  IMAD.WIDE R12, R3, 0x2, R6 ;  /* 0x00000002030c7825 */ /* 0x000fe200078e0206 */
[C---:B------:R-:W-:Y:S01]  /*955a0*/  ISETP.LT.AND P3, PT, R26.reuse, c[0x0][0x178], !P3 ;  /* 0x00005e001a007a0c */ /* 0x040fe20005f61270 */
[----:B----4-:R0:W-:Y:S01]  /*955b0*/  @P5 STG.E.U16 [R8.64], R21 ;  /* 0x0000001508005986 */ /* 0x0101e2000c101506 */
[----:B------:R-:W-:Y:S02]  /*955c0*/  ISETP.LT.AND P5, PT, R27, c[0x0][0x178], !P6 ;  /* 0x00005e001b007a0c */ /* 0x000fe400077a1270 */
[----:B------:R-:W-:Y:S01]  /*955d0*/  ISETP.LT.AND P6, PT, R26, c[0x0][0x178], !P6 ;  /* 0x00005e001a007a0c */ /* 0x000fe200077c1270 */
[----:B------:R1:W-:Y:S01]  /*955e0*/  @P1 STG.E.U16 [R12.64], R0 ;  /* 0x000000000c001986 */ /* 0x0003e2000c101506 */
[----:B------:R-:W-:-:S02]  /*955f0*/  IADD3 R16, R28, 0x14a, RZ ;  /* 0x0000014a1c107810 */ /* 0x000fc40007ffe0ff */
[----:B------:R-:W-:Y:S02]  /*95600*/  PRMT R19, R21, 0x7632, R19 ;  /* 0x0000763215137816 */ /* 0x000fe40000000013 */
[----:B------:R-:W-:Y:S01]  /*95610*/  ISETP.GE.AND P0, PT, R16, c[0x0][0x17c], PT ;  /* 0x00005f0010007a0c */ /* 0x000fe20003f06270 */
[C---:B0-----:R-:W-:Y:S01]  /*95620*/  IMAD.WIDE R8, R3.reuse, 0x2, R4 ;  /* 0x0000000203087825 */ /* 0x041fe200078e0204 */
[----:B-1----:R-:W-:-:S04]  /*95630*/  IADD3 R0, R3, c[0x0][0x198], RZ ;  /* 0x0000660003007a10 */ /* 0x002fc80007ffe0ff */
[----:B------:R-:W-:Y:S01]  /*95640*/  @P3 STG.E.U16 [R8.64], R19 ;  /* 0x0000001308003986 */ /* 0x000fe2000c101506 */
[----:B------:R-:W-:-:S04]  /*95650*/  IMAD.WIDE R12, R0, 0x2, R6 ;  /* 0x00000002000c7825 */ /* 0x000fc800078e0206 */
[----:B------:R-:W-:Y:S01]  /*95660*/  IMAD.WIDE R16, R0, 0x2, R4 ;  /* 0x0000000200107825 */ /* 0x000fe200078e0204 */
[C---:B------:R-:W-:Y:S02]  /*95670*/  IADD3 R3, R28.reuse, 0x14d, RZ ;  /* 0x0000014d1c037810 */ /* 0x040fe40007ffe0ff */
[----:B------:R-:W-:Y:S02]  /*95680*/  IADD3 R18, R28, 0x14c, RZ ;  /* 0x0000014c1c127810 */ /* 0x000fe40007ffe0ff */
[----:B------:R-:W-:Y:S02]  /*95690*/  ISETP.GE.AND P3, PT, R3, c[0x0][0x17c], PT ;  /* 0x00005f0003007a0c */ /* 0x000fe40003f66270 */
[----:B------:R-:W-:Y:S01]  /*956a0*/  ISETP.GE.AND P1, PT, R18, c[0x0][0x17c], PT ;  /* 0x00005f0012007a0c */ /* 0x000fe20003f26270 */
[----:B--2---:R0:W-:Y:S01]  /*956b0*/  @P5 STG.E.U16 [R12.64], R23 ;  /* 0x000000170c005986 */ /* 0x0041e2000c101506 */
[----:B------:R-:W-:-:S03]  /*956c0*/  ISETP.LT.AND P5, PT, R27, c[0x0][0x178], !P2 ;  /* 0x00005e001b007a0c */ /* 0x000fc600057a1270 */
[----:B------:R1:W-:Y:S01]  /*956d0*/  @P6 STG.E.U16 [R16.64], R24 ;  /* 0x0000001810006986 */ /* 0x0003e2000c101506 */
[----:B------:R-:W-:Y:S02]  /*956e0*/  PRMT R20, R24, 0x7632, R20 ;  /* 0x0000763218147816 */ /* 0x000fe40000000014 */
[----:B------:R-:W-:Y:S02]  /*956f0*/  ISETP.LT.AND P2, PT, R26, c[0x0][0x178], !P2 ;  /* 0x00005e001a007a0c */ /* 0x000fe40005741270 */
[----:B0-----:R-:W-:Y:S02]  /*95700*/  IADD3 R12, R0, c[0x0][0x198], RZ ;  /* 0x00006600000c7a10 */ /* 0x001fe40007ffe0ff */
[----:B------:R-:W-:Y:S02]  /*95710*/  PRMT R0, R23, 0x7632, R0 ;  /* 0x0000763217007816 */ /* 0x000fe40000000000 */
[----:B------:R-:W2:Y:S01]  /*95720*/  LDL.LU R23, [R1+0x548] ;  /* 0x0005480001177983 */ /* 0x000ea20000300800 */
[----:B------:R-:W-:-:S03]  /*95730*/  ISETP.LT.AND P6, PT, R27, c[0x0][0x178], !P0 ;  /* 0x00005e001b007a0c */ /* 0x000fc600047c1270 */
[----:B-1----:R-:W4:Y:S01]  /*95740*/  LDL.LU R24, [R1+0x3b8] ;  /* 0x0003b80001187983 */ /* 0x002f220000300800 */
[----:B------:R-:W-:Y:S02]  /*95750*/  ISETP.LT.AND P0, PT, R26, c[0x0][0x178], !P0 ;  /* 0x00005e001a007a0c */ /* 0x000fe40004701270 */
[C---:B------:R-:W-:Y:S01]  /*95760*/  IADD3 R3, R12.reuse, c[0x0][0x198], RZ ;  /* 0x000066000c037a10 */ /* 0x040fe20007ffe0ff */
[----:B------:R-:W-:-:S04]  /*95770*/  IMAD.WIDE R8, R12, 0x2, R6 ;  /* 0x000000020c087825 */ /* 0x000fc800078e0206 */
[----:B------:R-:W-:Y:S01]  /*95780*/  IMAD.WIDE R12, R12, 0x2, R4 ;  /* 0x000000020c0c7825 */ /* 0x000fe200078e0204 */
[----:B------:R-:W-:Y:S03]  /*95790*/  @P5 STG.E.U16 [R8.64], R0 ;  /* 0x0000000008005986 */ /* 0x000fe6000c101506 */
[C---:B------:R-:W-:Y:S01]  /*957a0*/  IMAD.WIDE R16, R3.reuse, 0x2, R6 ;  /* 0x0000000203107825 */ /* 0x040fe200078e0206 */
[----:B------:R-:W-:Y:S03]  /*957b0*/  @P2 STG.E.U16 [R12.64], R20 ;  /* 0x000000140c002986 */ /* 0x000fe6000c101506 */
[----:B------:R-:W-:Y:S01]  /*957c0*/  IMAD.WIDE R18, R3, 0x2, R4 ;  /* 0x0000000203127825 */ /* 0x000fe200078e0204 */
[----:B------:R-:W-:Y:S04]  /*957d0*/  @P6 STG.E.U16 [R16.64], R22 ;  /* 0x0000001610006986 */ /* 0x000fe8000c101506 */
[----:B---3--:R0:W-:Y:S02]  /*957e0*/  @P0 STG.E.U16 [R18.64], R25 ;  /* 0x0000001912000986 */ /* 0x0081e4000c101506 */
[----:B0-----:R-:W-:-:S02]  /*957f0*/  PRMT R19, R25, 0x7632, R19 ;  /* 0x0000763219137816 */ /* 0x001fc40000000013 */
[----:B------:R-:W3:Y:S01]  /*95800*/  LDL.LU R25, [R1+0x558] ;  /* 0x0005580001197983 */ /* 0x000ee20000300800 */
[----:B------:R-:W-:Y:S02]  /*95810*/  ISETP.LT.AND P0, PT, R27, c[0x0][0x178], !P4 ;  /* 0x00005e001b007a0c */ /* 0x000fe40006701270 */
[----:B------:R-:W-:Y:S02]  /*95820*/  IADD3 R12, R3, c[0x0][0x198], RZ ;  /* 0x00006600030c7a10 */ /* 0x000fe40007ffe0ff */
[C---:B------:R-:W-:Y:S02]  /*95830*/  ISETP.LT.AND P4, PT, R26.reuse, c[0x0][0x178], !P4 ;  /* 0x00005e001a007a0c */ /* 0x040fe40006781270 */
[----:B------:R-:W-:Y:S02]  /*95840*/  ISETP.LT.AND P2, PT, R27, c[0x0][0x178], !P1 ;  /* 0x00005e001b007a0c */ /* 0x000fe40004f41270 */
[----:B------:R-:W-:Y:S01]  /*95850*/  ISETP.LT.AND P1, PT, R26, c[0x0][0x178], !P1 ;  /* 0x00005e001a007a0c */ /* 0x000fe20004f21270 */
[----:B------:R-:W-:Y:S01]  /*95860*/  IMAD.WIDE R8, R12, 0x2, R6 ;  /* 0x000000020c087825 */ /* 0x000fe200078e0206 */
[----:B------:R-:W-:-:S02]  /*95870*/  PRMT R18, R22, 0x7632, R18 ;  /* 0x0000763216127816 */ /* 0x000fc40000000012 */
[----:B------:R-:W-:Y:S02]  /*95880*/  IADD3 R16, R28, 0x14f, RZ ;  /* 0x0000014f1c107810 */ /* 0x000fe40007ffe0ff */
[C---:B------:R-:W-:Y:S01]  /*95890*/  IADD3 R0, R12.reuse, c[0x0][0x198], RZ ;  /* 0x000066000c007a10 */ /* 0x040fe20007ffe0ff */
[----:B------:R-:W-:Y:S01]  /*958a0*/  IMAD.WIDE R12, R12, 0x2, R4 ;  /* 0x000000020c0c7825 */ /* 0x000fe200078e0204 */
[----:B------:R-:W-:Y:S01]  /*958b0*/  ISETP.GE.AND P6, PT, R16, c[0x0][0x17c], PT ;  /* 0x00005f0010007a0c */ /* 0x000fe20003fc6270 */
[----:B------:R0:W-:Y:S02]  /*958c0*/  @P0 STG.E.U16 [R8.64], R18 ;  /* 0x0000001208000986 */ /* 0x0001e4000c101506 */
[----:B------:R-:W-:Y:S01]  /*958d0*/  IMAD.WIDE R16, R0, 0x2, R6 ;  /* 0x0000000200107825 */ /* 0x000fe200078e0206 */
[C---:B------:R-:W-:Y:S01]  /*958e0*/  IADD3 R21, R28.reuse, 0x14e, RZ ;  /* 0x0000014e1c157810 */ /* 0x040fe20007ffe0ff */
[----:B------:R1:W-:Y:S01]  /*958f0*/  @P4 STG.E.U16 [R12.64], R19 ;  /* 0x000000130c004986 */ /* 0x0003e2000c101506 */
[----:B------:R-:W-:-:S02]  /*95900*/  IADD3 R3, R28, 0x150, RZ ;  /* 0x000001501c037810 */ /* 0x000fc40007ffe0ff */
[----:B------:R-:W-:Y:S01]  /*95910*/  ISETP.LT.AND P4, PT, R27, c[0x0][0x178], !P3 ;  /* 0x00005e001b007a0c */ /* 0x000fe20005f81270 */
[----:B0-----:R-:W-:Y:S01]  /*95920*/  IMAD.WIDE R8, R0, 0x2, R4 ;  /* 0x0000000200087825 */ /* 0x001fe200078e0204 */
[----:B------:R-:W-:Y:S02]  /*95930*/  ISETP.GE.AND P5, PT, R21, c[0x0][0x17c], PT ;  /* 0x00005f0015007a0c */ /* 0x000fe40003fa6270 */
[----:B------:R-:W-:Y:S02]  /*95940*/  ISETP.GE.AND P0, PT, R3, c[0x0][0x17c], PT ;  /* 0x00005f0003007a0c */ /* 0x000fe40003f06270 */
[----:B------:R-:W-:Y:S02]  /*95950*/  IADD3 R3, R28, 0x151, RZ ;  /* 0x000001511c037810 */ /* 0x000fe40007ffe0ff */
[----:B------:R-:W-:Y:S02]  /*95960*/  IADD3 R0, R0, c[0x0][0x198], RZ ;  /* 0x0000660000007a10 */ /* 0x000fe40007ffe0ff */
[----:B------:R-:W-:-:S03]  /*95970*/  ISETP.LT.AND P3, PT, R26, c[0x0][0x178], !P3 ;  /* 0x00005e001a007a0c */ /* 0x000fc60005f61270 */
[----:B-1----:R-:W-:Y:S01]  /*95980*/  IMAD.WIDE R12, R0, 0x2, R4 ;  /* 0x00000002000c7825 */ /* 0x002fe200078e0204 */
[----:B--2---:R0:W-:Y:S04]  /*95990*/  @P2 STG.E.U16 [R16.64], R23 ;  /* 0x0000001710002986 */ /* 0x0041e8000c101506 */
[----:B----4-:R1:W-:Y:S01]  /*959a0*/  @P1 STG.E.U16 [R8.64], R24 ;  /* 0x0000001808001986 */ /* 0x0103e2000c101506 */
[----:B------:R-:W-:Y:S02]  /*959b0*/  ISETP.LT.AND P1, PT, R27, c[0x0][0x178], !P5 ;  /* 0x00005e001b007a0c */ /* 0x000fe40006f21270 */
[----:B0-----:R-:W-:Y:S02]  /*959c0*/  PRMT R16, R24, 0x7632, R16 ;  /* 0x0000763218107816 */ /* 0x001fe40000000010 */
[----:B-1----:R-:W2:Y:S01]  /*959d0*/  LDL.LU R24, [R1+0x568] ;  /* 0x0005680001187983 */ /* 0x002ea20000300800 */
[----:B------:R-:W-:Y:S01]  /*959e0*/  ISETP.GE.AND P2, PT, R3, c[0x0][0x17c], PT ;  /* 0x00005f0003007a0c */ /* 0x000fe20003f46270 */
[C---:B------:R-:W-:Y:S01]  /*959f0*/  IMAD.WIDE R8, R0.reuse, 0x2, R6 ;  /* 0x0000000200087825 */ /* 0x040fe200078e0206 */
[----:B------:R-:W-:Y:S01]  /*95a00*/  PRMT R3, R23, 0x7632, R3 ;  /* 0x0000763217037816 */ /* 0x000fe20000000003 */
[----:B------:R-:W4:Y:S01]  /*95a10*/  LDL.LU R21, [R1+0x4f8] ;  /* 0x0004f80001157983 */ /* 0x000f220000300800 */
[----:B------:R-:W-:-:S03]  /*95a20*/  IADD3 R0, R0, c[0x0][0x198], RZ ;  /* 0x0000660000007a10 */ /* 0x000fc60007ffe0ff */
[----:B------:R0:W-:Y:S04]  /*95a30*/  @P4 STG.E.U16 [R8.64], R3 ;  /* 0x0000000308004986 */ /* 0x0001e8000c101506 */
[----:B------:R-:W-:Y:S04]  /*95a40*/  @P3 STG.E.U16 [R12.64], R16 ;  /* 0x000000100c003986 */ /* 0x000fe8000c101506 */
[----:B------:R-:W4:Y:S01]  /*95a50*/  LDL.LU R22, [R1+0x578] ;  /* 0x0005780001167983 */ /* 0x000f220000300800 */
[----:B0-----:R-:W-:Y:S01]  /*95a60*/  IMAD.WIDE R8, R0, 0x2, R6 ;  /* 0x0000000200087825 */ /* 0x001fe200078e0206 */
[----:B------:R-:W-:-:S04]  /*95a70*/  IADD3 R3, R28, 0x153, RZ ;  /* 0x000001531c037810 */ /* 0x000fc80007ffe0ff */
[----:B---3--:R0:W-:Y:S01]  /*95a80*/  @P1 STG.E.U16 [R8.64], R25 ;  /* 0x0000001908001986 */ /* 0x0081e2000c101506 */
[----:B------:R-:W-:Y:S02]  /*95a90*/  ISETP.GE.AND P1, PT, R3, c[0x0][0x17c], PT ;  /* 0x00005f0003007a0c */ /* 0x000fe40003f26270 */
[----:B------:R-:W-:Y:S02]  /*95aa0*/  PRMT R3, R25, 0x7632, R3 ;  /* 0x0000763219037816 */ /* 0x000fe40000000003 */
[----:B0-----:R-:W3:Y:S01]  /*95ab0*/  LDL.LU R25, [R1+0x498] ;  /* 0x0004980001197983 */ /* 0x001ee20000300800 */
[----:B------:R-:W-:Y:S01]  /*95ac0*/  ISETP.LT.AND P5, PT, R26, c[0x0][0x178], !P5 ;  /* 0x00005e001a007a0c */ /* 0x000fe20006fa1270 */
[----:B------:R-:W-:Y:S01]  /*95ad0*/  IMAD.WIDE R12, R0, 0x2, R4 ;  /* 0x00000002000c7825 */ /* 0x000fe200078e0204 */
[----:B------:R-:W-:Y:S01]  /*95ae0*/  ISETP.LT.AND P3, PT, R27, c[0x0][0x178], !P6 ;  /* 0x00005e001b007a0c */ /* 0x000fe20007761270 */
[----:B------:R-:W3:Y:S01]  /*95af0*/  LDL.LU R23, [R1+0x588] ;  /* 0x0005880001177983 */ /* 0x000ee20000300800 */
[----:B------:R-:W-:-:S02]  /*95b00*/  ISETP.LT.AND P6, PT, R26, c[0x0][0x178], !P6 ;  /* 0x00005e001a007a0c */ /* 0x000fc400077c1270 */
[----:B------:R-:W-:-:S07]  /*95b10*/  IADD3 R0, R0, c[0x0][0x198], RZ ;  /* 0x0000660000007a10 */ /* 0x000fce0007ffe0ff */
[----:B------:R0:W-:Y:S01]  /*95b20*/  @P5 STG.E.U16 [R12.64], R14 ;  /* 0x0000000e0c005986 */ /* 0x0001e2000c101506 */
[----:B------:R-:W-:Y:S01]  /*95b30*/  ISETP.LT.AND P5, PT, R27, c[0x0][0x178], !P0 ;  /* 0x00005e001b007a0c */ /* 0x000fe200047a1270 */
[----:B------:R-:W-:Y:S01]  /*95b40*/  IMAD.WIDE R8, R0, 0x2, R6 ;  /* 0x0000000200087825 */ /* 0x000fe200078e0206 */
[----:B------:R-:W-:-:S04]  /*95b50*/  ISETP.LT.AND P0, PT, R26, c[0x0][0x178], !P0 ;  /* 0x00005e001a007a0c */ /* 0x000fc80004701270 */
[----:B------:R1:W-:Y:S01]  /*95b60*/  @P3 STG.E.U16 [R8.64], R3 ;  /* 0x0000000308003986 */ /* 0x0003e2000c101506 */
[----:B0-----:R-:W-:Y:S01]  /*95b70*/  IMAD.WIDE R12, R0, 0x2, R4 ;  /* 0x00000002000c7825 */ /* 0x001fe200078e0204 */
[----:B------:R-:W-:Y:S02]  /*95b80*/  PRMT R14, R14, 0x7632, R14 ;  /* 0x000076320e0e7816 */ /* 0x000fe4000000000e */
[----:B------:R-:W-:-:S03]  /*95b90*/  IADD3 R0, R0, c[0x0][0x198], RZ ;  /* 0x0000660000007a10 */ /* 0x000fc60007ffe0ff */
[----:B------:R0:W-:Y:S01]  /*95ba0*/  @P6 STG.E.U16 [R12.64], R14 ;  /* 0x0000000e0c006986 */ /* 0x0001e2000c101506 */
[----:B------:R-:W-:Y:S01]  /*95bb0*/  ISETP.LT.AND P6, PT, R27, c[0x0][0x178], !P2 ;  /* 0x00005e001b007a0c */ /* 0x000fe200057c1270 */
[--C-:B-1----:R-:W-:Y:S01]  /*95bc0*/  IMAD.WIDE R8, R0, 0x2, R6.reuse ;  /* 0x0000000200087825 */ /* 0x102fe200078e0206 */
[----:B------:R-:W-:Y:S02]  /*95bd0*/  IADD3 R17, R28, 0x152, RZ ;  /* 0x000001521c117810 */ /* 0x000fe40007ffe0ff */
[----:B------:R-:W-:Y:S02]  /*95be0*/  IADD3 R16, R0, c[0x0][0x198], RZ ;  /* 0x0000660000107a10 */ /* 0x000fe40007ffe0ff */
[----:B------:R-:W-:Y:S02]  /*95bf0*/  ISETP.GE.AND P4, PT, R17, c[0x0][0x17c], PT ;  /* 0x00005f0011007a0c */ /* 0x000fe40003f86270 */
[----:B------:R-:W-:Y:S01]  /*95c00*/  IADD3 R3, R28, 0x154, RZ ;  /* 0x000001541c037810 */ /* 0x000fe20007ffe0ff */
[----:B0-----:R-:W-:Y:S01]  /*95c10*/  IMAD.WIDE R12, R16, 0x2, R6 ;  /* 0x00000002100c7825 */ /* 0x001fe200078e0206 */
[----:B------:R-:W-:-:S02]  /*95c20*/  ISETP.LT.AND P2, PT, R26, c[0x0][0x178], !P2 ;  /* 0x00005e001a007a0c */ /* 0x000fc40005741270 */
[----:B------:R-:W-:Y:S02]  /*95c30*/  ISETP.GE.AND P3, PT, R3, c[0x0][0x17c], PT ;  /* 0x00005f0003007a0c */ /* 0x000fe40003f66270 */
[C---:B------:R-:W-:Y:S02]  /*95c40*/  IADD3 R3, R28.reuse, 0x155, RZ ;  /* 0x000001551c037810 */ /* 0x040fe40007ffe0ff */
        /* <DEDUP_REMOVED lines=15> */
[----:B------:R-:W-:Y:S01]  /*95d40*/  IMAD.WIDE R16, R0, 0x2, R4 ;  /* 0x0000000200107825 */ /* 0x000fe200078e0204 */
[----:B------:R-:W-:Y:S01]  /*95d50*/  ISETP.GE.AND P6, PT, R14, c[0x0][0x17c], PT ;  /* 0x00005f000e007a0c */ /* 0x000fe20003fc6270 */
[----:B------:R-:W-:Y:S01]  /*95d60*/  @P0 STG.E.U16 [R12.64], R22 ;  /* 0x000000160c000986 */ /* 0x000fe2000c101506 */
[----:B---3--:R-:W-:-:S03]  /*95d70*/  PRMT R14, R25, 0x7632, R14 ;  /* 0x00007632190e7816 */ /* 0x008fc6000000000e */
[----:B------:R0:W-:Y:S04]  /*95d80*/  @P4 STG.E.U16 [R16.64], R25 ;  /* 0x0000001910004986 */ /* 0x0001e8000c101506 */
[----:B0-----:R-:W3:Y:S01]  /*95d90*/  LDL.LU R25, [R1+0x598] ;  /* 0x0005980001197983 */ /* 0x001ee20000300800 */
[C---:B------:R-:W-:Y:S02]  /*95da0*/  ISETP.LT.AND P0, PT, R27.reuse, c[0x0][0x178], !P1 ;  /* 0x00005e001b007a0c */ /* 0x040fe40004f01270 */
[----:B------:R-:W-:Y:S02]  /*95db0*/  ISETP.LT.AND P1, PT, R26, c[0x0][0x178], !P1 ;  /* 0x00005e001a007a0c */ /* 0x000fe40004f21270 */
[----:B------:R-:W-:Y:S02]  /*95dc0*/  IADD3 R12, R0, c[0x0][0x198], RZ ;  /* 0x00006600000c7a10 */ /* 0x000fe40007ffe0ff */
[----:B------:R-:W-:-:S02]  /*95dd0*/  ISETP.LT.AND P4, PT, R27, c[0x0][0x178], !P3 ;  /* 0x00005e001b007a0c */ /* 0x000fc40005f81270 */
[----:B------:R-:W-:Y:S01]  /*95de0*/  ISETP.LT.AND P3, PT, R26, c[0x0][0x178], !P3 ;  /* 0x00005e001a007a0c */ /* 0x000fe20005f61270 */
[----:B------:R-:W-:Y:S01]  /*95df0*/  IMAD.WIDE R8, R12, 0x2, R6 ;  /* 0x000000020c087825 */ /* 0x000fe200078e0206 */
[----:B------:R-:W-:Y:S02]  /*95e00*/  PRMT R0, R22, 0x7632, R0 ;  /* 0x0000763216007816 */ /* 0x000fe40000000000 */
[C---:B------:R-:W-:Y:S01]  /*95e10*/  IADD3 R3, R12.reuse, c[0x0][0x198], RZ ;  /* 0x000066000c037a10 */ /* 0x040fe20007ffe0ff */
[----:B------:R-:W-:Y:S01]  /*95e20*/  IMAD.WIDE R12, R12, 0x2, R4 ;  /* 0x000000020c0c7825 */ /* 0x000fe200078e0204 */
[----:B------:R-:W-:Y:S01]  /*95e30*/  IADD3 R18, R28, 0x157, RZ ;  /* 0x000001571c127810 */ /* 0x000fe20007ffe0ff */
[----:B------:R-:W-:Y:S02]  /*95e40*/  @P0 STG.E.U16 [R8.64], R0 ;  /* 0x0000000008000986 */ /* 0x000fe4000c101506 */
[----:B------:R-:W-:Y:S01]  /*95e50*/  IMAD.WIDE R16, R3, 0x2, R6 ;  /* 0x0000000203107825 */ /* 0x000fe200078e0206 */
[----:B------:R-:W-:Y:S01]  /*95e60*/  ISETP.GE.AND P2, PT, R18, c[0x0][0x17c], PT ;  /* 0x00005f0012007a0c */ /* 0x000fe20003f46270 */
[----:B------:R0:W-:Y:S01]  /*95e70*/  @P1 STG.E.U16 [R12.64], R14 ;  /* 0x0000000e0c001986 */ /* 0x0001e2000c101506 */
[----:B------:R-:W-:Y:S01]  /*95e80*/  ISETP.LT.AND P1, PT, R27, c[0x0][0x178], !P5 ;  /* 0x00005e001b007a0c */ /* 0x000fe20006f21270 */
[----:B------:R-:W-:Y:S01]  /*95e90*/  IMAD.WIDE R18, R3, 0x2, R4 ;  /* 0x0000000203127825 */ /* 0x000fe200078e0204 */
[----:B------:R-:W-:Y:S01]  /*95ea0*/  ISETP.LT.AND P5, PT, R26, c[0x0][0x178], !P5 ;  /* 0x00005e001a007a0c */ /* 0x000fe20006fa1270 */
[----:B------:R1:W-:Y:S01]  /*95eb0*/  @P4 STG.E.U16 [R16.64], R23 ;  /* 0x0000001710004986 */ /* 0x0003e2000c101506 */
[----:B0-----:R-:W-:-:S02]  /*95ec0*/  PRMT R14, R23, 0x7632, R14 ;  /* 0x00007632170e7816 */ /* 0x001fc4000000000e */
[----:B------:R-:W-:Y:S01]  /*95ed0*/  IADD3 R12, R3, c[0x0][0x198], RZ ;  /* 0x00006600030c7a10 */ /* 0x000fe20007ffe0ff */
[----:B-1----:R-:W4:Y:S01]  /*95ee0*/  LDL.LU R23, [R1+0x5c8] ;  /* 0x0005c80001177983 */ /* 0x002f220000300800 */
[----:B------:R-:W-:Y:S02]  /*95ef0*/  IADD3 R16, R28, 0x159, RZ ;  /* 0x000001591c107810 */ /* 0x000fe40007ffe0ff */
[C---:B------:R-:W-:Y:S01]  /*95f00*/  IADD3 R0, R12.reuse, c[0x0][0x198], RZ ;  /* 0x000066000c007a10 */ /* 0x040fe20007ffe0ff */
[----:B------:R-:W-:Y:S01]  /*95f10*/  IMAD.WIDE R8, R12, 0x2, R6 ;  /* 0x000000020c087825 */ /* 0x000fe200078e0206 */
[----:B------:R-:W-:Y:S02]  /*95f20*/  IADD3 R3, R28, 0x15a, RZ ;  /* 0x0000015a1c037810 */ /* 0x000fe40007ffe0ff */
[----:B------:R-:W-:Y:S01]  /*95f30*/  ISETP.GE.AND P4, PT, R16, c[0x0][0x17c], PT ;  /* 0x00005f0010007a0c */ /* 0x000fe20003f86270 */
[----:B------:R-:W-:-:S04]  /*95f40*/  IMAD.WIDE R12, R12, 0x2, R4 ;  /* 0x000000020c0c7825 */ /* 0x000fc800078e0204 */
[----:B------:R-:W-:Y:S01]  /*95f50*/  IMAD.WIDE R16, R0, 0x2, R6 ;  /* 0x0000000200107825 */ /* 0x000fe200078e0206 */
[----:B--2---:R0:W-:Y:S01]  /*95f60*/  @P3 STG.E.U16 [R18.64], R24 ;  /* 0x0000001812003986 */ /* 0x0041e2000c101506 */
[----:B------:R-:W-:-:S03]  /*95f70*/  ISETP.LT.AND P3, PT, R27, c[0x0][0x178], !P6 ;  /* 0x00005e001b007a0c */ /* 0x000fc60007761270 */
[----:B------:R-:W-:Y:S01]  /*95f80*/  @P1 STG.E.U16 [R8.64], R14 ;  /* 0x0000000e08001986 */ /* 0x000fe2000c101506 */
[----:B0-----:R-:W-:-:S03]  /*95f90*/  PRMT R18, R24, 0x7632, R18 ;  /* 0x0000763218127816 */ /* 0x001fc60000000012 */
[----:B------:R-:W2:Y:S01]  /*95fa0*/  LDL.LU R24, [R1+0x4d8] ;  /* 0x0004d80001187983 */ /* 0x000ea20000300800 */
[----:B------:R-:W-:Y:S02]  /*95fb0*/  ISETP.GE.AND P1, PT, R3, c[0x0][0x17c], PT ;  /* 0x00005f0003007a0c */ /* 0x000fe40003f26270 */
[----:B------:R-:W-:Y:S01]  /*95fc0*/  IADD3 R3, R28, 0x15b, RZ ;  /* 0x0000015b1c037810 */ /* 0x000fe20007ffe0ff */
[----:B------:R-:W-:Y:S04]  /*95fd0*/  @P5 STG.E.U16 [R12.64], R18 ;  /* 0x000000120c005986 */ /* 0x000fe8000c101506 */
[----:B---3--:R0:W-:Y:S01]  /*95fe0*/  @P3 STG.E.U16 [R16.64], R25 ;  /* 0x0000001910003986 */ /* 0x0081e2000c101506 */
[----:B------:R-:W-:Y:S02]  /*95ff0*/  ISETP.GE.AND P3, PT, R3, c[0x0][0x17c], PT ;  /* 0x00005f0003007a0c */ /* 0x000fe40003f66270 */
[----:B------:R-:W-:-:S02]  /*96000*/  PRMT R3, R25, 0x7632, R3 ;  /* 0x0000763219037816 */ /* 0x000fc40000000003 */
[----:B0-----:R-:W3:Y:S01]  /*96010*/  LDL.LU R25, [R1+0x5b8] ;  /* 0x0005b80001197983 */ /* 0x001ee20000300800 */
[----:B------:R-:W-:Y:S02]  /*96020*/  ISETP.LT.AND P6, PT, R26, c[0x0][0x178], !P6 ;  /* 0x00005e001a007a0c */ /* 0x000fe400077c1270 */
[----:B------:R-:W-:Y:S01]  /*96030*/  IADD3 R20, R28, 0x158, RZ ;  /* 0x000001581c147810 */ /* 0x000fe20007ffe0ff */
[----:B------:R-:W-:Y:S01]  /*96040*/  IMAD.WIDE R8, R0, 0x2, R4 ;  /* 0x0000000200087825 */ /* 0x000fe200078e0204 */
[----:B------:R-:W-:Y:S01]  /*96050*/  ISETP.LT.AND P5, PT, R27, c[0x0][0x178], !P2 ;  /* 0x00005e001b007a0c */ /* 0x000fe200057a1270 */
[----:B------:R-:W3:Y:S01]  /*96060*/  LDL.LU R21, [R1+0x3f8] ;  /* 0x0003f80001157983 */ /* 0x000ee20000300800 */
[----:B------:R-:W-:Y:S02]  /*96070*/  ISETP.GE.AND P0, PT, R20, c[0x0][0x17c], PT ;  /* 0x00005f0014007a0c */ /* 0x000fe40003f06270 */
[----:B------:R-:W-:Y:S02]  /*96080*/  ISETP.LT.AND P2, PT, R26, c[0x0][0x178], !P2 ;  /* 0x00005e001a007a0c */ /* 0x000fe40005741270 */
[----:B------:R-:W-:-:S03]  /*96090*/  IADD3 R0, R0, c[0x0][0x198], RZ ;  /* 0x0000660000007a10 */ /* 0x000fc60007ffe0ff */
[----:B------:R0:W-:Y:S01]  /*960a0*/  @P6 STG.E.U16 [R8.64], R10 ;  /* 0x0000000a08006986 */ /* 0x0001e2000c101506 */
[----:B------:R-:W-:Y:S01]  /*960b0*/  ISETP.LT.AND P6, PT, R27, c[0x0][0x178], !P0 ;  /* 0x00005e001b007a0c */ /* 0x000fe200047c1270 */
[----:B------:R-:W-:Y:S01]  /*960c0*/  IMAD.WIDE R12, R0, 0x2, R4 ;  /* 0x00000002000c7825 */ /* 0x000fe200078e0204 */
[----:B------:R-:W-:-:S03]  /*960d0*/  ISETP.LT.AND P0, PT, R26, c[0x0][0x178], !P0 ;  /* 0x00005e001a007a0c */ /* 0x000fc60004701270 */
[C---:B0-----:R-:W-:Y:S01]  /*960e0*/  IMAD.WIDE R8, R0.reuse, 0x2, R6 ;  /* 0x0000000200087825 */ /* 0x041fe200078e0206 */
[----:B------:R-:W-:Y:S02]  /*960f0*/  IADD3 R0, R0, c[0x0][0x198], RZ ;  /* 0x0000660000007a10 */ /* 0x000fe40007ffe0ff */
[----:B------:R-:W-:Y:S02]  /*96100*/  PRMT R10, R10, 0x7632, R10 ;  /* 0x000076320a0a7816 */ /* 0x000fe4000000000a */
[----:B------:R0:W-:Y:S04]  /*96110*/  @P5 STG.E.U16 [R8.64], R3 ;  /* 0x0000000308005986 */ /* 0x0001e8000c101506 */
[----:B------:R1:W-:Y:S01]  /*96120*/  @P2 STG.E.U16 [R12.64], R10 ;  /* 0x0000000a0c002986 */ /* 0x0003e2000c101506 */
[----:B------:R-:W-:Y:S01]  /*96130*/  ISETP.LT.AND P2, PT, R27, c[0x0][0x178], !P4 ;  /* 0x00005e001b007a0c */ /* 0x000fe20006741270 */
[----:B0-----:R-:W-:Y:S01]  /*96140*/  IMAD.WIDE R8, R0, 0x2, R6 ;  /* 0x0000000200087825 */ /* 0x001fe200078e0206 */
[----:B------:R-:W-:-:S03]  /*96150*/  IADD3 R3, R28, 0x15d, RZ ;  /* 0x0000015d1c037810 */ /* 0x000fc60007ffe0ff */
[C---:B-1----:R-:W-:Y:S01]  /*96160*/  IMAD.WIDE R12, R0.reuse, 0x2, R4 ;  /* 0x00000002000c7825 */ /* 0x042fe200078e0204 */
[----:B----4-:R0:W-:Y:S01]  /*96170*/  @P6 STG.E.U16 [R8.64], R23 ;  /* 0x0000001708006986 */ /* 0x0101e2000c101506 */
[----:B------:R-:W-:Y:S02]  /*96180*/  IADD3 R0, R0, c[0x0][0x198], RZ ;  /* 0x0000660000007a10 */ /* 0x000fe40007ffe0ff */
[----:B------:R-:W-:Y:S02]  /*96190*/  ISETP.GE.AND P6, PT, R3, c[0x0][0x17c], PT ;  /* 0x00005f0003007a0c */ /* 0x000fe40003fc6270 */
[----:B------:R-:W-:Y:S02]  /*961a0*/  PRMT R3, R23, 0x7632, R3 ;  /* 0x0000763217037816 */ /* 0x000fe40000000003 */
[----:B------:R-:W-:Y:S01]  /*961b0*/  ISETP.LT.AND P4, PT, R26, c[0x0][0x178], !P4 ;  /* 0x00005e001a007a0c */ /* 0x000fe20006781270 */
[----:B0-----:R-:W4:Y:S01]  /*961c0*/  LDL.LU R23, [R1+0x5a8] ;  /* 0x0005a80001177983 */ /* 0x001f220000300800 */
[----:B------:R-:W-:-:S03]  /*961d0*/  IMAD.WIDE R8, R0, 0x2, R6 ;  /* 0x0000000200087825 */ /* 0x000fc600078e0206 */
[----:B--2---:R0:W-:Y:S01]  /*961e0*/  @P0 STG.E.U16 [R12.64], R24 ;  /* 0x000000180c000986 */ /* 0x0041e2000c101506 */
[----:B------:R-:W-:Y:S02]  /*961f0*/  ISETP.LT.AND P0, PT, R27, c[0x0][0x178], !P1 ;  /* 0x00005e001b007a0c */ /* 0x000fe40004f01270 */
[----:B------:R-:W-:Y:S01]  /*96200*/  PRMT R10, R24, 0x7632, R10 ;  /* 0x00007632180a7816 */ /* 0x000fe2000000000a */
[----:B------:R1:W-:Y:S04]  /*96210*/  @P2 STG.E.U16 [R8.64], R3 ;  /* 0x0000000308002986 */ /* 0x0003e8000c101506 */
[----:B0-----:R-:W2:Y:S01]  /*96220*/  LDL.LU R24, [R1+0x528] ;  /* 0x0005280001187983 */ /* 0x001ea20000300800 */
[C---:B------:R-:W-:Y:S01]  /*96230*/  IMAD.WIDE R12, R0.reuse, 0x2, R4 ;  /* 0x00000002000c7825 */ /* 0x040fe200078e0204 */
[----:B------:R-:W-:-:S02]  /*96240*/  IADD3 R0, R0, c[0x0][0x198], RZ ;  /* 0x0000660000007a10 */ /* 0x000fc40007ffe0ff */
[----:B-1----:R-:W-:Y:S01]  /*96250*/  IADD3 R3, R28, 0x15e, RZ ;  /* 0x0000015e1c037810 */ /* 0x002fe20007ffe0ff */
[----:B------:R-:W2:Y:S02]  /*96260*/  LDL.LU R22, [R1+0x5d8] ;  /* 0x0005d80001167983 */ /* 0x000ea40000300800 */
[C---:B------:R-:W-:Y:S01]  /*96270*/  IMAD.WIDE R8, R0.reuse, 0x2, R6 ;  /* 0x0000000200087825 */ /* 0x040fe200078e0206 */
[----:B------:R-:W-:Y:S01]  /*96280*/  ISETP.GE.AND P2, PT, R3, c[0x0][0x17c], PT ;  /* 0x00005f0003007a0c */ /* 0x000fe20003f46270 */
[----:B------:R-:W-:Y:S01]  /*96290*/  @P4 STG.E.U16 [R12.64], R10 ;  /* 0x0000000a0c004986 */ /* 0x000fe2000c101506 */
[----:B------:R-:W-:-:S03]  /*962a0*/  IADD3 R3, R0, c[0x0][0x198], RZ ;  /* 0x0000660000037a10 */ /* 0x000fc60007ffe0ff */
[----:B---3--:R0:W-:Y:S02]  /*962b0*/  @P0 STG.E.U16 [R8.64], R25 ;  /* 0x0000001908000986 */ /* 0x0081e4000c101506 */
[----:B0-----:R-:W-:Y:S01]  /*962c0*/  IMAD.WIDE R8, R0, 0x2, R4 ;  /* 0x0000000200087825 */ /* 0x001fe200078e0204 */
[----:B------:R-:W-:Y:S02]  /*962d0*/  PRMT R0, R25, 0x7632, R0 ;  /* 0x0000763219007816 */ /* 0x000fe40000000000 */
[----:B------:R-:W3:Y:S01]  /*962e0*/  LDL.LU R25, [R1+0x538] ;  /* 0x0005380001197983 */ /* 0x000ee20000300800 */
[----:B------:R-:W-:Y:S02]  /*962f0*/  ISETP.LT.AND P1, PT, R26, c[0x0][0x178], !P1 ;  /* 0x00005e001a007a0c */ /* 0x000fe40004f21270 */
[----:B------:R-:W-:Y:S02]  /*96300*/  ISETP.LT.AND P4, PT, R27, c[0x0][0x178], !P3 ;  /* 0x00005e001b007a0c */ /* 0x000fe40005f81270 */
[----:B------:R-:W-:Y:S01]  /*96310*/  IADD3 R14, R28, 0x15c, RZ ;  /* 0x0000015c1c0e7810 */ /* 0x000fe20007ffe0ff */
[----:B------:R-:W-:-:S03]  /*96320*/  IMAD.WIDE R12, R3, 0x2, R6 ;  /* 0x00000002030c7825 */ /* 0x000fc600078e0206 */
[----:B------:R-:W-:Y:S02]  /*96330*/  ISETP.GE.AND P5, PT, R14, c[0x0][0x17c], PT ;  /* 0x00005f000e007a0c */ /* 0x000fe40003fa6270 */
[----:B------:R-:W-:-:S03]  /*96340*/  ISETP.LT.AND P3, PT, R26, c[0x0][0x178], !P3 ;  /* 0x00005e001a007a0c */ /* 0x000fc60005f61270 */
[----:B------:R0:W-:Y:S01]  /*96350*/  @P1 STG.E.U16 [R8.64], R21 ;  /* 0x0000001508001986 */ /* 0x0001e2000c101506 */
[----:B------:R-:W-:Y:S02]  /*96360*/  ISETP.LT.AND P1, PT, R27, c[0x0][0x178], !P5 ;  /* 0x00005e001b007a0c */ /* 0x000fe40006f21270 */
[----:B------:R-:W-:Y:S01]  /*96370*/  ISETP.LT.AND P5, PT, R26, c[0x0][0x178], !P5 ;  /* 0x00005e001a007a0c */ /* 0x000fe20006fa1270 */
[----:B------:R1:W-:Y:S01]  /*96380*/  @P4 STG.E.U16 [R12.64], R0 ;  /* 0x000000000c004986 */ /* 0x0003e2000c101506 */
[----:B------:R-:W-:Y:S01]  /*96390*/  PRMT R14, R21, 0x7632, R14 ;  /* 0x00007632150e7816 */ /* 0x000fe2000000000e */
[C---:B0-----:R-:W-:Y:S01]  /*963a0*/  IMAD.WIDE R8, R3.reuse, 0x2, R4 ;  /* 0x0000000203087825 */ /* 0x041fe200078e0204 */
[----:B-1----:R-:W-:-:S04]  /*963b0*/  IADD3 R0, R3, c[0x0][0x198], RZ ;  /* 0x0000660003007a10 */ /* 0x002fc80007ffe0ff */
[----:B------:R-:W-:Y:S01]  /*963c0*/  @P3 STG.E.U16 [R8.64], R14 ;  /* 0x0000000e08003986 */ /* 0x000fe2000c101506 */
[----:B------:R-:W-:Y:S01]  /*963d0*/  IMAD.WIDE R12, R0, 0x2, R6 ;  /* 0x00000002000c7825 */ /* 0x000fe200078e0206 */
[----:B------:R-:W-:-:S03]  /*963e0*/  IADD3 R10, R28, 0x15f, RZ ;  /* 0x0000015f1c0a7810 */ /* 0x000fc60007ffe0ff */
[----:B------:R-:W-:Y:S01]  /*963f0*/  IMAD.WIDE R16, R0, 0x2, R4 ;  /* 0x0000000200107825 */ /* 0x000fe200078e0204 */
[----:B------:R-:W-:Y:S01]  /*96400*/  IADD3 R3, R28, 0x161, RZ ;  /* 0x000001611c037810 */ /* 0x000fe20007ffe0ff */
[----:B----4-:R0:W-:Y:S01]  /*96410*/  @P1 STG.E.U16 [R12.64], R23 ;  /* 0x000000170c001986 */ /* 0x0101e2000c101506 */
[----:B------:R-:W-:Y:S02]  /*96420*/  ISETP.LT.AND P1, PT, R27, c[0x0][0x178], !P6 ;  /* 0x00005e001b007a0c */ /* 0x000fe40007721270 */
[----:B------:R-:W-:Y:S02]  /*96430*/  ISETP.LT.AND P6, PT, R26, c[0x0][0x178], !P6 ;  /* 0x00005e001a007a0c */ /* 0x000fe400077c1270 */
[----:B------:R-:W-:Y:S02]  /*96440*/  ISETP.GE.AND P0, PT, R10, c[0x0][0x17c], PT ;  /* 0x00005f000a007a0c */ /* 0x000fe40003f06270 */
[----:B------:R-:W-:Y:S02]  /*96450*/  IADD3 R10, R28, 0x160, RZ ;  /* 0x000001601c0a7810 */ /* 0x000fe40007ffe0ff */
[----:B------:R-:W-:-:S02]  /*96460*/  ISETP.GE.AND P3, PT, R3, c[0x0][0x17c], PT ;  /* 0x00005f0003007a0c */ /* 0x000fc40003f66270 */
[----:B0-----:R-:W-:-:S04]  /*96470*/  IADD3 R12, R0, c[0x0][0x198], RZ ;  /* 0x00006600000c7a10 */ /* 0x001fc80007ffe0ff */
[C---:B------:R-:W-:Y:S01]  /*96480*/  IADD3 R3, R12.reuse, c[0x0][0x198], RZ ;  /* 0x000066000c037a10 */ /* 0x040fe20007ffe0ff */
[----:B------:R-:W-:Y:S01]  /*96490*/  IMAD.WIDE R8, R12, 0x2, R6 ;  /* 0x000000020c087825 */ /* 0x000fe200078e0206 */
[----:B------:R-:W-:Y:S02]  /*964a0*/  ISETP.GE.AND P4, PT, R10, c[0x0][0x17c], PT ;  /* 0x00005f000a007a0c */ /* 0x000fe40003f86270 */
[----:B------:R-:W-:Y:S01]  /*964b0*/  PRMT R0, R23, 0x7632, R0 ;  /* 0x0000763217007816 */ /* 0x000fe20000000000 */
[----:B------:R-:W-:-:S04]  /*964c0*/  IMAD.WIDE R12, R12, 0x2, R4 ;  /* 0x000000020c0c7825 */ /* 0x000fc800078e0204 */
[----:B------:R-:W-:Y:S01]  /*964d0*/  IMAD.WIDE R18, R3, 0x2, R4 ;  /* 0x0000000203127825 */ /* 0x000fe200078e0204 */
[----:B------:R-:W-:Y:S01]  /*964e0*/  IADD3 R14, R28, 0x162, RZ ;  /* 0x000001621c0e7810 */ /* 0x000fe20007ffe0ff */
[----:B--2---:R0:W-:Y:S01]  /*964f0*/  @P5 STG.E.U16 [R16.64], R24 ;  /* 0x0000001810005986 */ /* 0x0041e2000c101506 */
[----:B------:R-:W-:Y:S02]  /*96500*/  ISETP.LT.AND P5, PT, R27, c[0x0][0x178], !P2 ;  /* 0x00005e001b007a0c */ /* 0x000fe400057a1270 */
[----:B------:R-:W-:Y:S02]  /*96510*/  ISETP.LT.AND P2, PT, R26, c[0x0][0x178], !P2 ;  /* 0x00005e001a007a0c */ /* 0x000fe40005741270 */
[----:B------:R-:W-:Y:S01]  /*96520*/  PRMT R10, R24, 0x7632, R10 ;  /* 0x00007632180a7816 */ /* 0x000fe2000000000a */
[----:B------:R-:W-:Y:S04]  /*96530*/  @P1 STG.E.U16 [R8.64], R0 ;  /* 0x0000000008001986 */ /* 0x000fe8000c101506 */
[----:B------:R-:W2:Y:S01]  /*96540*/  LDL.LU R27, [R1+0x23d8] ;  /* 0x0023d800011b7983 */ /* 0x000ea20000300800 */
[----:B0-----:R-:W-:-:S03]  /*96550*/  IMAD.WIDE R16, R3, 0x2, R6 ;  /* 0x0000000203107825 */ /* 0x001fc600078e0206 */
[----:B------:R-:W-:Y:S04]  /*96560*/  @P6 STG.E.U16 [R12.64], R10 ;  /* 0x0000000a0c006986 */ /* 0x000fe8000c101506 */
[----:B------:R-:W4:Y:S04]  /*96570*/  LDL.LU R23, [R1+0x41c] ;  /* 0x00041c0001177983 */ /* 0x000f280000300800 */
[----:B------:R-:W-:Y:S04]  /*96580*/  @P5 STG.E.U16 [R16.64], R22 ;  /* 0x0000001610005986 */ /* 0x000fe8000c101506 */
[----:B------:R-:W2:Y:S04]  /*96590*/  LDL.LU R24, [R1+0x3cc] ;  /* 0x0003cc0001187983 */ /* 0x000ea80000300800 */
[----:B---3--:R0:W-:Y:S04]  /*965a0*/  @P2 STG.E.U16 [R18.64], R25 ;  /* 0x0000001912002986 */ /* 0x0081e8000c101506 */
[----:B0-----:R-:W3:Y:S01]  /*965b0*/  LDL R18, [R1+0x1720] ;  /* 0x0017200001127983 */ /* 0x001ee20000100800 */
[----:B------:R-:W-:-:S02]  /*965c0*/  ISETP.GE.AND P1, PT, R14, c[0x0][0x17c], PT ;  /* 0x00005f000e007a0c */ /* 0x000fc40003f26270 */
[----:B------:R-:W-:Y:S02]  /*965d0*/  PRMT R14, R22, 0x7632, R14 ;  /* 0x00007632160e7816 */ /* 0x000fe4000000000e */
[----:B------:R-:W-:Y:S01]  /*965e0*/  PRMT R0, R25, 0x7632, R0 ;  /* 0x0000763219007816 */ /* 0x000fe20000000000 */
[----:B------:R-:W2:Y:S04]  /*965f0*/  LDL.LU R22, [R1+0x4ac] ;  /* 0x0004ac0001167983 */ /* 0x000ea80000300800 */
[----:B------:R-:W2:Y:S01]  /*96600*/  LDL.LU R25, [R1+0x3ec] ;  /* 0x0003ec0001197983 */ /* 0x000ea20000300800 */
[----:B------:R-:W-:-:S04]  /*96610*/  IADD3 R8, R3, c[0x0][0x198], RZ ;  /* 0x0000660003087a10 */ /* 0x000fc80007ffe0ff */
[C---:B------:R-:W-:Y:S01]  /*96620*/  IADD3 R3, R8.reuse, c[0x0][0x198], RZ ;  /* 0x0000660008037a10 */ /* 0x040fe20007ffe0ff */
[----:B------:R-:W-:-:S04]  /*96630*/  IMAD.WIDE R12, R8, 0x2, R6 ;  /* 0x00000002080c7825 */ /* 0x000fc800078e0206 */
[----:B------:R-:W-:Y:S01]  /*96640*/  IMAD.WIDE R8, R8, 0x2, R4 ;  /* 0x0000000208087825 */ /* 0x000fe200078e0204 */
[C---:B------:R-:W-:Y:S02]  /*96650*/  IADD3 R10, R28.reuse, 0x164, RZ ;  /* 0x000001641c0a7810 */ /* 0x040fe40007ffe0ff */
[----:B------:R-:W-:-:S04]  /*96660*/  IADD3 R16, R28, 0x163, RZ ;  /* 0x000001631c107810 */ /* 0x000fc80007ffe0ff */
[----:B------:R-:W-:Y:S02]  /*96670*/  ISETP.GE.AND P2, PT, R16, c[0x0][0x17c], PT ;  /* 0x00005f0010007a0c */ /* 0x000fe40003f46270 */
[----:B------:R-:W-:Y:S02]  /*96680*/  IADD3 R16, R28, 0x165, RZ ;  /* 0x000001651c107810 */ /* 0x000fe40007ffe0ff */
[----:B---3--:R-:W-:Y:S02]  /*96690*/  ISETP.LT.AND P5, PT, R18, c[0x0][0x178], !P0 ;  /* 0x00005e0012007a0c */ /* 0x008fe400047a1270 */
[----:B------:R-:W-:Y:S02]  /*966a0*/  ISETP.LT.AND P0, PT, R26, c[0x0][0x178], !P0 ;  /* 0x00005e001a007a0c */ /* 0x000fe40004701270 */
[----:B------:R-:W-:Y:S02]  /*966b0*/  ISETP.LT.AND P6, PT, R18, c[0x0][0x178], !P4 ;  /* 0x00005e0012007a0c */ /* 0x000fe400067c1270 */
[----:B------:R-:W-:-:S07]  /*966c0*/  ISETP.LT.AND P4, PT, R26, c[0x0][0x178], !P4 ;  /* 0x00005e001a007a0c */ /* 0x000fce0006781270 */
[----:B------:R0:W-:Y:S04]  /*966d0*/  @P5 STG.E.U16 [R12.64], R14 ;  /* 0x0000000e0c005986 */ /* 0x0001e8000c101506 */
[----:B------:R1:W-:Y:S01]  /*966e0*/  @P0 STG.E.U16 [R8.64], R0 ;  /* 0x0000000008000986 */ /* 0x0003e2000c101506 */
[----:B------:R-:W-:Y:S02]  /*966f0*/  ISETP.LT.AND P0, PT, R18, c[0x0][0x178], !P3 ;  /* 0x00005e0012007a0c */ /* 0x000fe40005f01270 */
[----:B------:R-:W-:Y:S01]  /*96700*/  ISETP.GE.AND P5, PT, R10, c[0x0][0x17c], PT ;  /* 0x00005f000a007a0c */ /* 0x000fe20003fa6270 */
[----:B0-----:R-:W-:-:S04]  /*96710*/  IMAD.WIDE R12, R3, 0x2, R6 ;  /* 0x00000002030c7825 */ /* 0x001fc800078e0206 */
[----:B-1----:R-:W-:Y:S01]  /*96720*/  IMAD.WIDE R8, R3, 0x2, R4 ;  /* 0x0000000203087825 */ /* 0x002fe200078e0204 */
[----:B----4-:R-:W-:Y:S01]  /*96730*/  PRMT R0, R23, 0x7632, R0 ;  /* 0x0000763217007816 */ /* 0x010fe20000000000 */
[----:B------:R0:W-:Y:S01]  /*96740*/  @P6 STG.E.U16 [R12.64], R23 ;  /* 0x000000170c006986 */ /* 0x0001e2000c101506 */
[----:B--2---:R-:W-:-:S03]  /*96750*/  PRMT R10, R24, 0x7632, R10 ;  /* 0x00007632180a7816 */ /* 0x004fc6000000000a */
[----:B------:R1:W-:Y:S01]  /*96760*/  @P4 STG.E.U16 [R8.64], R24 ;  /* 0x0000001808004986 */ /* 0x0003e2000c101506 */
[----:B------:R-:W-:Y:S02]  /*96770*/  ISETP.LT.AND P3, PT, R26, c[0x0][0x178], !P3 ;  /* 0x00005e001a007a0c */ /* 0x000fe40005f61270 */
[----:B------:R-:W-:Y:S01]  /*96780*/  ISETP.LT.AND P4, PT, R18, c[0x0][0x178], !P1 ;  /* 0x00005e0012007a0c */ /* 0x000fe20004f81270 */
[----:B0-----:R-:W2:Y:S01]  /*96790*/  LDL.LU R23, [R1+0x4cc] ;  /* 0x0004cc0001177983 */ /* 0x001ea20000300800 */
[----:B------:R-:W-:-:S03]  /*967a0*/  IADD3 R12, R3, c[0x0][0x198], RZ ;  /* 0x00006600030c7a10 */ /* 0x000fc60007ffe0ff */
[----:B-1----:R-:W3:Y:S01]  /*967b0*/  LDL.LU R24, [R1+0x3dc] ;  /* 0x0003dc0001187983 */ /* 0x002ee20000300800 */
[----:B------:R-:W-:Y:S01]  /*967c0*/  ISETP.LT.AND P1, PT, R26, c[0x0][0x178], !P1 ;  /* 0x00005e001a007a0c */ /* 0x000fe20004f21270 */
[C---:B------:R-:W-:Y:S01]  /*967d0*/  IMAD.WIDE R8, R12.reuse, 0x2, R6 ;  /* 0x000000020c087825 */ /* 0x040fe200078e0206 */
[----:B------:R-:W-:Y:S02]  /*967e0*/  IADD3 R3, R12, c[0x0][0x198], RZ ;  /* 0x000066000c037a10 */ /* 0x000fe40007ffe0ff */
[----:B------:R-:W-:Y:S01]  /*967f0*/  ISETP.GE.AND P6, PT, R16, c[0x0][0x17c], PT ;  /* 0x00005f0010007a0c */ /* 0x000fe20003fc6270 */
[----:B------:R-:W-:Y:S01]  /*96800*/  IMAD.WIDE R12, R12, 0x2, R4 ;  /* 0x000000020c0c7825 */ /* 0x000fe200078e0204 */
[----:B------:R0:W-:Y:S03]  /*96810*/  @P0 STG.E.U16 [R8.64], R0 ;  /* 0x0000000008000986 */ /* 0x0001e6000c101506 */
[C---:B------:R-:W-:Y:S01]  /*96820*/  IMAD.WIDE R16, R3.reuse, 0x2, R6 ;  /* 0x0000000203107825 */ /* 0x040fe200078e0206 */
[----:B------:R1:W-:Y:S04]  /*96830*/  @P3 STG.E.U16 [R12.64], R10 ;  /* 0x0000000a0c003986 */ /* 0x0003e8000c101506 */
[----:B------:R-:W-:Y:S01]  /*96840*/  @P4 STG.E.U16 [R16.64], R22 ;  /* 0x0000001610004986 */ /* 0x000fe2000c101506 */
[----:B0-----:R-:W-:Y:S01]  /*96850*/  IMAD.WIDE R8, R3, 0x2, R4 ;  /* 0x0000000203087825 */ /* 0x001fe200078e0204 */
[----:B-1----:R-:W-:-:S04]  /*96860*/  PRMT R10, R25, 0x7632, R10 ;  /* 0x00007632190a7816 */ /* 0x002fc8000000000a */
[----:B------:R0:W-:Y:S04]  /*96870*/  @P1 STG.E.U16 [R8.64], R25 ;  /* 0x0000001908001986 */ /* 0x0001e8000c101506 */
[----:B0-----:R-:W4:Y:S01]  /*96880*/  LDL.LU R25, [R1+0x4ec] ;  /* 0x0004ec0001197983 */ /* 0x001f220000300800 */
[----:B------:R-:W-:Y:S02]  /*96890*/  ISETP.LT.AND P3, PT, R18, c[0x0][0x178], !P2 ;  /* 0x00005e0012007a0c */ /* 0x000fe40005761270 */
[----:B------:R-:W-:Y:S02]  /*968a0*/  ISETP.LT.AND P2, PT, R26, c[0x0][0x178], !P2 ;  /* 0x00005e001a007a0c */ /* 0x000fe40005741270 */
[----:B------:R-:W-:Y:S02]  /*968b0*/  IADD3 R16, R3, c[0x0][0x198], RZ ;  /* 0x0000660003107a10 */ /* 0x000fe40007ffe0ff */
[----:B------:R-:W-:-:S02]  /*968c0*/  ISETP.LT.AND P4, PT, R18, c[0x0][0x178], !P5 ;  /* 0x00005e0012007a0c */ /* 0x000fc40006f81270 */
[----:B------:R-:W-:Y:S01]  /*968d0*/  ISETP.LT.AND P5, PT, R26, c[0x0][0x178], !P5 ;  /* 0x00005e001a007a0c */ /* 0x000fe20006fa1270 */
[----:B------:R-:W-:Y:S01]  /*968e0*/  IMAD.WIDE R12, R16, 0x2, R6 ;  /* 0x00000002100c7825 */ /* 0x000fe200078e0206 */
[----:B------:R-:W-:Y:S02]  /*968f0*/  PRMT R0, R22, 0x7632, R0 ;  /* 0x0000763216007816 */ /* 0x000fe40000000000 */
[C---:B------:R-:W-:Y:S01]  /*96900*/  IADD3 R3, R16.reuse, c[0x0][0x198], RZ ;  /* 0x0000660010037a10 */ /* 0x040fe20007ffe0ff */
[----:B------:R-:W-:Y:S02]  /*96910*/  IMAD.WIDE R8, R16, 0x2, R4 ;  /* 0x0000000210087825 */ /* 0x000fe400078e0204 */
[----:B------:R0:W-:Y:S01]  /*96920*/  @P3 STG.E.U16 [R12.64], R0 ;  /* 0x000000000c003986 */ /* 0x0001e2000c101506 */
[----:B------:R-:W-:-:S03]  /*96930*/  IADD3 R14, R28, 0x166, RZ ;  /* 0x000001661c0e7810 */ /* 0x000fc60007ffe0ff */
[----:B------:R1:W-:Y:S01]  /*96940*/  @P2 STG.E.U16 [R8.64], R10 ;  /* 0x0000000a08002986 */ /* 0x0003e2000c101506 */
[----:B------:R-:W-:Y:S01]  /*96950*/  ISETP.LT.AND P2, PT, R18, c[0x0][0x178], !P6 ;  /* 0x00005e0012007a0c */ /* 0x000fe20007741270 */
[----:B0-----:R-:W-:-:S04]  /*96960*/  IMAD.WIDE R12, R3, 0x2, R6 ;  /* 0x00000002030c7825 */ /* 0x001fc800078e0206 */
[----:B-1----:R-:W-:Y:S01]  /*96970*/  IMAD.WIDE R8, R3, 0x2, R4 ;  /* 0x0000000203087825 */ /* 0x002fe200078e0204 */
[----:B------:R-:W-:Y:S02]  /*96980*/  ISETP.GE.AND P0, PT, R14, c[0x0][0x17c], PT ;  /* 0x00005f000e007a0c */ /* 0x000fe40003f06270 */
[----:B------:R-:W-:Y:S02]  /*96990*/  ISETP.LT.AND P6, PT, R26, c[0x0][0x178], !P6 ;  /* 0x00005e001a007a0c */ /* 0x000fe400077c1270 */
[C---:B------:R-:W-:Y:S02]  /*969a0*/  IADD3 R17, R28.reuse, 0x167, RZ ;  /* 0x000001671c117810 */ /* 0x040fe40007ffe0ff */
[----:B------:R-:W-:Y:S02]  /*969b0*/  IADD3 R16, R28, 0x169, RZ ;  /* 0x000001691c107810 */ /* 0x000fe40007ffe0ff */
[----:B------:R-:W-:Y:S02]  /*969c0*/  ISETP.GE.AND P1, PT, R17, c[0x0][0x17c], PT ;  /* 0x00005f0011007a0c */ /* 0x000fe40003f26270 */
[----:B--2---:R-:W-:Y:S01]  /*969d0*/  PRMT R0, R23, 0x7632, R0 ;  /* 0x0000763217007816 */ /* 0x004fe20000000000 */
[----:B------:R0:W-:Y:S01]  /*969e0*/  @P4 STG.E.U16 [R12.64], R23 ;  /* 0x000000170c004986 */ /* 0x0001e2000c101506 */
[----:B---3--:R-:W-:-:S03]  /*969f0*/  PRMT R10, R24, 0x7632, R10 ;  /* 0x00007632180a7816 */ /* 0x008fc6000000000a */
[----:B------:R1:W-:Y:S01]  /*96a00*/  @P5 STG.E.U16 [R8.64], R24 ;  /* 0x0000001808005986 */ /* 0x0003e2000c101506 */
[----:B------:R-:W-:Y:S02]  /*96a10*/  ISETP.LT.AND P4, PT, R18, c[0x0][0x178], !P0 ;  /* 0x00005e0012007a0c */ /* 0x000fe40004781270 */
[----:B------:R-:W-:Y:S01]  /*96a20*/  ISETP.LT.AND P0, PT, R26, c[0x0][0x178], !P0 ;  /* 0x00005e001a007a0c */ /* 0x000fe20004701270 */
[----:B0-----:R-:W2:Y:S01]  /*96a30*/  LDL.LU R23, [R1+0x50c] ;  /* 0x00050c0001177983 */ /* 0x001ea20000300800 */
[----:B------:R-:W-:-:S03]  /*96a40*/  IADD3 R12, R3, c[0x0][0x198], RZ ;  /* 0x00006600030c7a10 */ /* 0x000fc60007ffe0ff */
[----:B-1----:R-:W3:Y:S01]  /*96a50*/  LDL.LU R24, [R1+0x40c] ;  /* 0x00040c0001187983 */ /* 0x002ee20000300800 */
[C---:B------:R-:W-:Y:S01]  /*96a60*/  IADD3 R3, R12.reuse, c[0x0][0x198], RZ ;  /* 0x000066000c037a10 */ /* 0x040fe20007ffe0ff */
[----:B------:R-:W-:Y:S01]  /*96a70*/  IMAD.WIDE R8, R12, 0x2, R6 ;  /* 0x000000020c087825 */ /* 0x000fe200078e0206 */
[----:B------:R-:W-:-:S03]  /*96a80*/  ISETP.GE.AND P5, PT, R16, c[0x0][0x17c], PT ;  /* 0x00005f0010007a0c */ /* 0x000fc60003fa6270 */
[----:B------:R-:W-:Y:S01]  /*96a90*/  IMAD.WIDE R12, R12, 0x2, R4 ;  /* 0x000000020c0c7825 */ /* 0x000fe200078e0204 */
[----:B------:R0:W-:Y:S03]  /*96aa0*/  @P2 STG.E.U16 [R8.64], R0 ;  /* 0x0000000008002986 */ /* 0x0001e6000c101506 */
[C---:B------:R-:W-:Y:S01]  /*96ab0*/  IMAD.WIDE R16, R3.reuse, 0x2, R6 ;  /* 0x0000000203107825 */ /* 0x040fe200078e0206 */
[----:B------:R1:W-:Y:S03]  /*96ac0*/  @P6 STG.E.U16 [R12.64], R10 ;  /* 0x0000000a0c006986 */ /* 0x0003e6000c101506 */
[----:B0-----:R-:W-:Y:S01]  /*96ad0*/  IMAD.WIDE R8, R3, 0x2, R4 ;  /* 0x0000000203087825 */ /* 0x001fe200078e0204 */
[----:B----4-:R-:W-:Y:S01]  /*96ae0*/  @P4 STG.E.U16 [R16.64], R25 ;  /* 0x0000001910004986 */ /* 0x010fe2000c101506 */
[----:B-1----:R-:W-:-:S03]  /*96af0*/  PRMT R10, R27, 0x7632, R10 ;  /* 0x000076321b0a7816 */ /* 0x002fc6000000000a */
[----:B------:R0:W-:Y:S01]  /*96b00*/  @P0 STG.E.U16 [R8.64], R27 ;  /* 0x0000001b08000986 */ /* 0x0001e2000c101506 */
[----:B------:R-:W-:-:S03]  /*96b10*/  PRMT R0, R25, 0x7632, R0 ;  /* 0x0000763219007816 */ /* 0x000fc60000000000 */
[----:B0-----:R-:W4:Y:S04]  /*96b20*/  LDL.LU R27, [R1+0x23d4] ;  /* 0x0023d400011b7983 */ /* 0x001f280000300800 */
[----:B------:R-:W4:Y:S04]  /*96b30*/  LDL.LU R22, [R1+0x51c] ;  /* 0x00051c0001167983 */ /* 0x000f280000300800 */
[----:B------:R-:W4:Y:S01]  /*96b40*/  LDL.LU R25, [R1+0x4bc] ;  /* 0x0004bc0001197983 */ /* 0x000f220000300800 */
[----:B------:R-:W-:Y:S02]  /*96b50*/  IADD3 R14, R28, 0x168, RZ ;  /* 0x000001681c0e7810 */ /* 0x000fe40007ffe0ff */
[----:B------:R-:W-:-:S02]  /*96b60*/  ISETP.LT.AND P4, PT, R18, c[0x0][0x178], !P1 ;  /* 0x00005e0012007a0c */ /* 0x000fc40004f81270 */
[----:B------:R-:W-:Y:S02]  /*96b70*/  ISETP.LT.AND P1, PT, R26, c[0x0][0x178], !P1 ;  /* 0x00005e001a007a0c */ /* 0x000fe40004f21270 */
[----:B------:R-:W-:Y:S02]  /*96b80*/  ISETP.GE.AND P3, PT, R14, c[0x0][0x17c], PT ;  /* 0x00005f000e007a0c */ /* 0x000fe40003f66270 */
[----:B------:R-:W-:Y:S02]  /*96b90*/  IADD3 R16, R3, c[0x0][0x198], RZ ;  /* 0x0000660003107a10 */ /* 0x000fe40007ffe0ff */
[----:B------:R-:W-:Y:S02]  /*96ba0*/  ISETP.LT.AND P6, PT, R18, c[0x0][0x178], !P3 ;  /* 0x00005e0012007a0c */ /* 0x000fe40005fc1270 */
[----:B------:R-:W-:Y:S01]  /*96bb0*/  ISETP.LT.AND P3, PT, R26, c[0x0][0x178], !P3 ;  /* 0x00005e001a007a0c */ /* 0x000fe20005f61270 */
[C---:B------:R-:W-:Y:S01]  /*96bc0*/  IMAD.WIDE R12, R16.reuse, 0x2, R6 ;  /* 0x00000002100c7825 */ /* 0x040fe200078e0206 */
[----:B------:R-:W-:-:S03]  /*96bd0*/  IADD3 R3, R16, c[0x0][0x198], RZ ;  /* 0x0000660010037a10 */ /* 0x000fc60007ffe0ff */
[----:B------:R-:W-:Y:S01]  /*96be0*/  IMAD.WIDE R8, R16, 0x2, R4 ;  /* 0x0000000210087825 */ /* 0x000fe200078e0204 */
[----:B------:R0:W-:Y:S04]  /*96bf0*/  @P4 STG.E.U16 [R12.64], R0 ;  /* 0x000000000c004986 */ /* 0x0001e8000c101506 */
[----:B------:R1:W-:Y:S01]  /*96c00*/  @P1 STG.E.U16 [R8.64], R10 ;  /* 0x0000000a08001986 */ /* 0x0003e2000c101506 */
[----:B------:R-:W-:Y:S01]  /*96c10*/  IADD3 R14, R28, 0x16a, RZ ;  /* 0x0000016a1c0e7810 */ /* 0x000fe20007ffe0ff */
[----:B0-----:R-:W-:-:S04]  /*96c20*/  IMAD.WIDE R12, R3, 0x2, R6 ;  /* 0x00000002030c7825 */ /* 0x001fc800078e0206 */
[----:B-1----:R-:W-:Y:S01]  /*96c30*/  IMAD.WIDE R8, R3, 0x2, R4 ;  /* 0x0000000203087825 */ /* 0x002fe200078e0204 */
[----:B------:R-:W-:Y:S02]  /*96c40*/  ISETP.LT.AND P1, PT, R18, c[0x0][0x178], !P5 ;  /* 0x00005e0012007a0c */ /* 0x000fe40006f21270 */
[----:B------:R-:W-:Y:S02]  /*96c50*/  ISETP.GE.AND P2, PT, R14, c[0x0][0x17c], PT ;  /* 0x00005f000e007a0c */ /* 0x000fe40003f46270 */
[----:B------:R-:W-:Y:S02]  /*96c60*/  ISETP.LT.AND P5, PT, R26, c[0x0][0x178], !P5 ;  /* 0x00005e001a007a0c */ /* 0x000fe40006fa1270 */
[C---:B------:R-:W-:Y:S02]  /*96c70*/  IADD3 R17, R28.reuse, 0x16b, RZ ;  /* 0x0000016b1c117810 */ /* 0x040fe40007ffe0ff */
[----:B------:R-:W-:Y:S02]  /*96c80*/  IADD3 R16, R28, 0x16d, RZ ;  /* 0x0000016d1c107810 */ /* 0x000fe40007ffe0ff */
[----:B------:R-:W-:-:S02]  /*96c90*/  ISETP.GE.AND P0, PT, R17, c[0x0][0x17c], PT ;  /* 0x00005f0011007a0c */ /* 0x000fc40003f06270 */
[----:B--2---:R-:W-:Y:S01]  /*96ca0*/  PRMT R0, R23, 0x7632, R0 ;  /* 0x0000763217007816 */ /* 0x004fe20000000000 */
[----:B------:R0:W-:Y:S01]  /*96cb0*/  @P6 STG.E.U16 [R12.64], R23 ;  /* 0x000000170c006986 */ /* 0x0001e2000c101506 */
[----:B---3--:R-:W-:-:S03]  /*96cc0*/  PRMT R10, R24, 0x7632, R10 ;  /* 0x00007632180a7816 */ /* 0x008fc6000000000a */
[----:B------:R1:W-:Y:S01]  /*96cd0*/  @P3 STG.E.U16 [R8.64], R24 ;  /* 0x0000001808003986 */ /* 0x0003e2000c101506 */
[----:B------:R-:W-:-:S03]  /*96ce0*/  ISETP.LT.AND P3, PT, R18, c[0x0][0x178], !P2 ;  /* 0x00005e0012007a0c */ /* 0x000fc60005761270 */
        /* <DEDUP_REMOVED lines=10> */
[----:B------:R1:W-:Y:S03]  /*96d90*/  @P5 STG.E.U16 [R12.64], R10 ;  /* 0x0000000a0c005986 */ /* 0x0003e6000c101506 */
[----:B0-----:R-:W-:Y:S01]  /*96da0*/  IMAD.WIDE R8, R3, 0x2, R4 ;  /* 0x0000000203087825 */ /* 0x001fe200078e0204 */
[----:B----4-:R-:W-:Y:S01]  /*96db0*/  @P3 STG.E.U16 [R16.64], R22 ;  /* 0x0000001610003986 */ /* 0x010fe2000c101506 */
[----:B-1----:R-:W-:-:S03]  /*96dc0*/  PRMT R10, R25, 0x7632, R10 ;  /* 0x00007632190a7816 */ /* 0x002fc6000000000a */
[----:B------:R0:W-:Y:S04]  /*96dd0*/  @P2 STG.E.U16 [R8.64], R25 ;  /* 0x0000001908002986 */ /* 0x0001e8000c101506 */
[----:B0-----:R-:W4:Y:S01]  /*96de0*/  LDL.LU R25, [R1+0x55c] ;  /* 0x00055c0001197983 */ /* 0x001f220000300800 */
[----:B------:R-:W-:Y:S02]  /*96df0*/  IADD3 R14, R28, 0x16c, RZ ;  /* 0x0000016c1c0e7810 */ /* 0x000fe40007ffe0ff */
[----:B------:R-:W-:Y:S02]  /*96e00*/  ISETP.LT.AND P3, PT, R18, c[0x0][0x178], !P0 ;  /* 0x00005e0012007a0c */ /* 0x000fe40004761270 */
[----:B------:R-:W-:Y:S02]  /*96e10*/  ISETP.LT.AND P0, PT, R26, c[0x0][0x178], !P0 ;  /* 0x00005e001a007a0c */ /* 0x000fe40004701270 */
[----:B------:R-:W-:-:S02]  /*96e20*/  ISETP.GE.AND P4, PT, R14, c[0x0][0x17c], PT ;  /* 0x00005f000e007a0c */ /* 0x000fc40003f86270 */
[----:B------:R-:W-:Y:S02]  /*96e30*/  IADD3 R16, R3, c[0x0][0x198], RZ ;  /* 0x0000660003107a10 */ /* 0x000fe40007ffe0ff */
[----:B------:R-:W-:Y:S02]  /*96e40*/  ISETP.LT.AND P5, PT, R18, c[0x0][0x178], !P4 ;  /* 0x00005e0012007a0c */ /* 0x000fe400067a1270 */
[----:B------:R-:W-:Y:S01]  /*96e50*/  ISETP.LT.AND P4, PT, R26, c[0x0][0x178], !P4 ;  /* 0x00005e001a007a0c */ /* 0x000fe20006781270 */
[----:B------:R-:W-:Y:S01]  /*96e60*/  IMAD.WIDE R12, R16, 0x2, R6 ;  /* 0x00000002100c7825 */ /* 0x000fe200078e0206 */
[----:B------:R-:W-:Y:S02]  /*96e70*/  PRMT R0, R22, 0x7632, R0 ;  /* 0x0000763216007816 */ /* 0x000fe40000000000 */
[C---:B------:R-:W-:Y:S01]  /*96e80*/  IADD3 R3, R16.reuse, c[0x0][0x198], RZ ;  /* 0x0000660010037a10 */ /* 0x040fe20007ffe0ff */
[----:B------:R-:W-:Y:S01]  /*96e90*/  IMAD.WIDE R8, R16, 0x2, R4 ;  /* 0x0000000210087825 */ /* 0x000fe200078e0204 */
[----:B------:R-:W-:Y:S01]  /*96ea0*/  IADD3 R14, R28, 0x16e, RZ ;  /* 0x0000016e1c0e7810 */ /* 0x000fe20007ffe0ff */
[----:B------:R0:W-:Y:S04]  /*96eb0*/  @P3 STG.E.U16 [R12.64], R0 ;  /* 0x000000000c003986 */ /* 0x0001e8000c101506 */
[----:B------:R1:W-:Y:S04]  /*96ec0*/  @P0 STG.E.U16 [R8.64], R10 ;  /* 0x0000000a08000986 */ /* 0x0003e8000c101506 */
[----:B------:R-:W4:Y:S01]  /*96ed0*/  LDL.LU R22, [R1+0x56c] ;  /* 0x00056c0001167983 */ /* 0x000f220000300800 */
[----:B0-----:R-:W-:-:S04]  /*96ee0*/  IMAD.WIDE R12, R3, 0x2, R6 ;  /* 0x00000002030c7825 */ /* 0x001fc800078e0206 */
[----:B-1----:R-:W-:Y:S01]  /*96ef0*/  IMAD.WIDE R8, R3, 0x2, R4 ;  /* 0x0000000203087825 */ /* 0x002fe200078e0204 */
[----:B------:R-:W-:Y:S02]  /*96f00*/  ISETP.GE.AND P1, PT, R14, c[0x0][0x17c], PT ;  /* 0x00005f000e007a0c */ /* 0x000fe40003f26270 */
[----:B------:R-:W-:Y:S02]  /*96f10*/  ISETP.LT.AND P0, PT, R18, c[0x0][0x178], !P6 ;  /* 0x00005e0012007a0c */ /* 0x000fe40007701270 */
[----:B------:R-:W-:Y:S02]  /*96f20*/  ISETP.LT.AND P6, PT, R26, c[0x0][0x178], !P6 ;  /* 0x00005e001a007a0c */ /* 0x000fe400077c1270 */
[C---:B------:R-:W-:Y:S02]  /*96f30*/  IADD3 R17, R28.reuse, 0x16f, RZ ;  /* 0x0000016f1c117810 */ /* 0x040fe40007ffe0ff */
[----:B------:R-:W-:Y:S02]  /*96f40*/  IADD3 R16, R28, 0x171, RZ ;  /* 0x000001711c107810 */ /* 0x000fe40007ffe0ff */
[----:B------:R-:W-:Y:S01]  /*96f50*/  ISETP.GE.AND P2, PT, R17, c[0x0][0x17c], PT ;  /* 0x00005f0011007a0c */ /* 0x000fe20003f46270 */
[----:B--2---:R0:W-:Y:S01]  /*96f60*/  @P5 STG.E.U16 [R12.64], R23 ;  /* 0x000000170c005986 */ /* 0x0041e2000c101506 */
[----:B---3--:R-:W-:-:S03]  /*96f70*/  PRMT R10, R24, 0x7632, R10 ;  /* 0x00007632180a7816 */ /* 0x008fc6000000000a */
[----:B------:R1:W-:Y:S01]  /*96f80*/  @P4 STG.E.U16 [R8.64], R24 ;  /* 0x0000001808004986 */ /* 0x0003e2000c101506 */
[----:B------:R-:W-:Y:S02]  /*96f90*/  ISETP.LT.AND P4, PT, R18, c[0x0][0x178], !P1 ;  /* 0x00005e0012007a0c */ /* 0x000fe40004f81270 */
[----:B0-----:R-:W-:Y:S01]  /*96fa0*/  IADD3 R12, R3, c[0x0][0x198], RZ ;  /* 0x00006600030c7a10 */ /* 0x001fe20007ffe0ff */
[----:B-1----:R-:W2:Y:S03]  /*96fb0*/  LDL.LU R24, [R1+0x4fc] ;  /* 0x0004fc0001187983 */ /* 0x002ea60000300800 */
[C---:B------:R-:W-:Y:S01]  /*96fc0*/  IADD3 R3, R12.reuse, c[0x0][0x198], RZ ;  /* 0x000066000c037a10 */ /* 0x040fe20007ffe0ff */
[----:B------:R-:W-:Y:S01]  /*96fd0*/  IMAD.WIDE R8, R12, 0x2, R6 ;  /* 0x000000020c087825 */ /* 0x000fe200078e0206 */
[----:B------:R-:W-:Y:S02]  /*96fe0*/  PRMT R0, R23, 0x7632, R0 ;  /* 0x0000763217007816 */ /* 0x000fe40000000000 */
[----:B------:R-:W-:Y:S01]  /*96ff0*/  ISETP.GE.AND P5, PT, R16, c[0x0][0x17c], PT ;  /* 0x00005f0010007a0c */ /* 0x000fe20003fa6270 */
[----:B------:R-:W-:Y:S01]  /*97000*/  IMAD.WIDE R12, R12, 0x2, R4 ;  /* 0x000000020c0c7825 */ /* 0x000fe200078e0204 */
[----:B------:R-:W3:Y:S03]  /*97010*/  LDL.LU R23, [R1+0x57c] ;  /* 0x00057c0001177983 */ /* 0x000ee60000300800 */
[----:B------:R-:W-:Y:S01]  /*97020*/  IMAD.WIDE R16, R3, 0x2, R6 ;  /* 0x0000000203107825 */ /* 0x000fe200078e0206 */
[----:B------:R4:W-:Y:S04]  /*97030*/  @P0 STG.E.U16 [R8.64], R0 ;  /* 0x0000000008000986 */ /* 0x0009e8000c101506 */
[----:B------:R-:W-:Y:S01]  /*97040*/  @P6 STG.E.U16 [R12.64], R10 ;  /* 0x0000000a0c006986 */ /* 0x000fe2000c101506 */
[----:B----4-:R-:W-:-:S03]  /*97050*/  PRMT R0, R25, 0x7632, R0 ;  /* 0x0000763219007816 */ /* 0x010fc60000000000 */
[----:B------:R0:W-:Y:S04]  /*97060*/  @P4 STG.E.U16 [R16.64], R25 ;  /* 0x0000001910004986 */ /* 0x0001e8000c101506 */
[----:B0-----:R-:W4:Y:S01]  /*97070*/  LDL.LU R25, [R1+0x49c] ;  /* 0x00049c0001197983 */ /* 0x001f220000300800 */
[----:B------:R-:W-:Y:S02]  /*97080*/  ISETP.LT.AND P1, PT, R26, c[0x0][0x178], !P1 ;  /* 0x00005e001a007a0c */ /* 0x000fe40004f21270 */
[----:B------:R-:W-:Y:S02]  /*97090*/  IADD3 R14, R28, 0x170, RZ ;  /* 0x000001701c0e7810 */ /* 0x000fe40007ffe0ff */
[----:B------:R-:W-:Y:S02]  /*970a0*/  ISETP.LT.AND P4, PT, R18, c[0x0][0x178], !P2 ;  /* 0x00005e0012007a0c */ /* 0x000fe40005781270 */
[----:B------:R-:W-:Y:S01]  /*970b0*/  ISETP.LT.AND P2, PT, R26, c[0x0][0x178], !P2 ;  /* 0x00005e001a007a0c */ /* 0x000fe20005741270 */
[----:B------:R-:W-:Y:S01]  /*970c0*/  IMAD.WIDE R8, R3, 0x2, R4 ;  /* 0x0000000203087825 */ /* 0x000fe200078e0204 */
[----:B------:R-:W-:-:S02]  /*970d0*/  ISETP.GE.AND P3, PT, R14, c[0x0][0x17c], PT ;  /* 0x00005f000e007a0c */ /* 0x000fc40003f66270 */
[----:B------:R-:W-:Y:S02]  /*970e0*/  IADD3 R16, R3, c[0x0][0x198], RZ ;  /* 0x0000660003107a10 */ /* 0x000fe40007ffe0ff */
[----:B------:R-:W-:Y:S01]  /*970f0*/  ISETP.LT.AND P6, PT, R18, c[0x0][0x178], !P3 ;  /* 0x00005e0012007a0c */ /* 0x000fe20005fc1270 */
[----:B------:R0:W-:Y:S01]  /*97100*/  @P1 STG.E.U16 [R8.64], R15 ;  /* 0x0000000f08001986 */ /* 0x0001e2000c101506 */
[----:B------:R-:W-:Y:S01]  /*97110*/  ISETP.LT.AND P3, PT, R26, c[0x0][0x178], !P3 ;  /* 0x00005e001a007a0c */ /* 0x000fe20005f61270 */
[C---:B------:R-:W-:Y:S01]  /*97120*/  IMAD.WIDE R12, R16.reuse, 0x2, R6 ;  /* 0x00000002100c7825 */ /* 0x040fe200078e0206 */
[----:B------:R-:W-:Y:S02]  /*97130*/  PRMT R10, R15, 0x7632, R10 ;  /* 0x000076320f0a7816 */ /* 0x000fe4000000000a */
[C---:B------:R-:W-:Y:S02]  /*97140*/  IADD3 R3, R16.reuse, c[0x0][0x198], RZ ;  /* 0x0000660010037a10 */ /* 0x040fe40007ffe0ff */
[----:B------:R1:W-:Y:S01]  /*97150*/  @P4 STG.E.U16 [R12.64], R0 ;  /* 0x000000000c004986 */ /* 0x0003e2000c101506 */
[----:B0-----:R-:W-:Y:S01]  /*97160*/  IMAD.WIDE R8, R16, 0x2, R4 ;  /* 0x0000000210087825 */ /* 0x001fe200078e0204 */
[----:B------:R-:W-:-:S04]  /*97170*/  IADD3 R14, R28, 0x172, RZ ;  /* 0x000001721c0e7810 */ /* 0x000fc80007ffe0ff */
[----:B------:R0:W-:Y:S01]  /*97180*/  @P2 STG.E.U16 [R8.64], R10 ;  /* 0x0000000a08002986 */ /* 0x0001e2000c101506 */
[----:B-1----:R-:W-:Y:S01]  /*97190*/  IMAD.WIDE R12, R3, 0x2, R6 ;  /* 0x00000002030c7825 */ /* 0x002fe200078e0206 */
[----:B------:R-:W-:-:S04]  /*971a0*/  ISETP.LT.AND P2, PT, R18, c[0x0][0x178], !P5 ;  /* 0x00005e0012007a0c */ /* 0x000fc80006f41270 */
[----:B------:R1:W-:Y:S01]  /*971b0*/  @P6 STG.E.U16 [R12.64], R22 ;  /* 0x000000160c006986 */ /* 0x0003e2000c101506 */
[C---:B0-----:R-:W-:Y:S01]  /*971c0*/  IMAD.WIDE R8, R3.reuse, 0x2, R4 ;  /* 0x0000000203087825 */ /* 0x041fe200078e0204 */
[----:B------:R-:W-:Y:S02]  /*971d0*/  ISETP.GE.AND P0, PT, R14, c[0x0][0x17c], PT ;  /* 0x00005f000e007a0c */ /* 0x000fe40003f06270 */
[----:B------:R-:W-:Y:S02]  /*971e0*/  IADD3 R14, R28, 0x174, RZ ;  /* 0x000001741c0e7810 */ /* 0x000fe40007ffe0ff */
[----:B------:R-:W-:Y:S02]  /*971f0*/  ISETP.LT.AND P5, PT, R26, c[0x0][0x178], !P5 ;  /* 0x00005e001a007a0c */ /* 0x000fe40006fa1270 */
[----:B-1----:R-:W-:Y:S02]  /*97200*/  IADD3 R12, R3, c[0x0][0x198], RZ ;  /* 0x00006600030c7a10 */ /* 0x002fe40007ffe0ff */
[----:B------:R-:W-:-:S02]  /*97210*/  ISETP.GE.AND P4, PT, R14, c[0x0][0x17c], PT ;  /* 0x00005f000e007a0c */ /* 0x000fc40003f86270 */
[----:B------:R-:W-:Y:S02]  /*97220*/  IADD3 R15, R28, 0x173, RZ ;  /* 0x000001731c0f7810 */ /* 0x000fe40007ffe0ff */
[----:B------:R-:W-:Y:S02]  /*97230*/  PRMT R0, R22, 0x7632, R0 ;  /* 0x0000763216007816 */ /* 0x000fe40000000000 */
[----:B------:R-:W-:Y:S02]  /*97240*/  IADD3 R14, R28, 0x175, RZ ;  /* 0x000001751c0e7810 */ /* 0x000fe40007ffe0ff */
[----:B------:R-:W-:Y:S02]  /*97250*/  IADD3 R3, R12, c[0x0][0x198], RZ ;  /* 0x000066000c037a10 */ /* 0x000fe40007ffe0ff */
[----:B------:R-:W-:Y:S02]  /*97260*/  ISETP.GE.AND P1, PT, R15, c[0x0][0x17c], PT ;  /* 0x00005f000f007a0c */ /* 0x000fe40003f26270 */
[----:B------:R-:W-:Y:S01]  /*97270*/  ISETP.GE.AND P6, PT, R14, c[0x0][0x17c], PT ;  /* 0x00005f000e007a0c */ /* 0x000fe20003fc6270 */
[----:B------:R-:W-:Y:S01]  /*97280*/  IMAD.WIDE R14, R3, 0x2, R6 ;  /* 0x00000002030e7825 */ /* 0x000fe200078e0206 */
[----:B--2---:R-:W-:Y:S01]  /*97290*/  PRMT R10, R24, 0x7632, R10 ;  /* 0x00007632180a7816 */ /* 0x004fe2000000000a */
[----:B------:R0:W-:Y:S01]  /*972a0*/  @P3 STG.E.U16 [R8.64], R24 ;  /* 0x0000001808003986 */ /* 0x0001e2000c101506 */
[----:B------:R-:W-:-:S02]  /*972b0*/  ISETP.LT.AND P3, PT, R18, c[0x0][0x178], !P0 ;  /* 0x00005e0012007a0c */ /* 0x000fc40004761270 */
[----:B------:R-:W-:Y:S01]  /*972c0*/  ISETP.LT.AND P0, PT, R26, c[0x0][0x178], !P0 ;  /* 0x00005e001a007a0c */ /* 0x000fe20004701270 */
[----:B0-----:R-:W2:Y:S01]  /*972d0*/  LDL.LU R24, [R1+0x58c] ;  /* 0x00058c0001187983 */ /* 0x001ea20000300800 */
[----:B------:R-:W-:-:S04]  /*972e0*/  IMAD.WIDE R8, R12, 0x2, R6 ;  /* 0x000000020c087825 */ /* 0x000fc800078e0206 */
[--C-:B------:R-:W-:Y:S01]  /*972f0*/  IMAD.WIDE R12, R12, 0x2, R4.reuse ;  /* 0x000000020c0c7825 */ /* 0x100fe200078e0204 */
[----:B------:R0:W-:Y:S04]  /*97300*/  @P2 STG.E.U16 [R8.64], R0 ;  /* 0x0000000008002986 */ /* 0x0001e8000c101506 */
[----:B------:R4:W-:Y:S04]  /*97310*/  @P5 STG.E.U16 [R12.64], R10 ;  /* 0x0000000a0c005986 */ /* 0x0009e8000c101506 */
[----:B---3--:R-:W-:Y:S01]  /*97320*/  @P3 STG.E.U16 [R14.64], R23 ;  /* 0x000000170e003986 */ /* 0x008fe2000c101506 */
[----:B0-----:R-:W-:Y:S01]  /*97330*/  IMAD.WIDE R8, R3, 0x2, R4 ;  /* 0x0000000203087825 */ /* 0x001fe200078e0204 */
[----:B----4-:R-:W-:-:S04]  /*97340*/  PRMT R10, R25, 0x7632, R10 ;  /* 0x00007632190a7816 */ /* 0x010fc8000000000a */
[----:B------:R0:W-:Y:S04]  /*97350*/  @P0 STG.E.U16 [R8.64], R25 ;  /* 0x0000001908000986 */ /* 0x0001e8000c101506 */
[----:B0-----:R-:W3:Y:S01]  /*97360*/  LDL.LU R25, [R1+0x59c] ;  /* 0x00059c0001197983 */ /* 0x001ee20000300800 */
        /* <DEDUP_REMOVED lines=9> */
[----:B------:R0:W-:Y:S04]  /*97400*/  @P3 STG.E.U16 [R12.64], R0 ;  /* 0x000000000c003986 */ /* 0x0001e8000c101506 */
[----:B------:R1:W-:Y:S01]  /*97410*/  @P1 STG.E.U16 [R8.64], R10 ;  /* 0x0000000a08001986 */ /* 0x0003e2000c101506 */
[----:B------:R-:W-:Y:S01]  /*97420*/  IADD3 R16, R28, 0x176, RZ ;  /* 0x000001761c107810 */ /* 0x000fe20007ffe0ff */
[----:B0-----:R-:W-:-:S04]  /*97430*/  IMAD.WIDE R12, R3, 0x2, R6 ;  /* 0x00000002030c7825 */ /* 0x001fc800078e0206 */
[----:B-1----:R-:W-:Y:S01]  /*97440*/  IMAD.WIDE R8, R3, 0x2, R4 ;  /* 0x0000000203087825 */ /* 0x002fe200078e0204 */
[----:B------:R-:W-:Y:S02]  /*97450*/  PRMT R10, R27, 0x7632, R10 ;  /* 0x000076321b0a7816 */ /* 0x000fe4000000000a */
[----:B------:R-:W-:Y:S02]  /*97460*/  ISETP.GE.AND P2, PT, R16, c[0x0][0x17c], PT ;  /* 0x00005f0010007a0c */ /* 0x000fe40003f46270 */
[----:B------:R-:W-:Y:S02]  /*97470*/  IADD3 R14, R28, 0x178, RZ ;  /* 0x000001781c0e7810 */ /* 0x000fe40007ffe0ff */
[----:B------:R-:W-:Y:S02]  /*97480*/  ISETP.LT.AND P1, PT, R18, c[0x0][0x178], !P6 ;  /* 0x00005e0012007a0c */ /* 0x000fe40007721270 */
[----:B------:R-:W-:Y:S02]  /*97490*/  ISETP.LT.AND P6, PT, R26, c[0x0][0x178], !P6 ;  /* 0x00005e001a007a0c */ /* 0x000fe400077c1270 */
[----:B------:R-:W-:-:S02]  /*974a0*/  ISETP.GE.AND P3, PT, R14, c[0x0][0x17c], PT ;  /* 0x00005f000e007a0c */ /* 0x000fc40003f66270 */
[----:B------:R-:W-:Y:S01]  /*974b0*/  IADD3 R14, R28, 0x179, RZ ;  /* 0x000001791c0e7810 */ /* 0x000fe20007ffe0ff */
[----:B--2---:R0:W-:Y:S04]  /*974c0*/  @P5 STG.E.U16 [R12.64], R24 ;  /* 0x000000180c005986 */ /* 0x0041e8000c101506 */
[----:B------:R1:W-:Y:S01]  /*974d0*/  @P4 STG.E.U16 [R8.64], R27 ;  /* 0x0000001b08004986 */ /* 0x0003e2000c101506 */
[----:B------:R-:W-:Y:S02]  /*974e0*/  PRMT R0, R24, 0x7632, R0 ;  /* 0x0000763218007816 */ /* 0x000fe40000000000 */
[----:B------:R-:W-:Y:S02]  /*974f0*/  ISETP.LT.AND P4, PT, R18, c[0x0][0x178], !P2 ;  /* 0x00005e0012007a0c */ /* 0x000fe40005781270 */
[----:B0-----:R-:W-:Y:S01]  /*97500*/  IADD3 R12, R3, c[0x0][0x198], RZ ;  /* 0x00006600030c7a10 */ /* 0x001fe20007ffe0ff */
[----:B-1----:R-:W2:Y:S04]  /*97510*/  LDL.LU R27, [R1+0x23d0] ;  /* 0x0023d000011b7983 */ /* 0x002ea80000300800 */
[----:B------:R-:W4:Y:S01]  /*97520*/  LDL.LU R23, [R1+0x5cc] ;  /* 0x0005cc0001177983 */ /* 0x000f220000300800 */
[----:B------:R-:W-:-:S03]  /*97530*/  IADD3 R3, R12, c[0x0][0x198], RZ ;  /* 0x000066000c037a10 */ /* 0x000fc60007ffe0ff */
[----:B------:R-:W2:Y:S01]  /*97540*/  LDL.LU R24, [R1+0x4dc] ;  /* 0x0004dc0001187983 */ /* 0x000ea20000300800 */
[----:B------:R-:W-:Y:S01]  /*97550*/  IMAD.WIDE R8, R12, 0x2, R6 ;  /* 0x000000020c087825 */ /* 0x000fe200078e0206 */
[----:B------:R-:W-:-:S03]  /*97560*/  ISETP.GE.AND P5, PT, R14, c[0x0][0x17c], PT ;  /* 0x00005f000e007a0c */ /* 0x000fc60003fa6270 */
[----:B------:R-:W-:Y:S01]  /*97570*/  IMAD.WIDE R12, R12, 0x2, R4 ;  /* 0x000000020c0c7825 */ /* 0x000fe200078e0204 */
[----:B------:R3:W-:Y:S03]  /*97580*/  @P1 STG.E.U16 [R8.64], R0 ;  /* 0x0000000008001986 */ /* 0x0007e6000c101506 */
[----:B------:R-:W-:Y:S01]  /*97590*/  IMAD.WIDE R14, R3, 0x2, R6 ;  /* 0x00000002030e7825 */ /* 0x000fe200078e0206 */
[----:B------:R-:W-:Y:S01]  /*975a0*/  @P6 STG.E.U16 [R12.64], R10 ;  /* 0x0000000a0c006986 */ /* 0x000fe2000c101506 */
[----:B---3--:R-:W-:-:S03]  /*975b0*/  PRMT R0, R25, 0x7632, R0 ;  /* 0x0000763219007816 */ /* 0x008fc60000000000 */
[----:B------:R0:W-:Y:S04]  /*975c0*/  @P4 STG.E.U16 [R14.64], R25 ;  /* 0x000000190e004986 */ /* 0x0001e8000c101506 */
[----:B0-----:R-:W3:Y:S01]  /*975d0*/  LDL.LU R25, [R1+0x5bc] ;  /* 0x0005bc0001197983 */ /* 0x001ee20000300800 */
[----:B------:R-:W-:Y:S02]  /*975e0*/  IADD3 R16, R28, 0x177, RZ ;  /* 0x000001771c107810 */ /* 0x000fe40007ffe0ff */
[----:B------:R-:W-:Y:S01]  /*975f0*/  ISETP.LT.AND P2, PT, R26, c[0x0][0x178], !P2 ;  /* 0x00005e001a007a0c */ /* 0x000fe20005741270 */
[----:B------:R-:W-:Y:S01]  /*97600*/  IMAD.WIDE R8, R3, 0x2, R4 ;  /* 0x0000000203087825 */ /* 0x000fe200078e0204 */
[----:B------:R-:W-:Y:S01]  /*97610*/  ISETP.GE.AND P0, PT, R16, c[0x0][0x17c], PT ;  /* 0x00005f0010007a0c */ /* 0x000fe20003f06270 */
[----:B------:R-:W3:Y:S03]  /*97620*/  LDL.LU R22, [R1+0x52c] ;  /* 0x00052c0001167983 */ /* 0x000ee60000300800 */
[----:B------:R-:W-:-:S02]  /*97630*/  ISETP.LT.AND P4, PT, R18, c[0x0][0x178], !P0 ;  /* 0x00005e0012007a0c */ /* 0x000fc40004781270 */
[----:B------:R-:W-:Y:S02]  /*97640*/  ISETP.LT.AND P0, PT, R26, c[0x0][0x178], !P0 ;  /* 0x00005e001a007a0c */ /* 0x000fe40004701270 */
[----:B------:R-:W-:Y:S02]  /*97650*/  IADD3 R13, R3, c[0x0][0x198], RZ ;  /* 0x00006600030d7a10 */ /* 0x000fe40007ffe0ff */
[----:B------:R-:W-:Y:S01]  /*97660*/  ISETP.LT.AND P6, PT, R18, c[0x0][0x178], !P3 ;  /* 0x00005e0012007a0c */ /* 0x000fe20005fc1270 */
[----:B------:R0:W-:Y:S01]  /*97670*/  @P2 STG.E.U16 [R8.64], R11 ;  /* 0x0000000b08002986 */ /* 0x0001e2000c101506 */
[----:B------:R-:W-:Y:S02]  /*97680*/  PRMT R12, R11, 0x7632, R12 ;  /* 0x000076320b0c7816 */ /* 0x000fe4000000000c */
[C---:B------:R-:W-:Y:S02]  /*97690*/  IADD3 R3, R13.reuse, c[0x0][0x198], RZ ;  /* 0x000066000d037a10 */ /* 0x040fe40007ffe0ff */
[----:B------:R-:W-:Y:S01]  /*976a0*/  ISETP.LT.AND P3, PT, R26, c[0x0][0x178], !P3 ;  /* 0x00005e001a007a0c */ /* 0x000fe20005f61270 */
[----:B0-----:R-:W-:-:S04]  /*976b0*/  IMAD.WIDE R10, R13, 0x2, R6 ;  /* 0x000000020d0a7825 */ /* 0x001fc800078e0206 */
[----:B------:R-:W-:Y:S01]  /*976c0*/  IMAD.WIDE R8, R13, 0x2, R4 ;  /* 0x000000020d087825 */ /* 0x000fe200078e0204 */
[----:B------:R0:W-:Y:S01]  /*976d0*/  @P4 STG.E.U16 [R10.64], R0 ;  /* 0x000000000a004986 */ /* 0x0001e2000c101506 */
[----:B------:R-:W-:-:S03]  /*976e0*/  IADD3 R16, R28, 0x17a, RZ ;  /* 0x0000017a1c107810 */ /* 0x000fc60007ffe0ff */
[----:B------:R1:W-:Y:S01]  /*976f0*/  @P0 STG.E.U16 [R8.64], R12 ;  /* 0x0000000c08000986 */ /* 0x0003e2000c101506 */
[----:B------:R-:W-:Y:S01]  /*97700*/  ISETP.LT.AND P0, PT, R18, c[0x0][0x178], !P5 ;  /* 0x00005e0012007a0c */ /* 0x000fe20006f01270 */
[----:B0-----:R-:W-:Y:S01]  /*97710*/  IMAD.WIDE R10, R3, 0x2, R6 ;  /* 0x00000002030a7825 */ /* 0x001fe200078e0206 */
[----:B------:R-:W-:-:S03]  /*97720*/  ISETP.GE.AND P1, PT, R16, c[0x0][0x17c], PT ;  /* 0x00005f0010007a0c */ /* 0x000fc60003f26270 */
[----:B-1----:R-:W-:Y:S01]  /*97730*/  IMAD.WIDE R8, R3, 0x2, R4 ;  /* 0x0000000203087825 */ /* 0x002fe200078e0204 */
[----:B------:R-:W-:Y:S02]  /*97740*/  IADD3 R0, R28, 0x17d, RZ ;  /* 0x0000017d1c007810 */ /* 0x000fe40007ffe0ff */
[----:B------:R-:W-:Y:S02]  /*97750*/  ISETP.LT.AND P5, PT, R26, c[0x0][0x178], !P5 ;  /* 0x00005e001a007a0c */ /* 0x000fe40006fa1270 */
[C---:B------:R-:W-:Y:S02]  /*97760*/  IADD3 R14, R28.reuse, 0x17b, RZ ;  /* 0x0000017b1c0e7810 */ /* 0x040fe40007ffe0ff */
[----:B------:R-:W-:Y:S02]  /*97770*/  IADD3 R12, R28, 0x17e, RZ ;  /* 0x0000017e1c0c7810 */ /* 0x000fe40007ffe0ff */
[----:B------:R-:W-:Y:S02]  /*97780*/  ISETP.GE.AND P2, PT, R14, c[0x0][0x17c], PT ;  /* 0x00005f000e007a0c */ /* 0x000fe40003f46270 */
[----:B------:R-:W-:Y:S01]  /*97790*/  IADD3 R14, R28, 0x17f, RZ ;  /* 0x0000017f1c0e7810 */ /* 0x000fe20007ffe0ff */
[----:B----4-:R0:W-:Y:S01]  /*977a0*/  @P6 STG.E.U16 [R10.64], R23 ;  /* 0x000000170a006986 */ /* 0x0101e2000c101506 */
[----:B------:R-:W-:-:S03]  /*977b0*/  ISETP.GE.AND P6, PT, R0, c[0x0][0x17c], PT ;  /* 0x00005f0000007a0c */ /* 0x000fc60003fc6270 */
[----:B--2---:R1:W-:Y:S01]  /*977c0*/  @P3 STG.E.U16 [R8.64], R24 ;  /* 0x0000001808003986 */ /* 0x0043e2000c101506 */
[----:B------:R-:W-:Y:S02]  /*977d0*/  ISETP.LT.AND P3, PT, R18, c[0x0][0x178], !P1 ;  /* 0x00005e0012007a0c */ /* 0x000fe40004f61270 */
[----:B------:R-:W-:Y:S02]  /*977e0*/  ISETP.LT.AND P1, PT, R26, c[0x0][0x178], !P1 ;  /* 0x00005e001a007a0c */ /* 0x000fe40004f21270 */
[----:B0-----:R-:W-:Y:S02]  /*977f0*/  IADD3 R10, R3, c[0x0][0x198], RZ ;  /* 0x00006600030a7a10 */ /* 0x001fe40007ffe0ff */
[----:B------:R-:W-:-:S03]  /*97800*/  PRMT R11, R23, 0x7632, R11 ;  /* 0x00007632170b7816 */ /* 0x000fc6000000000b */
[C---:B-1----:R-:W-:Y:S01]  /*97810*/  IMAD.WIDE R8, R10.reuse, 0x2, R6 ;  /* 0x000000020a087825 */ /* 0x042fe200078e0206 */
[----:B------:R-:W-:Y:S02]  /*97820*/  IADD3 R0, R10, c[0x0][0x198], RZ ;  /* 0x000066000a007a10 */ /* 0x000fe40007ffe0ff */
[----:B------:R-:W-:Y:S02]  /*97830*/  PRMT R3, R24, 0x7632, R3 ;  /* 0x0000763218037816 */ /* 0x000fe40000000003 */
[----:B------:R0:W-:Y:S01]  /*97840*/  @P0 STG.E.U16 [R8.64], R11 ;  /* 0x0000000b08000986 */ /* 0x0001e2000c101506 */
[----:B------:R-:W-:Y:S01]  /*97850*/  ISETP.GE.AND P0, PT, R12, c[0x0][0x17c], PT ;  /* 0x00005f000c007a0c */ /* 0x000fe20003f06270 */
[----:B------:R-:W-:-:S04]  /*97860*/  IMAD.WIDE R12, R0, 0x2, R4 ;  /* 0x00000002000c7825 */ /* 0x000fc800078e0204 */
[----:B0-----:R-:W-:-:S04]  /*97870*/  IMAD.WIDE R8, R10, 0x2, R4 ;  /* 0x000000020a087825 */ /* 0x001fc800078e0204 */
[----:B------:R-:W-:Y:S01]  /*97880*/  IMAD.WIDE R10, R0, 0x2, R6 ;  /* 0x00000002000a7825 */ /* 0x000fe200078e0206 */
[----:B------:R-:W-:Y:S01]  /*97890*/  @P5 STG.E.U16 [R8.64], R3 ;  /* 0x0000000308005986 */ /* 0x000fe2000c101506 */
[----:B------:R-:W-:Y:S02]  /*978a0*/  ISETP.GE.AND P5, PT, R14, c[0x0][0x17c], PT ;  /* 0x00005f000e007a0c */ /* 0x000fe40003fa6270 */
[----:B------:R-:W-:Y:S01]  /*978b0*/  PRMT R14, R27, 0x7632, R14 ;  /* 0x000076321b0e7816 */ /* 0x000fe2000000000e */
[----:B---3--:R-:W-:Y:S04]  /*978c0*/  @P3 STG.E.U16 [R10.64], R25 ;  /* 0x000000190a003986 */ /* 0x008fe8000c101506 */
[----:B------:R0:W-:Y:S04]  /*978d0*/  @P1 STG.E.U16 [R12.64], R27 ;  /* 0x0000001b0c001986 */ /* 0x0001e8000c101506 */
[----:B0-----:R-:W2:Y:S01]  /*978e0*/  LDL.LU R27, [R1+0x23cc] ;  /* 0x0023cc00011b7983 */ /* 0x001ea20000300800 */
[----:B------:R-:W-:-:S02]  /*978f0*/  IADD3 R15, R28, 0x17c, RZ ;  /* 0x0000017c1c0f7810 */ /* 0x000fc40007ffe0ff */
[----:B------:R-:W-:Y:S01]  /*97900*/  ISETP.LT.AND P3, PT, R18, c[0x0][0x178], !P2 ;  /* 0x00005e0012007a0c */ /* 0x000fe20005761270 */
[----:B------:R-:W3:Y:S01]  /*97910*/  LDL.LU R21, [R1+0x5dc] ;  /* 0x0005dc0001157983 */ /* 0x000ee20000300800 */
[----:B------:R-:W-:Y:S02]  /*97920*/  ISETP.GE.AND P4, PT, R15, c[0x0][0x17c], PT ;  /* 0x00005f000f007a0c */ /* 0x000fe40003f86270 */
[----:B------:R-:W-:Y:S01]  /*97930*/  ISETP.LT.AND P2, PT, R26, c[0x0][0x178], !P2 ;  /* 0x00005e001a007a0c */ /* 0x000fe20005741270 */
[----:B------:R-:W4:Y:S01]  /*97940*/  LDL.LU R23, [R1+0x53c] ;  /* 0x00053c0001177983 */ /* 0x000f220000300800 */
[----:B------:R-:W-:Y:S02]  /*97950*/  IADD3 R8, R0, c[0x0][0x198], RZ ;  /* 0x0000660000087a10 */ /* 0x000fe40007ffe0ff */
[----:B------:R-:W-:Y:S02]  /*97960*/  ISETP.LT.AND P1, PT, R18, c[0x0][0x178], !P4 ;  /* 0x00005e0012007a0c */ /* 0x000fe40006721270 */
[C---:B------:R-:W-:Y:S01]  /*97970*/  IADD3 R0, R8.reuse, c[0x0][0x198], RZ ;  /* 0x0000660008007a10 */ /* 0x040fe20007ffe0ff */
[----:B------:R-:W-:Y:S01]  /*97980*/  IMAD.WIDE R10, R8, 0x2, R6 ;  /* 0x00000002080a7825 */ /* 0x000fe200078e0206 */
[----:B------:R-:W-:-:S03]  /*97990*/  PRMT R3, R25, 0x7632, R3 ;  /* 0x0000763219037816 */ /* 0x000fc60000000003 */
[----:B------:R-:W-:-:S04]  /*979a0*/  IMAD.WIDE R12, R8, 0x2, R4 ;  /* 0x00000002080c7825 */ /* 0x000fc800078e0204 */
[----:B------:R-:W-:Y:S01]  /*979b0*/  IMAD.WIDE R8, R0, 0x2, R6 ;  /* 0x0000000200087825 */ /* 0x000fe200078e0206 */
[----:B------:R0:W-:Y:S01]  /*979c0*/  @P3 STG.E.U16 [R10.64], R3 ;  /* 0x000000030a003986 */ /* 0x0001e2000c101506 */
[----:B------:R-:W-:-:S03]  /*979d0*/  ISETP.LT.AND P4, PT, R26, c[0x0][0x178], !P4 ;  /* 0x00005e001a007a0c */ /* 0x000fc60006781270 */
[----:B------:R-:W-:Y:S04]  /*979e0*/  @P2 STG.E.U16 [R12.64], R14 ;  /* 0x0000000e0c002986 */ /* 0x000fe8000c101506 */
[----:B--2---:R-:W-:Y:S01]  /*979f0*/  @P1 STG.E.U16 [R8.64], R27 ;  /* 0x0000001b08001986 */ /* 0x004fe2000c101506 */
[----:B------:R-:W-:Y:S02]  /*97a00*/  ISETP.LT.AND P1, PT, R18, c[0x0][0x178], !P6 ;  /* 0x00005e0012007a0c */ /* 0x000fe40007721270 */
[----:B0-----:R-:W-:Y:S02]  /*97a10*/  PRMT R3, R27, 0x7632, R3 ;  /* 0x000076321b037816 */ /* 0x001fe40000000003 */
[----:B------:R-:W-:Y:S02]  /*97a20*/  ISETP.LT.AND P6, PT, R26, c[0x0][0x178], !P6 ;  /* 0x00005e001a007a0c */ /* 0x000fe400077c1270 */
[----:B------:R-:W0:Y:S04]  /*97a30*/  LDS.128 R24, [R2] ;  /* 0x0000000002187984 */ /* 0x000e280000000c00 */
[----:B0-----:R0:W-:Y:S04]  /*97a40*/  STL [R1+0x2380], R25 ;  /* 0x0023801901007387 */ /* 0x0011e80000100800 */
[----:B0-----:R-:W2:Y:S01]  /*97a50*/  LDL R25, [R1+0x1724] ;  /* 0x0017240001197983 */ /* 0x001ea20000100800 */
[C---:B------:R-:W-:Y:S01]  /*97a60*/  IADD3 R11, R0.reuse, c[0x0][0x198], RZ ;  /* 0x00006600000b7a10 */ /* 0x040fe20007ffe0ff */
[----:B------:R-:W-:Y:S01]  /*97a70*/  IMAD.WIDE R8, R0, 0x2, R4 ;  /* 0x0000000200087825 */ /* 0x000fe200078e0204 */
[----:B------:R-:W-:-:S02]  /*97a80*/  ISETP.LT.AND P2, PT, R18, c[0x0][0x178], !P0 ;  /* 0x00005e0012007a0c */ /* 0x000fc40004741270 */
[----:B------:R-:W-:Y:S01]  /*97a90*/  IADD3 R15, R28, 0x180, RZ ;  /* 0x000001801c0f7810 */ /* 0x000fe20007ffe0ff */
[C---:B------:R-:W-:Y:S01]  /*97aa0*/  IMAD.WIDE R12, R11.reuse, 0x2, R6 ;  /* 0x000000020b0c7825 */ /* 0x040fe200078e0206 */
[----:B------:R-:W-:Y:S01]  /*97ab0*/  IADD3 R0, R11, c[0x0][0x198], RZ ;  /* 0x000066000b007a10 */ /* 0x000fe20007ffe0ff */
[----:B------:R0:W-:Y:S01]  /*97ac0*/  @P4 STG.E.U16 [R8.64], R22 ;  /* 0x0000001608004986 */ /* 0x0001e2000c101506 */
[----:B------:R-:W-:Y:S02]  /*97ad0*/  ISETP.GE.AND P3, PT, R15, c[0x0][0x17c], PT ;  /* 0x00005f000f007a0c */ /* 0x000fe40003f66270 */
[----:B------:R-:W-:Y:S01]  /*97ae0*/  PRMT R10, R22, 0x7632, R10 ;  /* 0x00007632160a7816 */ /* 0x000fe2000000000a */
[----:B------:R1:W-:Y:S01]  /*97af0*/  @P1 STG.E.U16 [R12.64], R3 ;  /* 0x000000030c001986 */ /* 0x0003e2000c101506 */
[C---:B------:R-:W-:Y:S02]  /*97b00*/  IADD3 R14, R28.reuse, 0x181, RZ ;  /* 0x000001811c0e7810 */ /* 0x040fe40007ffe0ff */
[----:B------:R-:W-:Y:S01]  /*97b10*/  IADD3 R15, R28, 0x182, RZ ;  /* 0x000001821c0f7810 */ /* 0x000fe20007ffe0ff */
[----:B0-----:R-:W-:-:S04]  /*97b20*/  IMAD.WIDE R8, R11, 0x2, R4 ;  /* 0x000000020b087825 */ /* 0x001fc800078e0204 */
[----:B-1----:R-:W-:Y:S01]  /*97b30*/  IMAD.WIDE R12, R0, 0x2, R6 ;  /* 0x00000002000c7825 */ /* 0x002fe200078e0206 */
[----:B------:R0:W-:Y:S01]  /*97b40*/  @P6 STG.E.U16 [R8.64], R10 ;  /* 0x0000000a08006986 */ /* 0x0001e2000c101506 */
[----:B------:R-:W-:-:S03]  /*97b50*/  ISETP.GE.AND P1, PT, R15, c[0x0][0x17c], PT ;  /* 0x00005f000f007a0c */ /* 0x000fc60003f26270 */
[----:B---3--:R-:W-:Y:S01]  /*97b60*/  @P2 STG.E.U16 [R12.64], R21 ;  /* 0x000000150c002986 */ /* 0x008fe2000c101506 */
[----:B------:R-:W-:-:S03]  /*97b70*/  IADD3 R3, R28, 0x183, RZ ;  /* 0x000001831c037810 */ /* 0x000fc60007ffe0ff */
[----:B------:R-:W-:Y:S04]  /*97b80*/  STL [R1+0x237c], R26 ;  /* 0x00237c1a01007387 */ /* 0x000fe80000100800 */
[----:B------:R-:W-:Y:S01]  /*97b90*/  STL [R1+0x2378], R27 ;  /* 0x0023781b01007387 */ /* 0x000fe20000100800 */
[----:B0-----:R-:W-:-:S03]  /*97ba0*/  IMAD.WIDE R8, R0, 0x2, R4 ;  /* 0x0000000200087825 */ /* 0x001fc600078e0204 */
[----:B------:R-:W3:Y:S01]  /*97bb0*/  LDL.LU R22, [R1+0x5e0] ;  /* 0x0005e00001167983 */ /* 0x000ee20000300800 */
[----:B------:R-:W-:Y:S02]  /*97bc0*/  ISETP.GE.AND P2, PT, R3, c[0x0][0x17c], PT ;  /* 0x00005f0003007a0c */ /* 0x000fe40003f46270 */
[----:B----4-:R-:W-:Y:S02]  /*97bd0*/  PRMT R3, R23, 0x7632, R3 ;  /* 0x0000763217037816 */ /* 0x010fe40000000003 */
[----:B--2---:R-:W-:Y:S02]  /*97be0*/  ISETP.LT.AND P4, PT, R25, c[0x0][0x178], !P0 ;  /* 0x00005e0019007a0c */ /* 0x004fe40004781270 */
[----:B------:R-:W-:Y:S02]  /*97bf0*/  ISETP.GE.AND P0, PT, R14, c[0x0][0x17c], PT ;  /* 0x00005f000e007a0c */ /* 0x000fe40003f06270 */
[----:B------:R-:W0:Y:S09]  /*97c00*/  LDS.128 R12, [R29] ;  /* 0x000000001d0c7984 */ /* 0x000e320000000c00 */
[----:B------:R1:W-:Y:S04]  /*97c10*/  @P4 STG.E.U16 [R8.64], R23 ;  /* 0x0000001708004986 */ /* 0x0003e8000c101506 */
[----:B0-----:R-:W-:Y:S04]  /*97c20*/  STL [R1+0x34], R13 ;  /* 0x0000340d01007387 */ /* 0x001fe80000100800 */
[----:B------:R0:W-:Y:S04]  /*97c30*/  STL.64 [R1+0x38], R14 ;  /* 0x0000380e01007387 */ /* 0x0001e80000100a00 */
[----:B-1----:R-:W2:Y:S01]  /*97c40*/  LDL.LU R23, [R1+0x5f0] ;  /* 0x0005f00001177983 */ /* 0x002ea20000300800 */
[----:B------:R-:W-:-:S02]  /*97c50*/  ISETP.LT.AND P6, PT, R18, c[0x0][0x178], !P5 ;  /* 0x00005e0012007a0c */ /* 0x000fc40006fc1270 */
[----:B------:R-:W-:Y:S02]  /*97c60*/  IADD3 R10, R0, c[0x0][0x198], RZ ;  /* 0x00006600000a7a10 */ /* 0x000fe40007ffe0ff */
[----:B------:R-:W-:Y:S02]  /*97c70*/  ISETP.LT.AND P5, PT, R25, c[0x0][0x178], !P5 ;  /* 0x00005e0019007a0c */ /* 0x000fe40006fa1270 */
[----:B------:R-:W-:Y:S01]  /*97c80*/  ISETP.LT.AND P4, PT, R18, c[0x0][0x178], !P3 ;  /* 0x00005e0012007a0c */ /* 0x000fe20005f81270 */
[C---:B------:R-:W-:Y:S01]  /*97c90*/  IMAD.WIDE R8, R10.reuse, 0x2, R6 ;  /* 0x000000020a087825 */ /* 0x040fe200078e0206 */
[----:B------:R-:W-:Y:S02]  /*97ca0*/  PRMT R11, R21, 0x7632, R11 ;  /* 0x00007632150b7816 */ /* 0x000fe4000000000b */
[----:B------:R-:W-:Y:S02]  /*97cb0*/  ISETP.LT.AND P3, PT, R25, c[0x0][0x178], !P3 ;  /* 0x00005e0019007a0c */ /* 0x000fe40005f61270 */
[----:B------:R-:W-:Y:S01]  /*97cc0*/  IADD3 R0, R10, c[0x0][0x198], RZ ;  /* 0x000066000a007a10 */ /* 0x000fe20007ffe0ff */
[----:B------:R1:W-:Y:S01]  /*97cd0*/  @P6 STG.E.U16 [R8.64], R11 ;  /* 0x0000000b08006986 */ /* 0x0003e2000c101506 */
[----:B------:R-:W-:Y:S01]  /*97ce0*/  IMAD.MOV.U32 R19, RZ, RZ, R12 ;  /* 0x000000ffff137224 */ /* 0x000fe200078e000c */
[----:B0-----:R-:W-:-:S02]  /*97cf0*/  IADD3 R14, R28, 0x184, RZ ;  /* 0x000001841c0e7810 */ /* 0x001fc40007ffe0ff */
[--C-:B------:R-:W-:Y:S02]  /*97d00*/  IMAD.WIDE R12, R0, 0x2, R4.reuse ;  /* 0x00000002000c7825 */ /* 0x100fe400078e0204 */
[----:B------:R-:W-:Y:S02]  /*97d10*/  ISETP.GE.AND P6, PT, R14, c[0x0][0x17c], PT ;  /* 0x00005f000e007a0c */ /* 0x000fe40003fc6270 */
[----:B-1----:R-:W-:-:S04]  /*97d20*/  IMAD.WIDE R8, R10, 0x2, R4 ;  /* 0x000000020a087825 */ /* 0x002fc800078e0204 */
[----:B------:R-:W-:Y:S01]  /*97d30*/  IMAD.WIDE R10, R0, 0x2, R6 ;  /* 0x00000002000a7825 */ /* 0x000fe200078e0206 */
[----:B------:R0:W-:Y:S01]  /*97d40*/  @P5 STG.E.U16 [R8.64], R3 ;  /* 0x0000000308005986 */ /* 0x0001e2000c101506 */
[----:B------:R-:W-:-:S03]  /*97d50*/  PRMT R14, R24, 0x7632, R14 ;  /* 0x00007632180e7816 */ /* 0x000fc6000000000e */
[----:B---3--:R-:W-:Y:S04]  /*97d60*/  @P4 STG.E.U16 [R10.64], R22 ;  /* 0x000000160a004986 */ /* 0x008fe8000c101506 */
[----:B------:R1:W-:Y:S01]  /*97d70*/  @P3 STG.E.U16 [R12.64], R24 ;  /* 0x000000180c003986 */ /* 0x0003e2000c101506 */
[----:B0-----:R-:W-:Y:S02]  /*97d80*/  PRMT R3, R22, 0x7632, R3 ;  /* 0x0000763216037816 */ /* 0x001fe40000000003 */
[----:B-1----:R-:W-:Y:S02]  /*97d90*/  LOP3.LUT R24, R2, 0x40, RZ, 0x3c, !PT ;  /* 0x0000004002187812 */ /* 0x002fe400078e3cff */
[C---:B------:R-:W-:Y:S02]  /*97da0*/  ISETP.LT.AND P3, PT, R18.reuse, c[0x0][0x178], !P0 ;  /* 0x00005e0012007a0c */ /* 0x040fe40004761270 */
[----:B------:R-:W-:-:S02]  /*97db0*/  ISETP.LT.AND P4, PT, R18, c[0x0][0x178], !P1 ;  /* 0x00005e0012007a0c */ /* 0x000fc40004f81270 */
[C---:B------:R-:W-:Y:S02]  /*97dc0*/  ISETP.LT.AND P0, PT, R25.reuse, c[0x0][0x178], !P0 ;  /* 0x00005e0019007a0c */ /* 0x040fe40004701270 */
[----:B------:R-:W-:Y:S01]  /*97dd0*/  ISETP.LT.AND P1, PT, R25, c[0x0][0x178], !P1 ;  /* 0x00005e0019007a0c */ /* 0x000fe20004f21270 */
[----:B--2---:R-:W-:Y:S04]  /*97de0*/  STL [R1+0x23c8], R23 ;  /* 0x0023c81701007387 */ /* 0x004fe80000100800 */
[----:B------:R-:W-:Y:S04]  /*97df0*/  STL [R1+0x23c4], R20 ;  /* 0x0023c41401007387 */ /* 0x000fe80000100800 */
[----:B------:R-:W0:Y:S04]  /*97e00*/  LDS.128 R20, [R24] ;  /* 0x0000000018147984 */ /* 0x000e280000000c00 */
[----:B0-----:R-:W-:Y:S04]  /*97e10*/  STL [R1+0x54], R21 ;  /* 0x0000541501007387 */ /* 0x001fe80000100800 */
[----:B------:R0:W-:Y:S04]  /*97e20*/  STL.64 [R1+0x58], R22 ;  /* 0x0000581601007387 */ /* 0x0001e80000100a00 */
[----:B0-----:R-:W2:Y:S01]  /*97e30*/  LDL.LU R23, [R1+0x23c8] ;  /* 0x0023c80001177983 */ /* 0x001ea20000300800 */
[----:B------:R-:W-:Y:S01]  /*97e40*/  IMAD.MOV.U32 R26, RZ, RZ, R20 ;  /* 0x000000ffff1a7224 */ /* 0x000fe200078e0014 */
[----:B------:R-:W-:-:S02]  /*97e50*/  LOP3.LUT R22, R2, 0x60, RZ, 0x3c, !PT ;  /* 0x0000006002167812 */ /* 0x000fc400078e3cff */
[----:B------:R-:W3:Y:S04]  /*97e60*/  LDL.LU R20, [R1+0x23c4] ;  /* 0x0023c40001147983 */ /* 0x000ee80000300800 */
[----:B------:R-:W4:Y:S04]  /*97e70*/  LDL.LU R21, [R1+0x600] ;  /* 0x0006000001157983 */ /* 0x000f280000300800 */
[----:B------:R-:W-:Y:S04]  /*97e80*/  STL [R1+0x23c0], R26 ;  /* 0x0023c01a01007387 */ /* 0x000fe80000100800 */
[----:B------:R-:W-:Y:S04]  /*97e90*/  STL.64 [R1+0x23b8], R24 ;  /* 0x0023b81801007387 */ /* 0x000fe80000100a00 */
[----:B------:R-:W0:Y:S04]  /*97ea0*/  LDS.128 R24, [R22] ;  /* 0x0000000016187984 */ /* 0x000e280000000c00 */
[----:B0-----:R-:W-:Y:S01]  /*97eb0*/  STL [R1+0xb4], R25 ;  /* 0x0000b41901007387 */ /* 0x001fe20000100800 */
[----:B------:R-:W-:-:S03]  /*97ec0*/  IMAD.MOV.U32 R17, RZ, RZ, R24 ;  /* 0x000000ffff117224 */ /* 0x000fc600078e0018 */
[----:B------:R0:W-:Y:S04]  /*97ed0*/  STL.64 [R1+0xb8], R26 ;  /* 0x0000b81a01007387 */ /* 0x0001e80000100a00 */
[----:B0-----:R-:W3:Y:S04]  /*97ee0*/  LDL.LU R26, [R1+0x23c0] ;  /* 0x0023c000011a7983 */ /* 0x001ee80000300800 */
[----:B------:R-:W3:Y:S01]  /*97ef0*/  LDL.LU.64 R24, [R1+0x23b8] ;  /* 0x0023b80001187983 */ /* 0x000ee20000300a00 */
[----:B------:R-:W-:-:S04]  /*97f00*/  IADD3 R10, R0, c[0x0][0x198], RZ ;  /* 0x00006600000a7a10 */ /* 0x000fc80007ffe0ff */
[C---:B------:R-:W-:Y:S01]  /*97f10*/  IADD3 R0, R10.reuse, c[0x0][0x198], RZ ;  /* 0x000066000a007a10 */ /* 0x040fe20007ffe0ff */
[----:B------:R-:W-:-:S04]  /*97f20*/  IMAD.WIDE R8, R10, 0x2, R6 ;  /* 0x000000020a087825 */ /* 0x000fc800078e0206 */
[----:B------:R-:W-:Y:S01]  /*97f30*/  IMAD.WIDE R10, R10, 0x2, R4 ;  /* 0x000000020a0a7825 */ /* 0x000fe200078e0204 */
[----:B------:R-:W-:Y:S03]  /*97f40*/  @P3 STG.E.U16 [R8.64], R3 ;  /* 0x0000000308003986 */ /* 0x000fe6000c101506 */
[----:B------:R-:W-:Y:S01]  /*97f50*/  IMAD.WIDE R12, R0, 0x2, R6 ;  /* 0x00000002000c7825 */ /* 0x000fe200078e0206 */
[----:B------:R0:W-:Y:S04]  /*97f60*/  @P0 STG.E.U16 [R10.64], R14 ;  /* 0x0000000e0a000986 */ /* 0x0001e8000c101506 */
[----:B--2---:R1:W-:Y:S01]  /*97f70*/  @P4 STG.E.U16 [R12.64], R23 ;  /* 0x000000170c004986 */ /* 0x0043e2000c101506 */
[----:B0-----:R-:W-:-:S03]  /*97f80*/  PRMT R14, R23, 0x7632, R14 ;  /* 0x00007632170e7816 */ /* 0x001fc6000000000e */
[----:B-1----:R-:W2:Y:S01]  /*97f90*/  LDL.LU R23, [R1+0x610] ;  /* 0x0006100001177983 */ /* 0x002ea20000300800 */
[----:B------:R-:W-:Y:S01]  /*97fa0*/  ISETP.LT.AND P4, PT, R18, c[0x0][0x178], !P2 ;  /* 0x00005e0012007a0c */ /* 0x000fe20005781270 */
[C---:B------:R-:W-:Y:S01]  /*97fb0*/  IMAD.WIDE R8, R0.reuse, 0x2, R4 ;  /* 0x0000000200087825 */ /* 0x040fe200078e0204 */
[----:B------:R-:W-:-:S04]  /*97fc0*/  IADD3 R13, R0, c[0x0][0x198], RZ ;  /* 0x00006600000d7a10 */ /* 0x000fc80007ffe0ff */
[----:B------:R0:W-:Y:S01]  /*97fd0*/  @P1 STG.E.U16 [R8.64], R19 ;  /* 0x0000001308001986 */ /* 0x0001e2000c101506 */
[----:B------:R-:W-:Y:S01]  /*97fe0*/  ISETP.LT.AND P1, PT, R18, c[0x0][0x178], !P6 ;  /* 0x00005e0012007a0c */ /* 0x000fe20007721270 */
[C---:B------:R-:W-:Y:S01]  /*97ff0*/  IMAD.WIDE R10, R13.reuse, 0x2, R6 ;  /* 0x000000020d0a7825 */ /* 0x040fe200078e0206 */
[----:B------:R-:W-:Y:S02]  /*98000*/  IADD3 R3, R28, 0x187, RZ ;  /* 0x000001871c037810 */ /* 0x000fe40007ffe0ff */
[----:B------:R-:W-:Y:S02]  /*98010*/  IADD3 R0, R13, c[0x0][0x198], RZ ;  /* 0x000066000d007a10 */ /* 0x000fe40007ffe0ff */
[----:B------:R-:W-:Y:S01]  /*98020*/  ISETP.GE.AND P0, PT, R3, c[0x0][0x17c], PT ;  /* 0x00005f0003007a0c */ /* 0x000fe20003f06270 */
[----:B------:R1:W-:Y:S01]  /*98030*/  @P4 STG.E.U16 [R10.64], R14 ;  /* 0x0000000e0a004986 */ /* 0x0003e2000c101506 */
[----:B------:R-:W-:Y:S01]  /*98040*/  PRMT R3, R19, 0x7632, R3 ;  /* 0x0000763213037816 */ /* 0x000fe20000000003 */
[----:B0-----:R-:W-:-:S04]  /*98050*/  IMAD.WIDE R8, R13, 0x2, R4 ;  /* 0x000000020d087825 */ /* 0x001fc800078e0204 */
[----:B-1----:R-:W-:Y:S01]  /*98060*/  IMAD.WIDE R10, R0, 0x2, R6 ;  /* 0x00000002000a7825 */ /* 0x002fe200078e0206 */
[----:B---3--:R-:W-:-:S13]  /*98070*/  ISETP.LT.AND P2, PT, R25, c[0x0][0x178], !P2 ;  /* 0x00005e0019007a0c */ /* 0x008fda0005741270 */
[----:B------:R-:W-:Y:S04]  /*98080*/  @P2 STG.E.U16 [R8.64], R3 ;  /* 0x0000000308002986 */ /* 0x000fe8000c101506 */
[----:B----4-:R-:W-:Y:S04]  /*98090*/  @P1 STG.E.U16 [R10.64], R21 ;  /* 0x000000150a001986 */ /* 0x010fe8000c101506 */
[----:B------:R-:W0:Y:S01]  /*980a0*/  LDS.128 R8, [R2+0x800] ;  /* 0x0008000002087984 */ /* 0x000e220000000c00 */
[C---:B------:R-:W-:Y:S02]  /*980b0*/  IADD3 R12, R28.reuse, 0x188, RZ ;  /* 0x000001881c0c7810 */ /* 0x040fe40007ffe0ff */
[----:B------:R-:W-:-:S02]  /*980c0*/  IADD3 R15, R28, 0x185, RZ ;  /* 0x000001851c0f7810 */ /* 0x000fc40007ffe0ff */
[----:B------:R-:W-:Y:S02]  /*980d0*/  ISETP.GE.AND P4, PT, R12, c[0x0][0x17c], PT ;  /* 0x00005f000c007a0c */ /* 0x000fe40003f86270 */
[----:B------:R-:W-:Y:S02]  /*980e0*/  IADD3 R12, R0, c[0x0][0x198], RZ ;  /* 0x00006600000c7a10 */ /* 0x000fe40007ffe0ff */
[----:B------:R-:W-:Y:S02]  /*980f0*/  ISETP.GE.AND P5, PT, R15, c[0x0][0x17c], PT ;  /* 0x00005f000f007a0c */ /* 0x000fe40003fa6270 */
[----:B------:R-:W-:Y:S02]  /*98100*/  ISETP.LT.AND P6, PT, R25, c[0x0][0x178], !P6 ;  /* 0x00005e0019007a0c */ /* 0x000fe400077c1270 */
[----:B------:R-:W-:Y:S02]  /*98110*/  ISETP.LT.AND P2, PT, R18, c[0x0][0x178], !P5 ;  /* 0x00005e0012007a0c */ /* 0x000fe40006f41270 */
[----:B------:R-:W-:-:S04]  /*98120*/  IADD3 R15, R28, 0x186, RZ ;  /* 0x000001861c0f7810 */ /* 0x000fc80007ffe0ff */
[----:B------:R-:W-:Y:S02]  /*98130*/  ISETP.GE.AND P3, PT, R15, c[0x0][0x17c], PT ;  /* 0x00005f000f007a0c */ /* 0x000fe40003f66270 */
[----:B------:R-:W-:Y:S01]  /*98140*/  ISETP.LT.AND P5, PT, R25, c[0x0][0x178], !P5 ;  /* 0x00005e0019007a0c */ /* 0x000fe20006fa1270 */
[----:B0-----:R0:W-:Y:S01]  /*98150*/  STL [R1+0xa4], R9 ;  /* 0x0000a40901007387 */ /* 0x0011e20000100800 */
[----:B------:R-:W-:-:S03]  /*98160*/  IMAD.MOV.U32 R19, RZ, RZ, R8 ;  /* 0x000000ffff137224 */ /* 0x000fc600078e0008 */
[----:B------:R1:W-:Y:S01]  /*98170*/  STL.64 [R1+0xa8], R10 ;  /* 0x0000a80a01007387 */ /* 0x0003e20000100a00 */
[----:B0-----:R-:W-:Y:S01]  /*98180*/  IMAD.WIDE R8, R0, 0x2, R4 ;  /* 0x0000000200087825 */ /* 0x001fe200078e0204 */
[----:B------:R-:W-:Y:S02]  /*98190*/  PRMT R0, R21, 0x7632, R0 ;  /* 0x0000763215007816 */ /* 0x000fe40000000000 */
[----:B------:R-:W3:Y:S01]  /*981a0*/  LDL.LU R21, [R1+0x620] ;  /* 0x0006200001157983 */ /* 0x000ee20000300800 */
[----:B-1----:R-:W-:-:S03]  /*981b0*/  IMAD.WIDE R10, R12, 0x2, R6 ;  /* 0x000000020c0a7825 */ /* 0x002fc600078e0206 */
[----:B------:R0:W-:Y:S01]  /*981c0*/  @P6 STG.E.U16 [R8.64], R26 ;  /* 0x0000001a08006986 */ /* 0x0001e2000c101506 */
[----:B------:R-:W-:Y:S02]  /*981d0*/  ISETP.LT.AND P6, PT, R18, c[0x0][0x178], !P3 ;  /* 0x00005e0012007a0c */ /* 0x000fe40005fc1270 */
[----:B------:R-:W-:Y:S01]  /*981e0*/  IADD3 R3, R28, 0x189, RZ ;  /* 0x000001891c037810 */ /* 0x000fe20007ffe0ff */
[----:B------:R1:W-:Y:S03]  /*981f0*/  @P2 STG.E.U16 [R10.64], R0 ;  /* 0x000000000a002986 */ /* 0x0003e6000c101506 */
[----:B------:R-:W-:Y:S02]  /*98200*/  ISETP.GE.AND P1, PT, R3, c[0x0][0x17c], PT ;  /* 0x00005f0003007a0c */ /* 0x000fe40003f26270 */
[----:B------:R-:W-:Y:S01]  /*98210*/  PRMT R3, R26, 0x7632, R3 ;  /* 0x000076321a037816 */ /* 0x000fe20000000003 */
[C---:B0-----:R-:W-:Y:S01]  /*98220*/  IMAD.WIDE R8, R12.reuse, 0x2, R4 ;  /* 0x000000020c087825 */ /* 0x041fe200078e0204 */
[----:B-1----:R-:W-:-:S04]  /*98230*/  IADD3 R0, R12, c[0x0][0x198], RZ ;  /* 0x000066000c007a10 */ /* 0x002fc80007ffe0ff */
[----:B------:R0:W-:Y:S01]  /*98240*/  @P5 STG.E.U16 [R8.64], R3 ;  /* 0x0000000308005986 */ /* 0x0001e2000c101506 */
[----:B------:R-:W-:-:S05]  /*98250*/  IMAD.WIDE R10, R0, 0x2, R6 ;  /* 0x00000002000a7825 */ /* 0x000fca00078e0206 */
[----:B--2---:R-:W-:Y:S04]  /*98260*/  @P6 STG.E.U16 [R10.64], R23 ;  /* 0x000000170a006986 */ /* 0x004fe8000c101506 */
[----:B------:R-:W1:Y:S01]  /*98270*/  LDS.128 R8, [R29+0x800] ;  /* 0x000800001d087984 */ /* 0x000e620000000c00 */
[----:B0-----:R-:W-:-:S03]  /*98280*/  PRMT R3, R23, 0x7632, R3 ;  /* 0x0000763217037816 */ /* 0x001fc60000000003 */
[----:B-1----:R-:W-:Y:S04]  /*98290*/  STL [R1+0x94], R9 ;  /* 0x0000940901007387 */ /* 0x002fe80000100800 */
[----:B------:R0:W-:Y:S04]  /*982a0*/  STL.64 [R1+0x98], R10 ;  /* 0x0000980a01007387 */ /* 0x0001e80000100a00 */
[----:B------:R-:W2:Y:S01]  /*982b0*/  LDL.LU R23, [R1+0x630] ;  /* 0x0006300001177983 */ /* 0x000ea20000300800 */
[----:B------:R-:W-:Y:S01]  /*982c0*/  ISETP.LT.AND P3, PT, R25, c[0x0][0x178], !P3 ;  /* 0x00005e0019007a0c */ /* 0x000fe20005f61270 */
[C---:B------:R-:W-:Y:S01]  /*982d0*/  IMAD.WIDE R12, R0.reuse, 0x2, R4 ;  /* 0x00000002000c7825 */ /* 0x040fe200078e0204 */
[----:B0-----:R-:W-:-:S11]  /*982e0*/  IADD3 R10, R0, c[0x0][0x198], RZ ;  /* 0x00006600000a7a10 */ /* 0x001fd60007ffe0ff */
[----:B------:R0:W-:Y:S01]  /*982f0*/  @P3 STG.E.U16 [R12.64], R17 ;  /* 0x000000110c003986 */ /* 0x0001e2000c101506 */
[----:B------:R-:W-:Y:S02]  /*98300*/  ISETP.LT.AND P3, PT, R18, c[0x0][0x178], !P0 ;  /* 0x00005e0012007a0c */ /* 0x000fe40004761270 */
[----:B------:R-:W-:Y:S01]  /*98310*/  ISETP.LT.AND P0, PT, R25, c[0x0][0x178], !P0 ;  /* 0x00005e0019007a0c */ /* 0x000fe20004701270 */
[----:B------:R-:W-:Y:S01]  /*98320*/  IMAD.MOV.U32 R26, RZ, RZ, R8 ;  /* 0x000000ffff1a7224 */ /* 0x000fe200078e0008 */
[C---:B------:R-:W-:Y:S01]  /*98330*/  IADD3 R0, R10.reuse, c[0x0][0x198], RZ ;  /* 0x000066000a007a10 */ /* 0x040fe20007ffe0ff */
[----:B------:R-:W-:Y:S01]  /*98340*/  IMAD.WIDE R8, R10, 0x2, R6 ;  /* 0x000000020a087825 */ /* 0x000fe200078e0206 */
[----:B------:R-:W-:-:S03]  /*98350*/  PRMT R16, R17, 0x7632, R16 ;  /* 0x0000763211107816 */ /* 0x000fc60000000010 */
[----:B------:R-:W-:-:S04]  /*98360*/  IMAD.WIDE R10, R10, 0x2, R4 ;  /* 0x000000020a0a7825 */ /* 0x000fc800078e0204 */
[----:B------:R1:W-:Y:S04]  /*98370*/  @P3 STG.E.U16 [R8.64], R3 ;  /* 0x0000000308003986 */ /* 0x0003e8000c101506 */
[----:B------:R-:W-:Y:S04]  /*98380*/  @P0 STG.E.U16 [R10.64], R16 ;  /* 0x000000100a000986 */ /* 0x000fe8000c101506 */
[----:B------:R-:W4:Y:S01]  /*98390*/  LDS.128 R8, [R24+0x800] ;  /* 0x0008000018087984 */ /* 0x000f220000000c00 */
[----:B------:R-:W-:Y:S02]  /*983a0*/  ISETP.LT.AND P6, PT, R18, c[0x0][0x178], !P4 ;  /* 0x00005e0012007a0c */ /* 0x000fe400067c1270 */
[----:B------:R-:W-:-:S02]  /*983b0*/  ISETP.LT.AND P4, PT, R25, c[0x0][0x178], !P4 ;  /* 0x00005e0019007a0c */ /* 0x000fc40006781270 */
[C---:B------:R-:W-:Y:S02]  /*983c0*/  IADD3 R14, R28.reuse, 0x18a, RZ ;  /* 0x0000018a1c0e7810 */ /* 0x040fe40007ffe0ff */
[----:B------:R-:W-:Y:S01]  /*983d0*/  IADD3 R15, R28, 0x18b, RZ ;  /* 0x0000018b1c0f7810 */ /* 0x000fe20007ffe0ff */
[----:B0-----:R-:W-:Y:S01]  /*983e0*/  IMAD.WIDE R12, R0, 0x2, R6 ;  /* 0x00000002000c7825 */ /* 0x001fe200078e0206 */
[----:B------:R-:W-:Y:S02]  /*983f0*/  ISETP.GE.AND P2, PT, R14, c[0x0][0x17c], PT ;  /* 0x00005f000e007a0c */ /* 0x000fe40003f46270 */
[----:B------:R-:W-:Y:S01]  /*98400*/  ISETP.GE.AND P5, PT, R15, c[0x0][0x17c], PT ;  /* 0x00005f000f007a0c */ /* 0x000fe20003fa6270 */
[C---:B------:R-:W-:Y:S01]  /*98410*/  IMAD.WIDE R14, R0.reuse, 0x2, R4 ;  /* 0x00000002000e7825 */ /* 0x040fe200078e0204 */
[----:B------:R-:W-:Y:S02]  /*98420*/  IADD3 R0, R0, c[0x0][0x198], RZ ;  /* 0x0000660000007a10 */ /* 0x000fe40007ffe0ff */
[----:B------:R-:W-:-:S02]  /*98430*/  IADD3 R17, R28, 0x18c, RZ ;  /* 0x0000018c1c117810 */ /* 0x000fc40007ffe0ff */
[----:B-1----:R-:W-:Y:S02]  /*98440*/  PRMT R3, R19, 0x7632, R3 ;  /* 0x0000763213037816 */ /* 0x002fe40000000003 */
[----:B------:R-:W-:Y:S01]  /*98450*/  ISETP.GE.AND P3, PT, R17, c[0x0][0x17c], PT ;  /* 0x00005f0011007a0c */ /* 0x000fe20003f66270 */
[----:B----4-:R-:W-:Y:S01]  /*98460*/  STL [R1+0x84], R9 ;  /* 0x0000840901007387 */ /* 0x010fe20000100800 */
[----:B------:R-:W-:-:S03]  /*98470*/  IMAD.MOV.U32 R16, RZ, RZ, R8 ;  /* 0x000000ffff107224 */ /* 0x000fc600078e0008 */
[----:B------:R0:W-:Y:S04]  /*98480*/  STL.64 [R1+0x88], R10 ;  /* 0x0000880a01007387 */ /* 0x0001e80000100a00 */
[----:B---3--:R1:W-:Y:S04]  /*98490*/  @P6 STG.E.U16 [R12.64], R21 ;  /* 0x000000150c006986 */ /* 0x0083e8000c101506 */
[----:B------:R-:W-:Y:S01]  /*984a0*/  @P4 STG.E.U16 [R14.64], R19 ;  /* 0x000000130e004986 */ /* 0x000fe2000c101506 */
[----:B------:R-:W-:Y:S01]  /*984b0*/  ISETP.LT.AND P4, PT, R18, c[0x0][0x178], !P1 ;  /* 0x00005e0012007a0c */ /* 0x000fe20004f81270 */
[----:B0-----:R-:W-:Y:S01]  /*984c0*/  IMAD.WIDE R10, R0, 0x2, R6 ;  /* 0x00000002000a7825 */ /* 0x001fe200078e0206 */
[----:B-1----:R-:W-:-:S02]  /*984d0*/  PRMT R12, R21, 0x7632, R12 ;  /* 0x00007632150c7816 */ /* 0x002fc4000000000c */
[----:B------:R-:W3:Y:S01]  /*984e0*/  LDL.LU R21, [R1+0x640] ;  /* 0x0006400001157983 */ /* 0x000ee20000300800 */
[----:B------:R-:W-:-:S08]  /*984f0*/  ISETP.LT.AND P6, PT, R18, c[0x0][0x178], !P2 ;  /* 0x00005e0012007a0c */ /* 0x000fd000057c1270 */
[----:B------:R0:W-:Y:S01]  /*98500*/  @P4 STG.E.U16 [R10.64], R12 ;  /* 0x0000000c0a004986 */ /* 0x0001e2000c101506 */
[----:B------:R-:W-:-:S03]  /*98510*/  ISETP.LT.AND P4, PT, R18, c[0x0][0x178], !P5 ;  /* 0x00005e0012007a0c */ /* 0x000fc60006f81270 */
[----:B------:R-:W-:Y:S04]  /*98520*/  STL [R1+0x23b4], R18 ;  /* 0x0023b41201007387 */ /* 0x000fe80000100800 */
[----:B------:R-:W-:Y:S04]  /*98530*/  STL [R1+0x23b0], R16 ;  /* 0x0023b01001007387 */ /* 0x000fe80000100800 */
[----:B------:R-:W1:Y:S01]  /*98540*/  LDS.128 R16, [R22+0x800] ;  /* 0x0008000016107984 */ /* 0x000e620000000c00 */
[----:B------:R-:W-:Y:S01]  /*98550*/  ISETP.LT.AND P1, PT, R25, c[0x0][0x178], !P1 ;  /* 0x00005e0019007a0c */ /* 0x000fe20004f21270 */
[C---:B------:R-:W-:Y:S01]  /*98560*/  IMAD.WIDE R8, R0.reuse, 0x2, R4 ;  /* 0x0000000200087825 */ /* 0x040fe200078e0204 */
[----:B------:R-:W-:-:S02]  /*98570*/  IADD3 R0, R0, c[0x0][0x198], RZ ;  /* 0x0000660000007a10 */ /* 0x000fc40007ffe0ff */
[----:B0-----:R-:W-:-:S03]  /*98580*/  IADD3 R12, R28, 0x18e, RZ ;  /* 0x0000018e1c0c7810 */ /* 0x001fc60007ffe0ff */
[----:B------:R-:W-:-:S06]  /*98590*/  IMAD.WIDE R10, R0, 0x2, R6 ;  /* 0x00000002000a7825 */ /* 0x000fcc00078e0206 */
[----:B------:R0:W-:Y:S01]  /*985a0*/  @P1 STG.E.U16 [R8.64], R3 ;  /* 0x0000000308001986 */ /* 0x0001e2000c101506 */
[----:B------:R-:W-:Y:S02]  /*985b0*/  ISETP.GE.AND P1, PT, R12, c[0x0][0x17c], PT ;  /* 0x00005f000c007a0c */ /* 0x000fe40003f26270 */
[C---:B------:R-:W-:Y:S01]  /*985c0*/  IADD3 R12, R0.reuse, c[0x0][0x198], RZ ;  /* 0x00006600000c7a10 */ /* 0x040fe20007ffe0ff */
[----:B0-----:R-:W-:Y:S01]  /*985d0*/  IMAD.WIDE R8, R0, 0x2, R4 ;  /* 0x0000000200087825 */ /* 0x001fe200078e0204 */
[----:B-1----:R-:W-:Y:S04]  /*985e0*/  STL [R1+0x74], R17 ;  /* 0x0000741101007387 */ /* 0x002fe80000100800 */
[----:B------:R0:W-:Y:S04]  /*985f0*/  STL.64 [R1+0x78], R18 ;  /* 0x0000781201007387 */ /* 0x0001e80000100a00 */
[----:B0-----:R-:W4:Y:S01]  /*98600*/  LDL.LU R18, [R1+0x23b4] ;  /* 0x0023b40001127983 */ /* 0x001f220000300800 */
[----:B------:R-:W-:-:S03]  /*98610*/  IMAD.MOV.U32 R19, RZ, RZ, R16 ;  /* 0x000000ffff137224 */ /* 0x000fc600078e0010 */
[----:B------:R-:W4:Y:S04]  /*98620*/  LDL.LU R16, [R1+0x23b0] ;  /* 0x0023b00001107983 */ /* 0x000f280000300800 */
[----:B--2---:R0:W-:Y:S01]  /*98630*/  @P6 STG.E.U16 [R10.64], R23 ;  /* 0x000000170a006986 */ /* 0x0041e2000c101506 */
[----:B------:R-:W-:-:S03]  /*98640*/  PRMT R0, R23, 0x7632, R0 ;  /* 0x0000763217007816 */ /* 0x000fc60000000000 */
[----:B0-----:R-:W2:Y:S01]  /*98650*/  LDL.LU R23, [R1+0x650] ;  /* 0x0006500001177983 */ /* 0x001ea20000300800 */
[C---:B------:R-:W-:Y:S02]  /*98660*/  ISETP.LT.AND P2, PT, R25.reuse, c[0x0][0x178], !P2 ;  /* 0x00005e0019007a0c */ /* 0x040fe40005741270 */
[----:B------:R-:W-:Y:S02]  /*98670*/  ISETP.LT.AND P5, PT, R25, c[0x0][0x178], !P5 ;  /* 0x00005e0019007a0c */ /* 0x000fe40006fa1270 */
[----:B------:R-:W-:-:S09]  /*98680*/  IADD3 R3, R28, 0x18f, RZ ;  /* 0x0000018f1c037810 */ /* 0x000fd20007ffe0ff */
[----:B------:R0:W-:Y:S01]  /*98690*/  @P2 STG.E.U16 [R8.64], R26 ;  /* 0x0000001a08002986 */ /* 0x0001e2000c101506 */
[----:B------:R-:W-:Y:S01]  /*986a0*/  ISETP.GE.AND P6, PT, R3, c[0x0][0x17c], PT ;  /* 0x00005f0003007a0c */ /* 0x000fe20003fc6270 */
[----:B0-----:R-:W-:-:S05]  /*986b0*/  IMAD.WIDE R8, R12, 0x2, R6 ;  /* 0x000000020c087825 */ /* 0x001fca00078e0206 */
[----:B------:R0:W-:Y:S01]  /*986c0*/  @P4 STG.E.U16 [R8.64], R0 ;  /* 0x0000000008004986 */ /* 0x0001e2000c101506 */
[----:B------:R-:W-:Y:S02]  /*986d0*/  PRMT R3, R26, 0x7632, R3 ;  /* 0x000076321a037816 */ /* 0x000fe40000000003 */
[----:B------:R-:W-:Y:S02]  /*986e0*/  IADD3 R14, R28, 0x190, RZ ;  /* 0x000001901c0e7810 */ /* 0x000fe40007ffe0ff */
[C---:B0-----:R-:W-:Y:S01]  /*986f0*/  IADD3 R0, R12.reuse, c[0x0][0x198], RZ ;  /* 0x000066000c007a10 */ /* 0x041fe20007ffe0ff */
[----:B------:R-:W-:-:S04]  /*98700*/  IMAD.WIDE R8, R12, 0x2, R4 ;  /* 0x000000020c087825 */ /* 0x000fc800078e0204 */
[----:B------:R-:W-:Y:S01]  /*98710*/  IMAD.WIDE R10, R0, 0x2, R6 ;  /* 0x00000002000a7825 */ /* 0x000fe200078e0206 */
[----:B------:R-:W-:Y:S01]  /*98720*/  ISETP.GE.AND P4, PT, R14, c[0x0][0x17c], PT ;  /* 0x00005f000e007a0c */ /* 0x000fe20003f86270 */
[----:B------:R0:W-:Y:S01]  /*98730*/  @P5 STG.E.U16 [R8.64], R3 ;  /* 0x0000000308005986 */ /* 0x0001e2000c101506 */
[----:B------:R-:W-:-:S04]  /*98740*/  IADD3 R13, R28, 0x18d, RZ ;  /* 0x0000018d1c0d7810 */ /* 0x000fc80007ffe0ff */
[----:B------:R-:W-:Y:S02]  /*98750*/  ISETP.GE.AND P0, PT, R13, c[0x0][0x17c], PT ;  /* 0x00005f000d007a0c */ /* 0x000fe40003f06270 */
[----:B---3--:R-:W-:Y:S01]  /*98760*/  PRMT R14, R21, 0x7632, R14 ;  /* 0x00007632150e7816 */ /* 0x008fe2000000000e */
[----:B------:R-:W-:Y:S01]  /*98770*/  IMAD.WIDE R12, R0, 0x2, R4 ;  /* 0x00000002000c7825 */ /* 0x000fe200078e0204 */
[----:B----4-:R-:W-:-:S13]  /*98780*/  ISETP.LT.AND P2, PT, R18, c[0x0][0x178], !P3 ;  /* 0x00005e0012007a0c */ /* 0x010fda0005f41270 */
[----:B------:R-:W-:Y:S01]  /*98790*/  @P2 STG.E.U16 [R10.64], R21 ;  /* 0x000000150a002986 */ /* 0x000fe2000c101506 */
[C---:B------:R-:W-:Y:S02]  /*987a0*/  ISETP.LT.AND P3, PT, R25.reuse, c[0x0][0x178], !P3 ;  /* 0x00005e0019007a0c */ /* 0x040fe40005f61270 */
[----:B0-----:R-:W-:Y:S02]  /*987b0*/  PRMT R3, R16, 0x7632, R3 ;  /* 0x0000763210037816 */ /* 0x001fe40000000003 */
[----:B------:R-:W-:Y:S02]  /*987c0*/  ISETP.LT.AND P2, PT, R18, c[0x0][0x178], !P0 ;  /* 0x00005e0012007a0c */ /* 0x000fe40004741270 */
[----:B------:R-:W-:-:S07]  /*987d0*/  ISETP.LT.AND P0, PT, R25, c[0x0][0x178], !P0 ;  /* 0x00005e0019007a0c */ /* 0x000fce0004701270 */
[----:B------:R-:W-:Y:S01]  /*987e0*/  @P3 STG.E.U16 [R12.64], R16 ;  /* 0x000000100c003986 */ /* 0x000fe2000c101506 */
[----:B------:R-:W-:Y:S02]  /*987f0*/  ISETP.LT.AND P3, PT, R18, c[0x0][0x178], !P1 ;  /* 0x00005e0012007a0c */ /* 0x000fe40004f61270 */
[----:B------:R-:W-:Y:S01]  /*98800*/  ISETP.LT.AND P1, PT, R25, c[0x0][0x178], !P1 ;  /* 0x00005e0019007a0c */ /* 0x000fe20004f21270 */
[----:B--2---:R-:W-:Y:S04]  /*98810*/  STL.64 [R1+0x23a8], R22 ;  /* 0x0023a81601007387 */ /* 0x004fe80000100a00 */
[----:B------:R-:W-:Y:S04]  /*98820*/  STL [R1+0x23a0], R20 ;  /* 0x0023a01401007387 */ /* 0x000fe80000100800 */
[----:B------:R-:W0:Y:S04]  /*98830*/  LDS.128 R20, [R2+0x1000] ;  /* 0x0010000002147984 */ /* 0x000e280000000c00 */
[----:B0-----:R-:W-:Y:S01]  /*98840*/  STL [R1+0x64], R21 ;  /* 0x0000641501007387 */ /* 0x001fe20000100800 */
[----:B------:R-:W-:-:S03]  /*98850*/  IMAD.MOV.U32 R16, RZ, RZ, R20 ;  /* 0x000000ffff107224 */ /* 0x000fc600078e0014 */
[----:B------:R0:W-:Y:S04]  /*98860*/  STL.64 [R1+0x68], R22 ;  /* 0x0000681601007387 */ /* 0x0001e80000100a00 */
[----:B0-----:R-:W2:Y:S04]  /*98870*/  LDL.LU.64 R22, [R1+0x23a8] ;  /* 0x0023a80001167983 */ /* 0x001ea80000300a00 */
[----:B------:R-:W3:Y:S04]  /*98880*/  LDL.LU R20, [R1+0x23a0] ;  /* 0x0023a00001147983 */ /* 0x000ee80000300800 */
[----:B------:R-:W4:Y:S04]  /*98890*/  LDL.LU R21, [R1+0x660] ;  /* 0x0006600001157983 */ /* 0x000f280000300800 */
[----:B------:R-:W-:Y:S04]  /*988a0*/  STL.64 [R1+0x2398], R24 ;  /* 0x0023981801007387 */ /* 0x000fe80000100a00 */
[----:B------:R-:W0:Y:S04]  /*988b0*/  LDS.128 R24, [R29+0x1000] ;  /* 0x001000001d187984 */ /* 0x000e280000000c00 */
[----:B0-----:R0:W-:Y:S01]  /*988c0*/  STL [R1+0x44], R25 ;  /* 0x0000441901007387 */ /* 0x0011e20000100800 */
[----:B------:R-:W-:Y:S02]  /*988d0*/  STL.64 [R1+0x48], R26 ;  /* 0x0000481a01007387 */ /* 0x000fe40000100a00 */
[----:B------:R-:W-:-:S02]  /*988e0*/  IMAD.MOV.U32 R17, RZ, RZ, R24 ;  /* 0x000000ffff117224 */ /* 0x000fc400078e0018 */
[----:B0-----:R-:W3:Y:S01]  /*988f0*/  LDL.LU.64 R24, [R1+0x2398] ;  /* 0x0023980001187983 */ /* 0x001ee20000300a00 */
[----:B------:R-:W-:-:S04]  /*98900*/  IADD3 R10, R0, c[0x0][0x198], RZ ;  /* 0x00006600000a7a10 */ /* 0x000fc80007ffe0ff */
[C---:B------:R-:W-:Y:S01]  /*98910*/  IADD3 R0, R10.reuse, c[0x0][0x198], RZ ;  /* 0x000066000a007a10 */ /* 0x040fe20007ffe0ff */
[----:B------:R-:W-:-:S04]  /*98920*/  IMAD.WIDE R8, R10, 0x2, R6 ;  /* 0x000000020a087825 */ /* 0x000fc800078e0206 */
[----:B------:R-:W-:-:S04]  /*98930*/  IMAD.WIDE R10, R10, 0x2, R4 ;  /* 0x000000020a0a7825 */ /* 0x000fc800078e0204 */
[C---:B------:R-:W-:Y:S01]  /*98940*/  IMAD.WIDE R12, R0.reuse, 0x2, R6 ;  /* 0x00000002000c7825 */ /* 0x040fe200078e0206 */
[----:B------:R-:W-:Y:S03]  /*98950*/  @P2 STG.E.U16 [R8.64], R14 ;  /* 0x0000000e08002986 */ /* 0x000fe6000c101506 */
[----:B------:R0:W-:Y:S02]  /*98960*/  @P0 STG.E.U16 [R10.64], R3 ;  /* 0x000000030a000986 */ /* 0x0001e4000c101506 */
[C---:B0-----:R-:W-:Y:S01]  /*98970*/  IMAD.WIDE R10, R0.reuse, 0x2, R4 ;  /* 0x00000002000a7825 */ /* 0x041fe200078e0204 */
[----:B------:R-:W-:Y:S02]  /*98980*/  IADD3 R8, R0, c[0x0][0x198], RZ ;  /* 0x0000660000087a10 */ /* 0x000fe40007ffe0ff */
[----:B------:R-:W-:Y:S02]  /*98990*/  IADD3 R3, R28, 0x193, RZ ;  /* 0x000001931c037810 */ /* 0x000fe40007ffe0ff */
[----:B------:R-:W-:-:S02]  /*989a0*/  IADD3 R0, R8, c[0x0][0x198], RZ ;  /* 0x0000660008007a10 */ /* 0x000fc40007ffe0ff */
[----:B------:R-:W-:Y:S01]  /*989b0*/  ISETP.GE.AND P0, PT, R3, c[0x0][0x17c], PT ;  /* 0x00005f0003007a0c */ /* 0x000fe20003f06270 */
[----:B------:R-:W-:Y:S01]  /*989c0*/  PRMT R3, R19, 0x7632, R3 ;  /* 0x0000763213037816 */ /* 0x000fe20000000003 */
[----:B--2---:R0:W-:Y:S02]  /*989d0*/  @P3 STG.E.U16 [R12.64], R23 ;  /* 0x000000170c003986 */ /* 0x0041e4000c101506 */
[----:B0-----:R-:W-:Y:S02]  /*989e0*/  PRMT R13, R23, 0x7632, R13 ;  /* 0x00007632170d7816 */ /* 0x001fe4000000000d */
[----:B------:R-:W2:Y:S01]  /*989f0*/  LDL.LU R23, [R1+0x680] ;  /* 0x0006800001177983 */ /* 0x000ea20000300800 */
[----:B------:R-:W-:-:S03]  /*98a00*/  ISETP.LT.AND P3, PT, R18, c[0x0][0x178], !P6 ;  /* 0x00005e0012007a0c */ /* 0x000fc60007761270 */
[----:B------:R0:W-:Y:S01]  /*98a10*/  @P1 STG.E.U16 [R10.64], R19 ;  /* 0x000000130a001986 */ /* 0x0001e2000c101506 */
[----:B------:R-:W-:Y:S01]  /*98a20*/  ISETP.LT.AND P1, PT, R18, c[0x0][0x178], !P4 ;  /* 0x00005e0012007a0c */ /* 0x000fe20006721270 */
[----:B0-----:R-:W-:-:S04]  /*98a30*/  IMAD.WIDE R10, R8, 0x2, R6 ;  /* 0x00000002080a7825 */ /* 0x001fc800078e0206 */
[----:B------:R-:W-:-:S04]  /*98a40*/  IMAD.WIDE R8, R8, 0x2, R4 ;  /* 0x0000000208087825 */ /* 0x000fc800078e0204 */
[----:B------:R0:W-:Y:S02]  /*98a50*/  @P3 STG.E.U16 [R10.64], R13 ;  /* 0x0000000d0a003986 */ /* 0x0001e4000c101506 */
[----:B0-----:R-:W-:Y:S01]  /*98a60*/  IMAD.WIDE R10, R0, 0x2, R6 ;  /* 0x00000002000a7825 */ /* 0x001fe200078e0206 */
[----:B---3--:R-:W-:-:S13]  /*98a70*/  ISETP.LT.AND P6, PT, R25, c[0x0][0x178], !P6 ;  /* 0x00005e0019007a0c */ /* 0x008fda00077c1270 */
[----:B------:R-:W-:Y:S01]  /*98a80*/  @P6 STG.E.U16 [R8.64], R3 ;  /* 0x0000000308006986 */ /* 0x000fe2000c101506 */
[----:B----4-:R-:W-:Y:S02]  /*98a90*/  @P1 STG.E.U16 [R10.64], R21 ;  /* 0x000000150a001986 */ /* 0x010fe4000c101506 */
[----:B------:R-:W0:Y:S01]  /*98aa0*/  LDS.128 R8, [R24+0x1000] ;  /* 0x0010000018087984 */ /* 0x000e220000000c00 */
[----:B------:R-:W-:-:S04]  /*98ab0*/  IADD3 R12, R28, 0x194, RZ ;  /* 0x000001941c0c7810 */ /* 0x000fc80007ffe0ff */
[----:B------:R-:W-:Y:S01]  /*98ac0*/  ISETP.GE.AND P3, PT, R12, c[0x0][0x17c], PT ;  /* 0x00005f000c007a0c */ /* 0x000fe20003f66270 */
[C---:B------:R-:W-:Y:S01]  /*98ad0*/  IADD3 R12, R0.reuse, c[0x0][0x198], RZ ;  /* 0x00006600000c7a10 */ /* 0x040fe20007ffe0ff */
[----:B0-----:R0:W-:Y:S01]  /*98ae0*/  STL [R1+0x24], R9 ;  /* 0x0000240901007387 */ /* 0x0011e20000100800 */
[----:B------:R-:W-:Y:S02]  /*98af0*/  IMAD.MOV.U32 R19, RZ, RZ, R8 ;  /* 0x000000ffff137224 */ /* 0x000fe400078e0008 */
[----:B------:R1:W-:Y:S02]  /*98b00*/  STL.64 [R1+0x28], R10 ;  /* 0x0000280a01007387 */ /* 0x0003e40000100a00 */
[----:B0-----:R-:W-:Y:S01]  /*98b10*/  IMAD.WIDE R8, R0, 0x2, R4 ;  /* 0x0000000200087825 */ /* 0x001fe200078e0204 */
[----:B------:R-:W-:Y:S02]  /*98b20*/  PRMT R0, R21, 0x7632, R0 ;  /* 0x0000763215007816 */ /* 0x000fe40000000000 */
[----:B------:R-:W3:Y:S01]  /*98b30*/  LDL.LU R21, [R1+0x690] ;  /* 0x0006900001157983 */ /* 0x000ee20000300800 */
[----:B------:R-:W-:-:S02]  /*98b40*/  IADD3 R15, R28, 0x191, RZ ;  /* 0x000001911c0f7810 */ /* 0x000fc40007ffe0ff */
[----:B------:R-:W-:Y:S02]  /*98b50*/  ISETP.LT.AND P4, PT, R25, c[0x0][0x178], !P4 ;  /* 0x00005e0019007a0c */ /* 0x000fe40006781270 */
[----:B------:R-:W-:Y:S01]  /*98b60*/  ISETP.GE.AND P5, PT, R15, c[0x0][0x17c], PT ;  /* 0x00005f000f007a0c */ /* 0x000fe20003fa6270 */
[----:B------:R-:W-:-:S03]  /*98b70*/  IADD3 R15, R28, 0x192, RZ ;  /* 0x000001921c0f7810 */ /* 0x000fc60007ffe0ff */
[----:B------:R-:W-:Y:S02]  /*98b80*/  ISETP.LT.AND P6, PT, R18, c[0x0][0x178], !P5 ;  /* 0x00005e0012007a0c */ /* 0x000fe40006fc1270 */
[----:B------:R-:W-:Y:S02]  /*98b90*/  ISETP.GE.AND P2, PT, R15, c[0x0][0x17c], PT ;  /* 0x00005f000f007a0c */ /* 0x000fe40003f46270 */
[----:B------:R-:W-:Y:S01]  /*98ba0*/  IADD3 R3, R28, 0x195, RZ ;  /* 0x000001951c037810 */ /* 0x000fe20007ffe0ff */
[C---:B------:R-:W-:Y:S02]  /*98bb0*/  ISETP.LT.AND P5, PT, R25.reuse, c[0x0][0x178], !P5 ;  /* 0x00005e0019007a0c */ /* 0x040fe40006fa1270 */
[----:B-1----:R-:W-:Y:S01]  /*98bc0*/  IMAD.WIDE R10, R12, 0x2, R6 ;  /* 0x000000020c0a7825 */ /* 0x002fe200078e0206 */
[----:B------:R0:W-:Y:S01]  /*98bd0*/  @P4 STG.E.U16 [R8.64], R16 ;  /* 0x0000001008004986 */ /* 0x0001e2000c101506 */
[----:B------:R-:W-:Y:S02]  /*98be0*/  ISETP.LT.AND P4, PT, R18, c[0x0][0x178], !P2 ;  /* 0x00005e0012007a0c */ /* 0x000fe40005781270 */
[----:B------:R-:W-:Y:S01]  /*98bf0*/  ISETP.LT.AND P2, PT, R25, c[0x0][0x178], !P2 ;  /* 0x00005e0019007a0c */ /* 0x000fe20005741270 */
[----:B------:R-:W-:Y:S01]  /*98c00*/  ISETP.GE.AND P1, PT, R3, c[0x0][0x17c], PT ;  /* 0x00005f0003007a0c */ /* 0x000fe20003f26270 */
[----:B------:R-:W-:Y:S01]  /*98c10*/  IADD3 R3, R12, c[0x0][0x198], RZ ;  /* 0x000066000c037a10 */ /* 0x000fe20007ffe0ff */
[----:B------:R1:W-:Y:S01]  /*98c20*/  @P6 STG.E.U16 [R10.64], R0 ;  /* 0x000000000a006986 */ /* 0x0003e2000c101506 */
[----:B------:R-:W-:-:S02]  /*98c30*/  IADD3 R14, R28, 0x196, RZ ;  /* 0x000001961c0e7810 */ /* 0x000fc40007ffe0ff */
[----:B------:R-:W-:Y:S01]  /*98c40*/  IADD3 R15, R28, 0x197, RZ ;  /* 0x000001971c0f7810 */ /* 0x000fe20007ffe0ff */
[----:B0-----:R-:W-:-:S04]  /*98c50*/  IMAD.WIDE R8, R12, 0x2, R4 ;  /* 0x000000020c087825 */ /* 0x001fc800078e0204 */
[----:B------:R-:W-:Y:S01]  /*98c60*/  IMAD.WIDE R12, R3, 0x2, R4 ;  /* 0x00000002030c7825 */ /* 0x000fe200078e0204 */
[----:B-1----:R-:W-:-:S03]  /*98c70*/  PRMT R0, R16, 0x7632, R0 ;  /* 0x0000763210007816 */ /* 0x002fc60000000000 */
[----:B------:R-:W-:Y:S01]  /*98c80*/  IMAD.WIDE R10, R3, 0x2, R6 ;  /* 0x00000002030a7825 */ /* 0x000fe200078e0206 */
[----:B------:R-:W-:Y:S01]  /*98c90*/  ISETP.GE.AND P6, PT, R14, c[0x0][0x17c], PT ;  /* 0x00005f000e007a0c */ /* 0x000fe20003fc6270 */
[----:B------:R0:W-:Y:S01]  /*98ca0*/  @P5 STG.E.U16 [R8.64], R0 ;  /* 0x0000000008005986 */ /* 0x0001e2000c101506 */
[----:B------:R-:W-:-:S03]  /*98cb0*/  ISETP.GE.AND P5, PT, R15, c[0x0][0x17c], PT ;  /* 0x00005f000f007a0c */ /* 0x000fc60003fa6270 */
[----:B--2---:R1:W-:Y:S01]  /*98cc0*/  @P4 STG.E.U16 [R10.64], R23 ;  /* 0x000000170a004986 */ /* 0x0043e2000c101506 */
[----:B------:R-:W-:Y:S02]  /*98cd0*/  @P2 STG.E.U16 [R12.64], R17 ;  /* 0x000000110c002986 */ /* 0x000fe4000c101506 */
[----:B------:R-:W2:Y:S01]  /*98ce0*/  LDS.128 R12, [R22+0x1000] ;  /* 0x00100000160c7984 */ /* 0x000ea20000000c00 */
[----:B0-----:R-:W-:Y:S02]  /*98cf0*/  PRMT R0, R23, 0x7632, R0 ;  /* 0x0000763217007816 */ /* 0x001fe40000000000 */
[----:B-1----:R-:W-:-:S04]  /*98d00*/  IADD3 R10, R3, c[0x0][0x198], RZ ;  /* 0x00006600030a7a10 */ /* 0x002fc80007ffe0ff */
[C---:B------:R-:W-:Y:S01]  /*98d10*/  IADD3 R16, R10.reuse, c[0x0][0x198], RZ ;  /* 0x000066000a107a10 */ /* 0x040fe20007ffe0ff */
[----:B------:R-:W-:-:S04]  /*98d20*/  IMAD.WIDE R8, R10, 0x2, R6 ;  /* 0x000000020a087825 */ /* 0x000fc800078e0206 */
[----:B------:R-:W-:Y:S01]  /*98d30*/  IMAD.WIDE R10, R10, 0x2, R4 ;  /* 0x000000020a0a7825 */ /* 0x000fe200078e0204 */
[----:B--2---:R0:W-:Y:S03]  /*98d40*/  STL [R1+0x14], R13 ;  /* 0x0000140d01007387 */ /* 0x0041e60000100800 */
[----:B------:R1:W-:Y:S02]  /*98d50*/  STL.64 [R1+0x18], R14 ;  /* 0x0000180e01007387 */ /* 0x0003e40000100a00 */
[----:B------:R-:W-:Y:S02]  /*98d60*/  IMAD.MOV.U32 R23, RZ, RZ, R12 ;  /* 0x000000ffff177224 */ /* 0x000fe400078e000c */
[----:B------:R-:W-:Y:S01]  /*98d70*/  STL.64 [R1+0x2390], R6 ;  /* 0x0023900601007387 */ /* 0x000fe20000100a00 */
[----:B------:R-:W-:Y:S01]  /*98d80*/  STL.64 [R1+0x2388], R4 ;  /* 0x0023880401007387 */ /* 0x000fe20000100a00 */
[----:B0-----:R-:W-:-:S04]  /*98d90*/  IMAD.WIDE R12, R16, 0x2, R6 ;  /* 0x00000002100c7825 */ /* 0x001fc800078e0206 */
[----:B-1----:R-:W-:Y:S02]  /*98da0*/  IMAD.WIDE R14, R16, 0x2, R4 ;  /* 0x00000002100e7825 */ /* 0x002fe400078e0204 */
[----:B------:R-:W0:Y:S01]  /*98db0*/  LDS.128 R4, [R2+0x1800] ;  /* 0x0018000002047984 */ /* 0x000e220000000c00 */
[C---:B------:R-:W-:Y:S01]  /*98dc0*/  ISETP.LT.AND P2, PT, R18.reuse, c[0x0][0x178], !P0 ;  /* 0x00005e0012007a0c */ /* 0x040fe20004741270 */
[----:B------:R-:W-:Y:S01]  /*98dd0*/  ISETP.LT.AND P0, PT, R25, c[0x0][0x178], !P0 ;  /* 0x00005e0019007a0c */ /* 0x000fe20004701270 */
[----:B------:R-:W-:Y:S02]  /*98de0*/  ISETP.LT.AND P4, PT, R18, c[0x0][0x178], !P3 ;  /* 0x00005e0012007a0c */ /* 0x000fe40005f81270 */
[----:B------:R-:W-:Y:S01]  /*98df0*/  PRMT R3, R17, 0x7632, R3 ;  /* 0x0000763211037816 */ /* 0x000fe20000000003 */
[----:B------:R-:W-:-:S08]  /*98e00*/  IADD3 R17, R28, 0x198, RZ ;  /* 0x000001981c117810 */ /* 0x000fd00007ffe0ff */
[----:B------:R-:W-:Y:S01]  /*98e10*/  @P2 STG.E.U16 [R8.64], R0 ;  /* 0x0000000008002986 */ /* 0x000fe2000c101506 */
[----:B------:R-:W-:Y:S02]  /*98e20*/  ISETP.GE.AND P2, PT, R17, c[0x0][0x17c], PT ;  /* 0x00005f0011007a0c */ /* 0x000fe40003f46270 */
[----:B------:R-:W2:Y:S02]  /*98e30*/  LDL.LU R17, [R1+0x6a0] ;  /* 0x0006a00001117983 */ /* 0x000ea40000300800 */
[----:B------:R-:W-:Y:S01]  /*98e40*/  @P0 STG.E.U16 [R10.64], R3 ;  /* 0x000000030a000986 */ /* 0x000fe2000c101506 */
[----:B0-----:R0:W-:Y:S01]  /*98e50*/  STL [R1+0xc], R7 ;  /* 0x00000c0701007387 */ /* 0x0011e20000100800 */
[----:B------:R-:W-:Y:S02]  /*98e60*/  IMAD.MOV.U32 R27, RZ, RZ, R6 ;  /* 0x000000ffff1b7224 */ /* 0x000fe400078e0006 */
[----:B------:R-:W-:Y:S01]  /*98e70*/  IMAD.MOV.U32 R26, RZ, RZ, R5 ;  /* 0x000000ffff1a7224 */ /* 0x000fe200078e0005 */
[----:B0-----:R-:W4:Y:S04]  /*98e80*/  LDL.LU.64 R6, [R1+0x2390] ;  /* 0x0023900001067983 */ /* 0x001f280000300a00 */
[----:B---3--:R0:W-:Y:S01]  /*98e90*/  @P4 STG.E.U16 [R12.64], R21 ;  /* 0x000000150c004986 */ /* 0x0081e2000c101506 */
[----:B------:R-:W-:Y:S01]  /*98ea0*/  PRMT R0, R21, 0x7632, R0 ;  /* 0x0000763215007816 */ /* 0x000fe20000000000 */
[----:B0-----:R-:W-:-:S02]  /*98eb0*/  IMAD.MOV.U32 R21, RZ, RZ, R4 ;  /* 0x000000ffff157224 */ /* 0x001fc400078e0004 */
[----:B------:R-:W3:Y:S01]  /*98ec0*/  LDL.LU.64 R4, [R1+0x2388] ;  /* 0x0023880001047983 */ /* 0x000ee20000300a00 */
[----:B------:R-:W-:Y:S02]  /*98ed0*/  ISETP.LT.AND P3, PT, R25, c[0x0][0x178], !P3 ;  /* 0x00005e0019007a0c */ /* 0x000fe40005f61270 */
[----:B------:R-:W-:Y:S02]  /*98ee0*/  IADD3 R10, R16, c[0x0][0x198], RZ ;  /* 0x00006600100a7a10 */ /* 0x000fe40007ffe0ff */
[----:B------:R-:W-:-:S09]  /*98ef0*/  PRMT R3, R19, 0x7632, R3 ;  /* 0x0000763213037816 */ /* 0x000fd20000000003 */
[----:B------:R0:W-:Y:S01]  /*98f00*/  @P3 STG.E.U16 [R14.64], R19 ;  /* 0x000000130e003986 */ /* 0x0001e2000c101506 */
[----:B------:R-:W-:Y:S01]  /*98f10*/  ISETP.LT.AND P3, PT, R18, c[0x0][0x178], !P1 ;  /* 0x00005e0012007a0c */ /* 0x000fe20004f61270 */
[----:B------:R-:W-:Y:S01]  /*98f20*/  ISETP.LT.AND P1, PT, R25, c[0x0][0x178], !P1 ;  /* 0x00005e0019007a0c */ /* 0x000fe20004f21270 */
[C---:B------:R-:W-:Y:S01]  /*98f30*/  IADD3 R2, R10.reuse, c[0x0][0x198], RZ ;  /* 0x000066000a027a10 */ /* 0x040fe20007ffe0ff */
[----:B0-----:R-:W2:Y:S01]  /*98f40*/  LDL.LU R19, [R1+0x6d0] ;  /* 0x0006d00001137983 */ /* 0x001ea20000300800 */
[----:B----4-:R-:W-:-:S09]  /*98f50*/  IMAD.WIDE R8, R10, 0x2, R6 ;  /* 0x000000020a087825 */ /* 0x010fd200078e0206 */
[----:B------:R-:W-:Y:S01]  /*98f60*/  @P3 STG.E.U16 [R8.64], R0 ;  /* 0x0000000008003986 */ /* 0x000fe2000c101506 */
[----:B---3--:R-:W-:-:S05]  /*98f70*/  IMAD.WIDE R10, R10, 0x2, R4 ;  /* 0x000000020a0a7825 */ /* 0x008fca00078e0204 */
[----:B------:R-:W-:Y:S02]  /*98f80*/  @P1 STG.E.U16 [R10.64], R3 ;  /* 0x000000030a001986 */ /* 0x000fe4000c101506 */
[----:B------:R0:W1:Y:S02]  /*98f90*/  LDS.128 R8, [R29+0x1800] ;  /* 0x001800001d087984 */ /* 0x0000640000000c00 */
[----:B0-----:R-:W3:Y:S01]  /*98fa0*/  LDL R29, [R1+0x1720] ;  /* 0x00172000011d7983 */ /* 0x001ee20000100800 */
[----:B------:R-:W-:Y:S02]  /*98fb0*/  ISETP.LT.AND P4, PT, R18, c[0x0][0x178], !P6 ;  /* 0x00005e0012007a0c */ /* 0x000fe40007781270 */
[----:B------:R-:W-:Y:S01]  /*98fc0*/  IADD3 R12, R28, 0x199, RZ ;  /* 0x000001991c0c7810 */ /* 0x000fe20007ffe0ff */
[C---:B------:R-:W-:Y:S01]  /*98fd0*/  ISETP.LT.AND P6, PT, R25.reuse, c[0x0][0x178], !P6 ;  /* 0x00005e0019007a0c */ /* 0x040fe200077c1270 */
[----:B------:R-:W-:Y:S01]  /*98fe0*/  ISETP.LT.AND P1, PT, R18, c[0x0][0x178], !P5 ;  /* 0x00005e0012007a0c */ /* 0x000fe20006f21270 */
[----:B------:R-:W-:Y:S01]  /*98ff0*/  ISETP.LT.AND P5, PT, R25, c[0x0][0x178], !P5 ;  /* 0x00005e0019007a0c */ /* 0x000fe20006fa1270 */
[----:B------:R-:W-:Y:S01]  /*99000*/  ISETP.GE.AND P0, PT, R12, c[0x0][0x17c], PT ;  /* 0x00005f000c007a0c */ /* 0x000fe20003f06270 */
[C---:B------:R-:W-:Y:S01]  /*99010*/  IMAD.WIDE R12, R2.reuse, 0x2, R6 ;  /* 0x00000002020c7825 */ /* 0x040fe200078e0206 */
[----:B------:R-:W-:-:S02]  /*99020*/  IADD3 R18, R2, c[0x0][0x198], RZ ;  /* 0x0000660002127a10 */ /* 0x000fc40007ffe0ff */
[----:B------:R-:W-:Y:S01]  /*99030*/  IADD3 R14, R28, 0x19a, RZ ;  /* 0x0000019a1c0e7810 */ /* 0x000fe20007ffe0ff */
[----:B------:R-:W-:Y:S01]  /*99040*/  IMAD.WIDE R2, R2, 0x2, R4 ;  /* 0x0000000202027825 */ /* 0x000fe200078e0204 */
[----:B--2---:R-:W-:Y:S01]  /*99050*/  PRMT R16, R17, 0x7632, R16 ;  /* 0x0000763211107816 */ /* 0x004fe20000000010 */
[----:B------:R0:W-:Y:S01]  /*99060*/  @P4 STG.E.U16 [R12.64], R17 ;  /* 0x000000110c004986 */ /* 0x0001e2000c101506 */
[----:B------:R-:W-:Y:S02]  /*99070*/  ISETP.GE.AND P3, PT, R14, c[0x0][0x17c], PT ;  /* 0x00005f000e007a0c */ /* 0x000fe40003f66270 */
[----:B------:R-:W-:Y:S01]  /*99080*/  PRMT R0, R23, 0x7632, R0 ;  /* 0x0000763217007816 */ /* 0x000fe20000000000 */
[C---:B------:R-:W-:Y:S01]  /*99090*/  IMAD.WIDE R14, R18.reuse, 0x2, R4 ;  /* 0x00000002120e7825 */ /* 0x040fe200078e0204 */
[----:B------:R2:W-:Y:S03]  /*990a0*/  @P6 STG.E.U16 [R2.64], R23 ;  /* 0x0000001702006986 */ /* 0x0005e6000c101506 */
[C---:B0-----:R-:W-:Y:S01]  /*990b0*/  IMAD.WIDE R12, R18.reuse, 0x2, R6 ;  /* 0x00000002120c7825 */ /* 0x041fe200078e0206 */
[----:B--2---:R-:W-:-:S04]  /*990c0*/  IADD3 R3, R18, c[0x0][0x198], RZ ;  /* 0x0000660012037a10 */ /* 0x004fc80007ffe0ff */
[----:B------:R0:W-:Y:S01]  /*990d0*/  @P1 STG.E.U16 [R12.64], R16 ;  /* 0x000000100c001986 */ /* 0x0001e2000c101506 */
[C---:B------:R-:W-:Y:S01]  /*990e0*/  IADD3 R2, R28.reuse, 0x19c, RZ ;  /* 0x0000019c1c027810 */ /* 0x040fe20007ffe0ff */
[----:B------:R2:W-:Y:S01]  /*990f0*/  @P5 STG.E.U16 [R14.64], R0 ;  /* 0x000000000e005986 */ /* 0x0005e2000c101506 */
[----:B------:R-:W-:Y:S02]  /*99100*/  IADD3 R17, R28, 0x19b, RZ ;  /* 0x0000019b1c117810 */ /* 0x000fe40007ffe0ff */
[----:B------:R-:W-:Y:S02]  /*99110*/  PRMT R20, R21, 0x7632, R20 ;  /* 0x0000763215147816 */ /* 0x000fe40000000014 */
[----:B------:R-:W-:Y:S01]  /*99120*/  ISETP.GE.AND P1, PT, R2, c[0x0][0x17c], PT ;  /* 0x00005f0002007a0c */ /* 0x000fe20003f26270 */
[C---:B------:R-:W-:Y:S01]  /*99130*/  IADD3 R2, R3.reuse, c[0x0][0x198], RZ ;  /* 0x0000660003027a10 */ /* 0x040fe20007ffe0ff */
[----:B------:R-:W4:Y:S01]  /*99140*/  LDL.LU R23, [R1+0x2384] ;  /* 0x0023840001177983 */ /* 0x000f220000300800 */
[----:B0-----:R-:W-:Y:S01]  /*99150*/  IMAD.WIDE R12, R3, 0x2, R6 ;  /* 0x00000002030c7825 */ /* 0x001fe200078e0206 */
[----:B--2---:R-:W-:-:S02]  /*99160*/  IADD3 R0, R28, 0x19d, RZ ;  /* 0x0000019d1c007810 */ /* 0x004fc40007ffe0ff */
[----:B------:R-:W-:Y:S01]  /*99170*/  ISETP.GE.AND P6, PT, R17, c[0x0][0x17c], PT ;  /* 0x00005f0011007a0c */ /* 0x000fe20003fc6270 */
[----:B------:R-:W-:Y:S01]  /*99180*/  IMAD.WIDE R16, R3, 0x2, R4 ;  /* 0x0000000203107825 */ /* 0x000fe200078e0204 */
[----:B---3--:R-:W-:-:S03]  /*99190*/  ISETP.LT.AND P4, PT, R29, c[0x0][0x178], !P2 ;  /* 0x00005e001d007a0c */ /* 0x008fc60005781270 */
[----:B------:R-:W-:Y:S01]  /*991a0*/  ISETP.LT.AND P2, PT, R25, c[0x0][0x178], !P2 ;  /* 0x00005e0019007a0c */ /* 0x000fe20005741270 */
[----:B------:R-:W-:Y:S01]  /*991b0*/  ISETP.LT.AND P5, PT, R29, c[0x0][0x178], !P0 ;  /* 0x00005e001d007a0c */ /* 0x000fe200047a1270 */
[----:B------:R-:W-:-:S08]  /*991c0*/  ISETP.LT.AND P0, PT, R25, c[0x0][0x178], !P0 ;  /* 0x00005e0019007a0c */ /* 0x000fd00004701270 */
[----:B------:R0:W-:Y:S01]  /*991d0*/  @P4 STG.E.U16 [R12.64], R19 ;  /* 0x000000130c004986 */ /* 0x0001e2000c101506 */
[----:B------:R-:W-:Y:S01]  /*991e0*/  ISETP.GE.AND P4, PT, R0, c[0x0][0x17c], PT ;  /* 0x00005f0000007a0c */ /* 0x000fe20003f86270 */
[----:B------:R-:W-:Y:S02]  /*991f0*/  PRMT R0, R19, 0x7632, R0 ;  /* 0x0000763213007816 */ /* 0x000fe40000000000 */
[----:B------:R-:W-:Y:S01]  /*99200*/  @P2 STG.E.U16 [R16.64], R21 ;  /* 0x0000001510002986 */ /* 0x000fe2000c101506 */
[----:B------:R2:W3:Y:S01]  /*99210*/  LDS.128 R12, [R24+0x1800] ;  /* 0x00180000180c7984 */ /* 0x0004e20000000c00 */
[----:B0-----:R-:W-:-:S03]  /*99220*/  IMAD.WIDE R18, R2, 0x2, R6 ;  /* 0x0000000202127825 */ /* 0x001fc600078e0206 */
[----:B--2---:R-:W2:Y:S04]  /*99230*/  LDL.LU R24, [R1+0x6b0] ;  /* 0x0006b00001187983 */ /* 0x004ea80000300800 */
[----:B------:R0:W-:Y:S02]  /*99240*/  @P5 STG.E.U16 [R18.64], R0 ;  /* 0x0000000012005986 */ /* 0x0001e4000c101506 */
[C---:B0-----:R-:W-:Y:S01]  /*99250*/  IADD3 R0, R2.reuse, c[0x0][0x198], RZ ;  /* 0x0000660002007a10 */ /* 0x041fe20007ffe0ff */
[----:B------:R-:W-:-:S05]  /*99260*/  IMAD.WIDE R2, R2, 0x2, R4 ;  /* 0x0000000202027825 */ /* 0x000fca00078e0204 */
[----:B------:R0:W-:Y:S04]  /*99270*/  @P0 STG.E.U16 [R2.64], R20 ;  /* 0x0000001402000986 */ /* 0x0001e8000c101506 */
[----:B0-----:R-:W2:Y:S01]  /*99280*/  LDL.LU R3, [R1+0x6c0] ;  /* 0x0006c00001037983 */ /* 0x001ea20000300800 */
[----:B------:R-:W-:Y:S01]  /*99290*/  ISETP.LT.AND P2, PT, R29, c[0x0][0x178], !P3 ;  /* 0x00005e001d007a0c */ /* 0x000fe20005f41270 */
[----:B------:R-:W-:Y:S01]  /*992a0*/  IMAD.WIDE R16, R0, 0x2, R6 ;  /* 0x0000000200107825 */ /* 0x000fe200078e0206 */
[----:B------:R-:W-:Y:S02]  /*992b0*/  IADD3 R18, R28, 0x19e, RZ ;  /* 0x0000019e1c127810 */ /* 0x000fe40007ffe0ff */
[----:B------:R-:W-:Y:S02]  /*992c0*/  ISETP.LT.AND P5, PT, R25, c[0x0][0x178], !P3 ;  /* 0x00005e0019007a0c */ /* 0x000fe40005fa1270 */
[----:B------:R-:W-:Y:S01]  /*992d0*/  ISETP.GE.AND P3, PT, R18, c[0x0][0x17c], PT ;  /* 0x00005f0012007a0c */ /* 0x000fe20003f66270 */
[C---:B------:R-:W-:Y:S01]  /*992e0*/  IMAD.WIDE R18, R0.reuse, 0x2, R4 ;  /* 0x0000000200127825 */ /* 0x040fe200078e0204 */
[----:B------:R-:W-:-:S02]  /*992f0*/  IADD3 R0, R0, c[0x0][0x198], RZ ;  /* 0x0000660000007a10 */ /* 0x000fc40007ffe0ff */
[----:B------:R-:W-:-:S03]  /*99300*/  IADD3 R21, R28, 0x19f, RZ ;  /* 0x0000019f1c157810 */ /* 0x000fc60007ffe0ff */
[----:B--2---:R0:W-:Y:S01]  /*99310*/  @P2 STG.E.U16 [R16.64], R3 ;  /* 0x0000000310002986 */ /* 0x0041e2000c101506 */
[----:B------:R-:W-:Y:S02]  /*99320*/  ISETP.LT.AND P2, PT, R29, c[0x0][0x178], !P6 ;  /* 0x00005e001d007a0c */ /* 0x000fe40007741270 */
[----:B----4-:R-:W-:Y:S01]  /*99330*/  PRMT R23, R3, 0x7632, R23 ;  /* 0x0000763203177816 */ /* 0x010fe20000000017 */
[----:B-1----:R-:W-:Y:S01]  /*99340*/  @P5 STG.E.U16 [R18.64], R8 ;  /* 0x0000000812005986 */ /* 0x002fe2000c101506 */
[----:B------:R-:W-:Y:S01]  /*99350*/  ISETP.LT.AND P6, PT, R25, c[0x0][0x178], !P6 ;  /* 0x00005e0019007a0c */ /* 0x000fe200077c1270 */
[----:B------:R-:W1:Y:S01]  /*99360*/  LDS.128 R16, [R22+0x1800] ;  /* 0x0018000016107984 */ /* 0x000e620000000c00 */
[----:B0-----:R-:W-:-:S07]  /*99370*/  IMAD.WIDE R2, R0, 0x2, R6 ;  /* 0x0000000200027825 */ /* 0x001fce00078e0206 */
[----:B------:R0:W-:Y:S04]  /*99380*/  @P2 STG.E.U16 [R2.64], R23 ;  /* 0x0000001702002986 */ /* 0x0001e8000c101506 */
[----:B0-----:R-:W2:Y:S01]  /*99390*/  LDL.LU R23, [R1+0x670] ;  /* 0x0006700001177983 */ /* 0x001ea20000300800 */
[----:B------:R-:W-:Y:S02]  /*993a0*/  ISETP.LT.AND P5, PT, R29, c[0x0][0x178], !P1 ;  /* 0x00005e001d007a0c */ /* 0x000fe40004fa1270 */
[----:B------:R-:W-:Y:S01]  /*993b0*/  ISETP.GE.AND P0, PT, R21, c[0x0][0x17c], PT ;  /* 0x00005f0015007a0c */ /* 0x000fe20003f06270 */
[----:B------:R-:W-:Y:S01]  /*993c0*/  ISETP.LT.AND P1, PT, R25, c[0x0][0x178], !P1 ;  /* 0x00005e0019007a0c */ /* 0x000fe20004f21270 */
[----:B------:R-:W-:Y:S01]  /*993d0*/  PRMT R8, R8, 0x7632, R8 ;  /* 0x0000763208087816 */ /* 0x000fe20000000008 */
[C---:B------:R-:W-:Y:S01]  /*993e0*/  IMAD.WIDE R20, R0.reuse, 0x2, R4 ;  /* 0x0000000200147825 */ /* 0x040fe200078e0204 */
[----:B------:R-:W-:-:S04]  /*993f0*/  IADD3 R0, R0, c[0x0][0x198], RZ ;  /* 0x0000660000007a10 */ /* 0x000fc80007ffe0ff */
[----:B------:R0:W-:Y:S01]  /*99400*/  @P6 STG.E.U16 [R20.64], R8 ;  /* 0x0000000814006986 */ /* 0x0001e2000c101506 */
[----:B------:R-:W-:Y:S01]  /*99410*/  ISETP.LT.AND P6, PT, R29, c[0x0][0x178], !P4 ;  /* 0x00005e001d007a0c */ /* 0x000fe200067c1270 */
[----:B------:R-:W-:Y:S01]  /*99420*/  IMAD.WIDE R2, R0, 0x2, R4 ;  /* 0x0000000200027825 */ /* 0x000fe200078e0204 */
[----:B------:R-:W-:-:S03]  /*99430*/  ISETP.LT.AND P4, PT, R25, c[0x0][0x178], !P4 ;  /* 0x00005e0019007a0c */ /* 0x000fc60006781270 */
[C---:B0-----:R-:W-:Y:S01]  /*99440*/  IMAD.WIDE R20, R0.reuse, 0x2, R6 ;  /* 0x0000000200147825 */ /* 0x041fe200078e0206 */
[----:B------:R-:W-:-:S04]  /*99450*/  IADD3 R0, R0, c[0x0][0x198], RZ ;  /* 0x0000660000007a10 */ /* 0x000fc80007ffe0ff */
[----:B------:R0:W-:Y:S01]  /*99460*/  @P5 STG.E.U16 [R20.64], R24 ;  /* 0x0000001814005986 */ /* 0x0001e2000c101506 */
[----:B---3--:R3:W-:Y:S01]  /*99470*/  @P1 STG.E.U16 [R2.64], R12 ;  /* 0x0000000c02001986 */ /* 0x0087e2000c101506 */
[----:B------:R-:W-:Y:S02]  /*99480*/  ISETP.LT.AND P1, PT, R29, c[0x0][0x178], !P3 ;  /* 0x00005e001d007a0c */ /* 0x000fe40005f21270 */
[----:B------:R-:W-:Y:S01]  /*99490*/  IADD3 R8, R28, 0x1a1, RZ ;  /* 0x000001a11c087810 */ /* 0x000fe20007ffe0ff */
[----:B------:R-:W-:-:S03]  /*994a0*/  ISETP.LT.AND P3, PT, R25, c[0x0][0x178], !P3 ;  /* 0x00005e0019007a0c */ /* 0x000fc60005f61270 */
[----:B------:R-:W-:Y:S01]  /*994b0*/  ISETP.GE.AND P5, PT, R8, c[0x0][0x17c], PT ;  /* 0x00005f0008007a0c */ /* 0x000fe20003fa6270 */
[----:B0-----:R-:W-:Y:S01]  /*994c0*/  IMAD.WIDE R20, R0, 0x2, R4 ;  /* 0x0000000200147825 */ /* 0x001fe200078e0204 */
[----:B---3--:R-:W-:-:S03]  /*994d0*/  PRMT R12, R24, 0x7632, R12 ;  /* 0x00007632180c7816 */ /* 0x008fc6000000000c */
[C---:B------:R-:W-:Y:S01]  /*994e0*/  IMAD.WIDE R2, R0.reuse, 0x2, R6 ;  /* 0x0000000200027825 */ /* 0x040fe200078e0206 */
[----:B------:R-:W-:Y:S02]  /*994f0*/  IADD3 R0, R0, c[0x0][0x198], RZ ;  /* 0x0000660000007a10 */ /* 0x000fe40007ffe0ff */
[----:B------:R-:W-:Y:S02]  /*99500*/  IADD3 R22, R28, 0x1a0, RZ ;  /* 0x000001a01c167810 */ /* 0x000fe40007ffe0ff */
[----:B------:R-:W-:Y:S01]  /*99510*/  PRMT R8, R12, 0x7632, R8 ;  /* 0x000076320c087816 */ /* 0x000fe20000000008 */
[----:B------:R-:W3:Y:S04]  /*99520*/  LDL.LU R24, [R1+0x5e4] ;  /* 0x0005e40001187983 */ /* 0x000ee80000300800 */
[----:B------:R0:W-:Y:S01]  /*99530*/  @P6 STG.E.U16 [R2.64], R12 ;  /* 0x0000000c02006986 */ /* 0x0001e2000c101506 */
[----:B------:R4:W-:Y:S01]  /*99540*/  @P4 STG.E.U16 [R20.64], R8 ;  /* 0x0000000814004986 */ /* 0x0009e2000c101506 */
[----:B------:R-:W-:-:S02]  /*99550*/  ISETP.LT.AND P6, PT, R29, c[0x0][0x178], !P0 ;  /* 0x00005e001d007a0c */ /* 0x000fc400047c1270 */
[----:B------:R-:W-:Y:S01]  /*99560*/  ISETP.GE.AND P2, PT, R22, c[0x0][0x17c], PT ;  /* 0x00005f0016007a0c */ /* 0x000fe20003f46270 */
[----:B------:R-:W-:Y:S02]  /*99570*/  ISETP.LT.AND P0, PT, R25, c[0x0][0x178], !P0 ;  /* 0x00005e0019007a0c */ /* 0x000fe40004701270 */
[C---:B0-----:R-:W-:Y:S01]  /*99580*/  IMAD.WIDE R2, R0.reuse, 0x2, R6 ;  /* 0x0000000200027825 */ /* 0x041fe200078e0206 */
[----:B----4-:R-:W-:-:S05]  /*99590*/  IADD3 R8, R0, c[0x0][0x198], RZ ;  /* 0x0000660000087a10 */ /* 0x010fca0007ffe0ff */
[----:B------:R-:W-:Y:S01]  /*995a0*/  IMAD.WIDE R20, R8, 0x2, R6 ;  /* 0x0000000208147825 */ /* 0x000fe200078e0206 */
[----:B--2---:R0:W-:Y:S03]  /*995b0*/  @P1 STG.E.U16 [R2.64], R23 ;  /* 0x0000001702001986 */ /* 0x0041e6000c101506 */
[----:B0-----:R-:W-:Y:S01]  /*995c0*/  IMAD.WIDE R2, R0, 0x2, R4 ;  /* 0x0000000200027825 */ /* 0x001fe200078e0204 */
[----:B------:R-:W-:-:S04]  /*995d0*/  PRMT R0, R23, 0x7632, R0 ;  /* 0x0000763217007816 */ /* 0x000fc80000000000 */
[----:B-1----:R0:W-:Y:S01]  /*995e0*/  @P3 STG.E.U16 [R2.64], R16 ;  /* 0x0000001002003986 */ /* 0x0021e2000c101506 */
[----:B------:R-:W-:Y:S01]  /*995f0*/  ISETP.LT.AND P3, PT, R29, c[0x0][0x178], !P2 ;  /* 0x00005e001d007a0c */ /* 0x000fe20005761270 */
[----:B------:R-:W-:Y:S02]  /*99600*/  ISETP.LT.AND P2, PT, R25, c[0x0][0x178], !P2 ;  /* 0x00005e0019007a0c */ /* 0x000fe40005741270 */
[----:B------:R-:W2:Y:S01]  /*99610*/  LDL.LU R25, [R1+0x2380] ;  /* 0x0023800001197983 */ /* 0x000ea20000300800 */
[----:B------:R-:W-:Y:S01]  /*99620*/  @P6 STG.E.U16 [R20.64], R0 ;  /* 0x0000000014006986 */ /* 0x000fe2000c101506 */
[----:B0-----:R-:W-:Y:S01]  /*99630*/  PRMT R16, R16, 0x7632, R16 ;  /* 0x0000763210107816 */ /* 0x001fe20000000010 */
[----:B------:R-:W-:-:S05]  /*99640*/  IMAD.WIDE R2, R8, 0x2, R4 ;  /* 0x0000000208027825 */ /* 0x000fca00078e0204 */
[----:B------:R0:W-:Y:S04]  /*99650*/  @P0 STG.E.U16 [R2.64], R16 ;  /* 0x0000001002000986 */ /* 0x0001e8000c101506 */
[----:B0-----:R-:W4:Y:S01]  /*99660*/  LDL R3, [R1+0x1724] ;  /* 0x0017240001037983 */ /* 0x001f220000100800 */
[----:B------:R-:W-:-:S05]  /*99670*/  IADD3 R0, R8, c[0x0][0x198], RZ ;  /* 0x0000660008007a10 */ /* 0x000fca0007ffe0ff */
[----:B------:R-:W-:-:S04]  /*99680*/  IMAD.WIDE R20, R0, 0x2, R6 ;  /* 0x0000000200147825 */ /* 0x000fc800078e0206 */
[----:B------:R-:W-:Y:S01]  /*99690*/  IMAD.WIDE R22, R0, 0x2, R4 ;  /* 0x0000000200167825 */ /* 0x000fe200078e0204 */
[----:B------:R-:W-:Y:S01]  /*996a0*/  IADD3 R12, R28, 0x1a2, RZ ;  /* 0x000001a21c0c7810 */ /* 0x000fe20007ffe0ff */
[----:B---3--:R0:W-:Y:S03]  /*996b0*/  @P3 STG.E.U16 [R20.64], R24 ;  /* 0x0000001814003986 */ /* 0x0081e6000c101506 */
[----:B------:R-:W-:Y:S02]  /*996c0*/  ISETP.GE.AND P4, PT, R12, c[0x0][0x17c], PT ;  /* 0x00005f000c007a0c */ /* 0x000fe40003f86270 */
[----:B------:R-:W-:Y:S02]  /*996d0*/  PRMT R16, R24, 0x7632, R16 ;  /* 0x0000763218107816 */ /* 0x000fe40000000010 */
[C---:B------:R-:W-:Y:S02]  /*996e0*/  ISETP.LT.AND P3, PT, R29.reuse, c[0x0][0x178], !P4 ;  /* 0x00005e001d007a0c */ /* 0x040fe40006761270 */
[----:B0-----:R-:W-:Y:S01]  /*996f0*/  IADD3 R20, R0, c[0x0][0x198], RZ ;  /* 0x0000660000147a10 */ /* 0x001fe20007ffe0ff */
[----:B--2---:R-:W-:Y:S01]  /*99700*/  @P2 STG.E.U16 [R22.64], R25 ;  /* 0x0000001916002986 */ /* 0x004fe2000c101506 */
[----:B------:R-:W-:-:S02]  /*99710*/  ISETP.LT.AND P2, PT, R29, c[0x0][0x178], !P5 ;  /* 0x00005e001d007a0c */ /* 0x000fc40006f41270 */
[C---:B----4-:R-:W-:Y:S02]  /*99720*/  ISETP.LT.AND P5, PT, R3.reuse, c[0x0][0x178], !P5 ;  /* 0x00005e0003007a0c */ /* 0x050fe40006fa1270 */
[----:B------:R-:W-:Y:S01]  /*99730*/  ISETP.LT.AND P4, PT, R3, c[0x0][0x178], !P4 ;  /* 0x00005e0003007a0c */ /* 0x000fe20006781270 */
[----:B------:R-:W-:-:S08]  /*99740*/  IMAD.WIDE R2, R20, 0x2, R6 ;  /* 0x0000000214027825 */ /* 0x000fd000078e0206 */
[----:B------:R0:W-:Y:S04]  /*99750*/  @P2 STG.E.U16 [R2.64], R16 ;  /* 0x0000001002002986 */ /* 0x0001e8000c101506 */
[----:B0-----:R-:W2:Y:S01]  /*99760*/  LDL.LU R2, [R1+0x5f4] ;  /* 0x0005f40001027983 */ /* 0x001ea20000300800 */
[----:B------:R-:W3:Y:S01]  /*99770*/  LDL.LU R3, [R1+0x34] ;  /* 0x0000340001037983 */ /* 0x000ee20000300800 */
[----:B------:R-:W-:Y:S02]  /*99780*/  IADD3 R12, R28, 0x1a3, RZ ;  /* 0x000001a31c0c7810 */ /* 0x000fe40007ffe0ff */
[----:B------:R-:W-:Y:S02]  /*99790*/  IADD3 R0, R20, c[0x0][0x198], RZ ;  /* 0x0000660014007a10 */ /* 0x000fe40007ffe0ff */
[----:B------:R-:W-:Y:S01]  /*997a0*/  ISETP.GE.AND P1, PT, R12, c[0x0][0x17c], PT ;  /* 0x00005f000c007a0c */ /* 0x000fe20003f26270 */
[----:B------:R-:W-:-:S02]  /*997b0*/  IADD3 R12, R28, 0x1a4, RZ ;  /* 0x000001a41c0c7810 */ /* 0x000fc40007ffe0ff */
[----:B------:R-:W-:-:S04]  /*997c0*/  IMAD.WIDE R20, R20, 0x2, R4 ;  /* 0x0000000214147825 */ /* 0x000fc800078e0204 */
[----:B------:R-:W-:Y:S01]  /*997d0*/  IMAD.WIDE R22, R0, 0x2, R6 ;  /* 0x0000000200167825 */ /* 0x000fe200078e0206 */
[----:B------:R-:W-:-:S03]  /*997e0*/  ISETP.GE.AND P6, PT, R12, c[0x0][0x17c], PT ;  /* 0x00005f000c007a0c */ /* 0x000fc60003fc6270 */
[----:B------:R-:W-:Y:S02]  /*997f0*/  PRMT R12, R25, 0x7632, R12 ;  /* 0x00007632190c7816 */ /* 0x000fe4000000000c */
[----:B------:R-:W-:-:S03]  /*99800*/  IMAD.WIDE R24, R0, 0x2, R4 ;  /* 0x0000000200187825 */ /* 0x000fc600078e0204 */
[----:B------:R-:W-:Y:S04]  /*99810*/  @P5 STG.E.U16 [R20.64], R12 ;  /* 0x0000000c14005986 */ /* 0x000fe8000c101506 */
[----:B--2---:R-:W-:Y:S01]  /*99820*/  @P3 STG.E.U16 [R22.64], R2 ;  /* 0x0000000216003986 */ /* 0x004fe2000c101506 */
[----:B---3--:R0:W-:Y:S03]  /*99830*/  @P4 STG.E.U16 [R24.64], R3 ;  /* 0x0000000318004986 */ /* 0x0081e6000c101506 */
[----:B0-----:R-:W2:Y:S01]  /*99840*/  LDL R24, [R1+0x1724] ;  /* 0x0017240001187983 */ /* 0x001ea20000100800 */
[----:B------:R-:W-:Y:S02]  /*99850*/  IADD3 R8, R28, 0x1a5, RZ ;  /* 0x000001a51c087810 */ /* 0x000fe40007ffe0ff */
[----:B------:R-:W-:-:S02]  /*99860*/  ISETP.LT.AND P4, PT, R29, c[0x0][0x178], !P1 ;  /* 0x00005e001d007a0c */ /* 0x000fc40004f81270 */
[----:B------:R-:W-:Y:S02]  /*99870*/  IADD3 R20, R0, c[0x0][0x198], RZ ;  /* 0x0000660000147a10 */ /* 0x000fe40007ffe0ff */
[----:B------:R-:W-:Y:S02]  /*99880*/  PRMT R12, R3, 0x7632, R12 ;  /* 0x00007632030c7816 */ /* 0x000fe4000000000c */
[----:B------:R-:W-:Y:S01]  /*99890*/  ISETP.GE.AND P0, PT, R8, c[0x0][0x17c], PT ;  /* 0x00005f0008007a0c */ /* 0x000fe20003f06270 */
[C---:B------:R-:W-:Y:S01]  /*998a0*/  IADD3 R8, R28.reuse, 0x1a6, RZ ;  /* 0x000001a61c087810 */ /* 0x040fe20007ffe0ff */
[----:B------:R-:W-:Y:S02]  /*998b0*/  IADD3 R16, R28, 0x1a8, RZ ;  /* 0x000001a81c107810 */ /* 0x000fe40007ffe0ff */
[----:B------:R-:W-:Y:S01]  /*998c0*/  ISETP.LT.AND P5, PT, R29, c[0x0][0x178], !P6 ;  /* 0x00005e001d007a0c */ /* 0x000fe200077a1270 */
[----:B------:R-:W3:Y:S01]  /*998d0*/  LDL.LU R25, [R1+0x614] ;  /* 0x0006140001197983 */ /* 0x000ee20000300800 */
[----:B------:R-:W-:Y:S01]  /*998e0*/  ISETP.GE.AND P2, PT, R8, c[0x0][0x17c], PT ;  /* 0x00005f0008007a0c */ /* 0x000fe20003f46270 */
[----:B------:R-:W-:-:S02]  /*998f0*/  PRMT R8, R2, 0x7632, R8 ;  /* 0x0000763202087816 */ /* 0x000fc40000000008 */
[C---:B------:R-:W-:Y:S01]  /*99900*/  IMAD.WIDE R2, R20.reuse, 0x2, R6 ;  /* 0x0000000214027825 */ /* 0x040fe200078e0206 */
[----:B------:R-:W-:-:S03]  /*99910*/  IADD3 R0, R20, c[0x0][0x198], RZ ;  /* 0x0000660014007a10 */ /* 0x000fc60007ffe0ff */
[----:B------:R-:W-:Y:S01]  /*99920*/  IMAD.WIDE R20, R20, 0x2, R4 ;  /* 0x0000000214147825 */ /* 0x000fe200078e0204 */
[----:B------:R-:W4:Y:S04]  /*99930*/  LDL.LU R29, [R1+0xb4] ;  /* 0x0000b400011d7983 */ /* 0x000f280000300800 */
[----:B------:R-:W-:Y:S01]  /*99940*/  @P4 STG.E.U16 [R2.64], R8 ;  /* 0x0000000802004986 */ /* 0x000fe2000c101506 */
[----:B------:R-:W-:Y:S02]  /*99950*/  ISETP.GE.AND P4, PT, R16, c[0x0][0x17c], PT ;  /* 0x00005f0010007a0c */ /* 0x000fe40003f86270 */
[----:B------:R-:W3:Y:S01]  /*99960*/  LDL.LU R16, [R1+0x54] ;  /* 0x0000540001107983 */ /* 0x000ee20000300800 */
[----:B--2---:R-:W-:-:S13]  /*99970*/  ISETP.LT.AND P1, PT, R24, c[0x0][0x178], !P1 ;  /* 0x00005e0018007a0c */ /* 0x004fda0004f21270 */
[----:B------:R0:W-:Y:S04]  /*99980*/  @P1 STG.E.U16 [R20.64], R12 ;  /* 0x0000000c14001986 */ /* 0x0001e8000c101506 */
[----:B0-----:R-:W2:Y:S01]  /*99990*/  LDL.LU R21, [R1+0x604] ;  /* 0x0006040001157983 */ /* 0x001ea20000300800 */
[----:B------:R-:W-:-:S04]  /*999a0*/  IADD3 R22, R28, 0x1a7, RZ ;  /* 0x000001a71c167810 */ /* 0x000fc80007ffe0ff */
[----:B------:R-:W-:Y:S01]  /*999b0*/  ISETP.GE.AND P3, PT, R22, c[0x0][0x17c], PT ;  /* 0x00005f0016007a0c */ /* 0x000fe20003f66270 */
[----:B------:R-:W-:-:S05]  /*999c0*/  IMAD.WIDE R22, R0, 0x2, R6 ;  /* 0x0000000200167825 */ /* 0x000fca00078e0206 */
[----:B--2---:R0:W-:Y:S04]  /*999d0*/  @P5 STG.E.U16 [R22.64], R21 ;  /* 0x0000001516005986 */ /* 0x0041e8000c101506 */
[----:B0-----:R-:W2:Y:S01]  /*999e0*/  LDL R22, [R1+0x1720] ;  /* 0x0017200001167983 */ /* 0x001ea20000100800 */
[----:B------:R-:W-:Y:S01]  /*999f0*/  ISETP.LT.AND P6, PT, R24, c[0x0][0x178], !P6 ;  /* 0x00005e0018007a0c */ /* 0x000fe200077c1270 */
[----:B------:R-:W-:Y:S01]  /*99a00*/  IMAD.WIDE R2, R0, 0x2, R4 ;  /* 0x0000000200027825 */ /* 0x000fe200078e0204 */
[----:B------:R-:W-:Y:S02]  /*99a10*/  IADD3 R8, R28, 0x1a9, RZ ;  /* 0x000001a91c087810 */ /* 0x000fe40007ffe0ff */
[----:B------:R-:W-:Y:S02]  /*99a20*/  IADD3 R0, R0, c[0x0][0x198], RZ ;  /* 0x0000660000007a10 */ /* 0x000fe40007ffe0ff */
[----:B---3--:R-:W-:Y:S01]  /*99a30*/  PRMT R12, R16, 0x7632, R12 ;  /* 0x00007632100c7816 */ /* 0x008fe2000000000c */
[----:B------:R-:W3:Y:S01]  /*99a40*/  LDL.LU R23, [R1+0xa4] ;  /* 0x0000a40001177983 */ /* 0x000ee20000300800 */
[----:B------:R-:W-:Y:S01]  /*99a50*/  ISETP.GE.AND P1, PT, R8, c[0x0][0x17c], PT ;  /* 0x00005f0008007a0c */ /* 0x000fe20003f26270 */
[----:B------:R-:W-:-:S02]  /*99a60*/  PRMT R8, R21, 0x7632, R8 ;  /* 0x0000763215087816 */ /* 0x000fc40000000008 */
[C---:B------:R-:W-:Y:S02]  /*99a70*/  IMAD.WIDE R20, R0.reuse, 0x2, R4 ;  /* 0x0000000200147825 */ /* 0x040fe400078e0204 */
[----:B------:R0:W-:Y:S02]  /*99a80*/  @P6 STG.E.U16 [R2.64], R16 ;  /* 0x0000001002006986 */ /* 0x0001e4000c101506 */
[C---:B0-----:R-:W-:Y:S01]  /*99a90*/  IMAD.WIDE R2, R0.reuse, 0x2, R6 ;  /* 0x0000000200027825 */ /* 0x041fe200078e0206 */
[----:B------:R-:W-:Y:S02]  /*99aa0*/  IADD3 R0, R0, c[0x0][0x198], RZ ;  /* 0x0000660000007a10 */ /* 0x000fe40007ffe0ff */
[----:B--2---:R-:W-:Y:S01]  /*99ab0*/  ISETP.LT.AND P5, PT, R22, c[0x0][0x178], !P0 ;  /* 0x00005e0016007a0c */ /* 0x004fe200047a1270 */
[----:B------:R-:W-:Y:S01]  /*99ac0*/  ISETP.LT.AND P0, PT, R24, c[0x0][0x178], !P0 ;  /* 0x00005e0018007a0c */ /* 0x000fe20004701270 */
[----:B------:R-:W-:Y:S01]  /*99ad0*/  ISETP.LT.AND P6, PT, R22, c[0x0][0x178], !P2 ;  /* 0x00005e0016007a0c */ /* 0x000fe200057c1270 */
[----:B------:R-:W-:-:S10]  /*99ae0*/  ISETP.LT.AND P2, PT, R24, c[0x0][0x178], !P2 ;  /* 0x00005e0018007a0c */ /* 0x000fd40005741270 */
[----:B------:R0:W-:Y:S01]  /*99af0*/  @P5 STG.E.U16 [R2.64], R8 ;  /* 0x0000000802005986 */ /* 0x0001e2000c101506 */
[----:B------:R1:W-:Y:S01]  /*99b00*/  @P0 STG.E.U16 [R20.64], R12 ;  /* 0x0000000c14000986 */ /* 0x0003e2000c101506 */
[----:B------:R-:W-:Y:S01]  /*99b10*/  ISETP.LT.AND P0, PT, R22, c[0x0][0x178], !P3 ;  /* 0x00005e0016007a0c */ /* 0x000fe20005f01270 */
[----:B------:R-:W-:Y:S02]  /*99b20*/  ISETP.LT.AND P3, PT, R24, c[0x0][0x178], !P3 ;  /* 0x00005e0018007a0c */ /* 0x000fe40005f61270 */
[----:B0-----:R-:W-:-:S04]  /*99b30*/  IMAD.WIDE R2, R0, 0x2, R6 ;  /* 0x0000000200027825 */ /* 0x001fc800078e0206 */
[----:B-1----:R-:W-:Y:S01]  /*99b40*/  IMAD.WIDE R20, R0, 0x2, R4 ;  /* 0x0000000200147825 */ /* 0x002fe200078e0204 */
[----:B------:R-:W-:Y:S02]  /*99b50*/  IADD3 R8, R28, 0x1ab, RZ ;  /* 0x000001ab1c087810 */ /* 0x000fe40007ffe0ff */
[----:B------:R-:W-:Y:S01]  /*99b60*/  IADD3 R0, R0, c[0x0][0x198], RZ ;  /* 0x0000660000007a10 */ /* 0x000fe20007ffe0ff */
[----:B------:R0:W-:Y:S01]  /*99b70*/  @P6 STG.E.U16 [R2.64], R25 ;  /* 0x0000001902006986 */ /* 0x0001e2000c101506 */
[----:B------:R-:W-:Y:S01]  /*99b80*/  ISETP.GE.AND P6, PT, R8, c[0x0][0x17c], PT ;  /* 0x00005f0008007a0c */ /* 0x000fe20003fc6270 */
[----:B----4-:R1:W-:Y:S01]  /*99b90*/  @P2 STG.E.U16 [R20.64], R29 ;  /* 0x0000001d14002986 */ /* 0x0103e2000c101506 */
[----:B------:R-:W-:Y:S02]  /*99ba0*/  PRMT R8, R25, 0x7632, R8 ;  /* 0x0000763219087816 */ /* 0x000fe40000000008 */
[----:B------:R-:W-:Y:S01]  /*99bb0*/  PRMT R12, R29, 0x7632, R12 ;  /* 0x000076321d0c7816 */ /* 0x000fe2000000000c */
[----:B0-----:R-:W-:-:S04]  /*99bc0*/  IMAD.WIDE R2, R0, 0x2, R6 ;  /* 0x0000000200027825 */ /* 0x001fc800078e0206 */
[----:B-1----:R-:W-:Y:S01]  /*99bd0*/  IMAD.WIDE R20, R0, 0x2, R4 ;  /* 0x0000000200147825 */ /* 0x002fe200078e0204 */
[----:B------:R-:W2:Y:S04]  /*99be0*/  LDL.LU R25, [R1+0x634] ;  /* 0x0006340001197983 */ /* 0x000ea80000300800 */
[----:B------:R-:W-:Y:S01]  /*99bf0*/  @P0 STG.E.U16 [R2.64], R8 ;  /* 0x0000000802000986 */ /* 0x000fe2000c101506 */
[----:B------:R-:W4:Y:S02]  /*99c00*/  LDL.LU R29, [R1+0x94] ;  /* 0x00009400011d7983 */ /* 0x000f240000300800 */
[----:B------:R0:W-:Y:S02]  /*99c10*/  @P3 STG.E.U16 [R20.64], R12 ;  /* 0x0000000c14003986 */ /* 0x0001e4000c101506 */
[----:B0-----:R-:W2:Y:S01]  /*99c20*/  LDL.LU R21, [R1+0x624] ;  /* 0x0006240001157983 */ /* 0x001ea20000300800 */
[----:B------:R-:W-:-:S02]  /*99c30*/  ISETP.LT.AND P2, PT, R22, c[0x0][0x178], !P4 ;  /* 0x00005e0016007a0c */ /* 0x000fc40006741270 */
[----:B------:R-:W-:Y:S02]  /*99c40*/  IADD3 R0, R0, c[0x0][0x198], RZ ;  /* 0x0000660000007a10 */ /* 0x000fe40007ffe0ff */
[C---:B------:R-:W-:Y:S02]  /*99c50*/  IADD3 R16, R28.reuse, 0x1aa, RZ ;  /* 0x000001aa1c107810 */ /* 0x040fe40007ffe0ff */
[----:B------:R-:W-:Y:S01]  /*99c60*/  IADD3 R8, R28, 0x1ac, RZ ;  /* 0x000001ac1c087810 */ /* 0x000fe20007ffe0ff */
[----:B------:R-:W-:Y:S01]  /*99c70*/  ISETP.LT.AND P4, PT, R24, c[0x0][0x178], !P4 ;  /* 0x00005e0018007a0c */ /* 0x000fe20006781270 */
[----:B------:R-:W-:Y:S01]  /*99c80*/  ISETP.LT.AND P3, PT, R22, c[0x0][0x178], !P1 ;  /* 0x00005e0016007a0c */ /* 0x000fe20004f61270 */
[----:B------:R-:W-:Y:S01]  /*99c90*/  IMAD.WIDE R2, R0, 0x2, R6 ;  /* 0x0000000200027825 */ /* 0x000fe200078e0206 */
[----:B------:R-:W-:Y:S02]  /*99ca0*/  ISETP.GE.AND P5, PT, R16, c[0x0][0x17c], PT ;  /* 0x00005f0010007a0c */ /* 0x000fe40003fa6270 */
[----:B------:R-:W-:Y:S01]  /*99cb0*/  ISETP.GE.AND P0, PT, R8, c[0x0][0x17c], PT ;  /* 0x00005f0008007a0c */ /* 0x000fe20003f06270 */
[----:B------:R-:W-:Y:S01]  /*99cc0*/  IADD3 R16, R0, c[0x0][0x198], RZ ;  /* 0x0000660000107a10 */ /* 0x000fe20007ffe0ff */
[----:B------:R-:W-:Y:S01]  /*99cd0*/  IADD3 R8, R28, 0x1ad, RZ ;  /* 0x000001ad1c087810 */ /* 0x000fe20007ffe0ff */
[----:B--2---:R0:W-:Y:S03]  /*99ce0*/  @P2 STG.E.U16 [R2.64], R21 ;  /* 0x0000001502002986 */ /* 0x0041e6000c101506 */
[----:B------:R-:W-:Y:S01]  /*99cf0*/  ISETP.GE.AND P2, PT, R8, c[0x0][0x17c], PT ;  /* 0x00005f0008007a0c */ /* 0x000fe20003f46270 */
[----:B------:R-:W-:-:S02]  /*99d00*/  IADD3 R8, R28, 0x1ae, RZ ;  /* 0x000001ae1c087810 */ /* 0x000fc40007ffe0ff */
[----:B0-----:R-:W-:Y:S01]  /*99d10*/  IMAD.WIDE R2, R0, 0x2, R4 ;  /* 0x0000000200027825 */ /* 0x001fe200078e0204 */
[----:B------:R-:W-:-:S03]  /*99d20*/  PRMT R0, R21, 0x7632, R0 ;  /* 0x0000763215007816 */ /* 0x000fc60000000000 */
[----:B------:R-:W-:Y:S01]  /*99d30*/  IMAD.WIDE R20, R16, 0x2, R6 ;  /* 0x0000000210147825 */ /* 0x000fe200078e0206 */
[----:B---3--:R-:W-:Y:S04]  /*99d40*/  @P4 STG.E.U16 [R2.64], R23 ;  /* 0x0000001702004986 */ /* 0x008fe8000c101506 */
[----:B------:R0:W-:Y:S01]  /*99d50*/  @P3 STG.E.U16 [R20.64], R0 ;  /* 0x0000000014003986 */ /* 0x0001e2000c101506 */
[----:B------:R-:W-:Y:S02]  /*99d60*/  ISETP.GE.AND P3, PT, R8, c[0x0][0x17c], PT ;  /* 0x00005f0008007a0c */ /* 0x000fe40003f66270 */
[----:B------:R-:W2:Y:S01]  /*99d70*/  LDL R8, [R1+0x1720] ;  /* 0x0017200001087983 */ /* 0x000ea20000100800 */
[----:B------:R-:W-:Y:S02]  /*99d80*/  ISETP.LT.AND P1, PT, R24, c[0x0][0x178], !P1 ;  /* 0x00005e0018007a0c */ /* 0x000fe40004f21270 */
[----:B------:R-:W-:-:S02]  /*99d90*/  ISETP.LT.AND P4, PT, R22, c[0x0][0x178], !P5 ;  /* 0x00005e0016007a0c */ /* 0x000fc40006f81270 */
[----:B------:R-:W-:Y:S02]  /*99da0*/  PRMT R12, R23, 0x7632, R12 ;  /* 0x00007632170c7816 */ /* 0x000fe4000000000c */
[C---:B0-----:R-:W-:Y:S01]  /*99db0*/  IADD3 R0, R16.reuse, c[0x0][0x198], RZ ;  /* 0x0000660010007a10 */ /* 0x041fe20007ffe0ff */
[----:B------:R-:W-:-:S04]  /*99dc0*/  IMAD.WIDE R2, R16, 0x2, R4 ;  /* 0x0000000210027825 */ /* 0x000fc800078e0204 */
[----:B------:R-:W-:Y:S02]  /*99dd0*/  IMAD.WIDE R20, R0, 0x2, R6 ;  /* 0x0000000200147825 */ /* 0x000fe400078e0206 */
[----:B------:R-:W-:Y:S01]  /*99de0*/  @P1 STG.E.U16 [R2.64], R12 ;  /* 0x0000000c02001986 */ /* 0x000fe2000c101506 */
[----:B------:R-:W-:-:S03]  /*99df0*/  ISETP.LT.AND P5, PT, R24, c[0x0][0x178], !P5 ;  /* 0x00005e0018007a0c */ /* 0x000fc60006fa1270 */
[----:B------:R0:W-:Y:S01]  /*99e00*/  @P4 STG.E.U16 [R20.64], R25 ;  /* 0x0000001914004986 */ /* 0x0001e2000c101506 */
[----:B------:R-:W-:Y:S01]  /*99e10*/  IADD3 R16, R28, 0x1af, RZ ;  /* 0x000001af1c107810 */ /* 0x000fe20007ffe0ff */
[----:B------:R-:W-:-:S03]  /*99e20*/  IMAD.WIDE R22, R0, 0x2, R4 ;  /* 0x0000000200167825 */ /* 0x000fc600078e0204 */
[----:B------:R-:W-:Y:S01]  /*99e30*/  ISETP.GE.AND P1, PT, R16, c[0x0][0x17c], PT ;  /* 0x00005f0010007a0c */ /* 0x000fe20003f26270 */
[----:B------:R-:W-:Y:S01]  /*99e40*/  PRMT R16, R25, 0x7632, R16 ;  /* 0x0000763219107816 */ /* 0x000fe20000000010 */
[----:B0-----:R-:W-:-:S03]  /*99e50*/  IADD3 R20, R0, c[0x0][0x198], RZ ;  /* 0x0000660000147a10 */ /* 0x001fc60007ffe0ff */
[----:B----4-:R0:W-:Y:S02]  /*99e60*/  @P5 STG.E.U16 [R22.64], R29 ;  /* 0x0000001d16005986 */ /* 0x0101e4000c101506 */
[C---:B------:R-:W-:Y:S01]  /*99e70*/  IMAD.WIDE R2, R20.reuse, 0x2, R6 ;  /* 0x0000000214027825 */ /* 0x040fe200078e0206 */
[C---:B------:R-:W-:Y:S02]  /*99e80*/  IADD3 R0, R20.reuse, c[0x0][0x198], RZ ;  /* 0x0000660014007a10 */ /* 0x040fe40007ffe0ff */
[----:B------:R-:W-:Y:S01]  /*99e90*/  PRMT R12, R29, 0x7632, R12 ;  /* 0x000076321d0c7816 */ /* 0x000fe2000000000c */
[----:B------:R-:W-:Y:S01]  /*99ea0*/  IMAD.WIDE R20, R20, 0x2, R4 ;  /* 0x0000000214147825 */ /* 0x000fe200078e0204 */
[----:B0-----:R-:W3:Y:S01]  /*99eb0*/  LDL.LU R29, [R1+0x74] ;  /* 0x00007400011d7983 */ /* 0x001ee20000300800 */
[----:B--2---:R-:W-:Y:S02]  /*99ec0*/  ISETP.LT.AND P4, PT, R8, c[0x0][0x178], !P6 ;  /* 0x00005e0008007a0c */ /* 0x004fe40007781270 */
[----:B------:R-:W-:-:S11]  /*99ed0*/  ISETP.LT.AND P6, PT, R24, c[0x0][0x178], !P6 ;  /* 0x00005e0018007a0c */ /* 0x000fd600077c1270 */
[----:B------:R0:W-:Y:S02]  /*99ee0*/  @P4 STG.E.U16 [R2.64], R16 ;  /* 0x0000001002004986 */ /* 0x0001e4000c101506 */
[----:B------:R1:W-:Y:S02]  /*99ef0*/  @P6 STG.E.U16 [R20.64], R12 ;  /* 0x0000000c14006986 */ /* 0x0003e4000c101506 */
[----:B0-----:R-:W2:Y:S01]  /*99f00*/  LDL.LU R16, [R1+0x644] ;  /* 0x0006440001107983 */ /* 0x001ea20000300800 */
[----:B------:R-:W4:Y:S02]  /*99f10*/  LDL.LU R2, [R1+0x84] ;  /* 0x0000840001027983 */ /* 0x000f240000300800 */
[----:B------:R-:W3:Y:S02]  /*99f20*/  LDL R3, [R1+0x1720] ;  /* 0x0017200001037983 */ /* 0x000ee40000100800 */
[----:B-1----:R-:W4:Y:S01]  /*99f30*/  LDL R21, [R1+0x1724] ;  /* 0x0017240001157983 */ /* 0x002f220000100800 */
[----:B------:R-:W-:Y:S01]  /*99f40*/  ISETP.LT.AND P5, PT, R8, c[0x0][0x178], !P0 ;  /* 0x00005e0008007a0c */ /* 0x000fe200047a1270 */
[----:B------:R-:W-:-:S02]  /*99f50*/  ISETP.LT.AND P0, PT, R24, c[0x0][0x178], !P0 ;  /* 0x00005e0018007a0c */ /* 0x000fc40004701270 */
[----:B------:R-:W-:-:S04]  /*99f60*/  IMAD.WIDE R22, R0, 0x2, R6 ;  /* 0x0000000200167825 */ /* 0x000fc800078e0206 */
[----:B------:R-:W-:Y:S01]  /*99f70*/  IMAD.WIDE R24, R0, 0x2, R4 ;  /* 0x0000000200187825 */ /* 0x000fe200078e0204 */
[----:B------:R-:W-:Y:S02]  /*99f80*/  IADD3 R8, R28, 0x1b0, RZ ;  /* 0x000001b01c087810 */ /* 0x000fe40007ffe0ff */
[----:B------:R-:W-:Y:S02]  /*99f90*/  IADD3 R20, R0, c[0x0][0x198], RZ ;  /* 0x0000660000147a10 */ /* 0x000fe40007ffe0ff */
[----:B------:R-:W-:Y:S02]  /*99fa0*/  ISETP.GE.AND P4, PT, R8, c[0x0][0x17c], PT ;  /* 0x00005f0008007a0c */ /* 0x000fe40003f86270 */
[----:B------:R-:W-:Y:S01]  /*99fb0*/  IADD3 R0, R20, c[0x0][0x198], RZ ;  /* 0x0000660014007a10 */ /* 0x000fe20007ffe0ff */
[----:B--2---:R0:W-:Y:S01]  /*99fc0*/  @P5 STG.E.U16 [R22.64], R16 ;  /* 0x0000001016005986 */ /* 0x0041e2000c101506 */
[----:B---3--:R-:W-:Y:S01]  /*99fd0*/  ISETP.LT.AND P5, PT, R3, c[0x0][0x178], !P2 ;  /* 0x00005e0003007a0c */ /* 0x008fe200057a1270 */
[----:B----4-:R-:W-:-:S02]  /*99fe0*/  ISETP.LT.AND P2, PT, R21, c[0x0][0x178], !P2 ;  /* 0x00005e0015007a0c */ /* 0x010fc40005741270 */
[----:B------:R1:W-:Y:S01]  /*99ff0*/  @P0 STG.E.U16 [R24.64], R2 ;  /* 0x0000000218000986 */ /* 0x0003e2000c101506 */
[----:B------:R-:W-:Y:S02]  /*9a000*/  PRMT R12, R2, 0x7632, R12 ;  /* 0x00007632020c7816 */ /* 0x000fe4000000000c */
[----:B------:R-:W-:Y:S02]  /*9a010*/  ISETP.LT.AND P6, PT, R3, c[0x0][0x178], !P3 ;  /* 0x00005e0003007a0c */ /* 0x000fe40005fc1270 */
[----:B------:R-:W-:Y:S01]  /*9a020*/  PRMT R8, R16, 0x7632, R8 ;  /* 0x0000763210087816 */ /* 0x000fe20000000008 */
[----:B------:R-:W-:Y:S01]  /*9a030*/  ISETP.LT.AND P3, PT, R21, c[0x0][0x178], !P3 ;  /* 0x00005e0015007a0c */ /* 0x000fe20005f61270 */
[----:B0-----:R-:W-:Y:S01]  /*9a040*/  IADD3 R16, R28, 0x1b2, RZ ;  /* 0x000001b21c107810 */ /* 0x001fe20007ffe0ff */
[----:B-1----:R-:W-:-:S04]  /*9a050*/  IMAD.WIDE R2, R20, 0x2, R6 ;  /* 0x0000000214027825 */ /* 0x002fc800078e0206 */
[----:B------:R-:W-:Y:S01]  /*9a060*/  IMAD.WIDE R20, R20, 0x2, R4 ;  /* 0x0000000214147825 */ /* 0x000fe200078e0204 */
[----:B------:R-:W2:Y:S04]  /*9a070*/  LDL.LU R24, [R1+0x664] ;  /* 0x0006640001187983 */ /* 0x000ea80000300800 */
[----:B------:R-:W-:Y:S01]  /*9a080*/  @P5 STG.E.U16 [R2.64], R8 ;  /* 0x0000000802005986 */ /* 0x000fe2000c101506 */
[----:B------:R-:W3:Y:S01]  /*9a090*/  LDL.LU R25, [R1+0x64] ;  /* 0x0000640001197983 */ /* 0x000ee20000300800 */
[----:B------:R-:W-:Y:S01]  /*9a0a0*/  ISETP.GE.AND P5, PT, R16, c[0x0][0x17c], PT ;  /* 0x00005f0010007a0c */ /* 0x000fe20003fa6270 */
[----:B------:R0:W-:Y:S01]  /*9a0b0*/  @P2 STG.E.U16 [R20.64], R12 ;  /* 0x0000000c14002986 */ /* 0x0001e2000c101506 */
[----:B------:R-:W4:Y:S04]  /*9a0c0*/  LDL.LU R16, [R1+0x654] ;  /* 0x0006540001107983 */ /* 0x000f280000300800 */
[----:B0-----:R-:W2:Y:S01]  /*9a0d0*/  LDL R21, [R1+0x1720] ;  /* 0x0017200001157983 */ /* 0x001ea20000100800 */
[----:B------:R-:W-:-:S04]  /*9a0e0*/  IADD3 R22, R28, 0x1b1, RZ ;  /* 0x000001b11c167810 */ /* 0x000fc80007ffe0ff */
[----:B------:R-:W-:Y:S01]  /*9a0f0*/  ISETP.GE.AND P0, PT, R22, c[0x0][0x17c], PT ;  /* 0x00005f0016007a0c */ /* 0x000fe20003f06270 */
[----:B------:R-:W-:-:S04]  /*9a100*/  IMAD.WIDE R22, R0, 0x2, R6 ;  /* 0x0000000200167825 */ /* 0x000fc800078e0206 */
[----:B------:R-:W-:Y:S01]  /*9a110*/  IMAD.WIDE R2, R0, 0x2, R4 ;  /* 0x0000000200027825 */ /* 0x000fe200078e0204 */
[----:B------:R-:W-:Y:S02]  /*9a120*/  IADD3 R8, R28, 0x1b3, RZ ;  /* 0x000001b31c087810 */ /* 0x000fe40007ffe0ff */
[----:B------:R-:W-:Y:S02]  /*9a130*/  IADD3 R0, R0, c[0x0][0x198], RZ ;  /* 0x0000660000007a10 */ /* 0x000fe40007ffe0ff */
[----:B------:R-:W-:Y:S02]  /*9a140*/  ISETP.GE.AND P2, PT, R8, c[0x0][0x17c], PT ;  /* 0x00005f0008007a0c */ /* 0x000fe40003f46270 */
[----:B------:R-:W-:Y:S01]  /*9a150*/  PRMT R12, R29, 0x7632, R12 ;  /* 0x000076321d0c7816 */ /* 0x000fe2000000000c */
[----:B----4-:R0:W-:Y:S01]  /*9a160*/  @P6 STG.E.U16 [R22.64], R16 ;  /* 0x0000001016006986 */ /* 0x0101e2000c101506 */
[----:B------:R1:W-:Y:S01]  /*9a170*/  @P3 STG.E.U16 [R2.64], R29 ;  /* 0x0000001d02003986 */ /* 0x0003e2000c101506 */
[----:B------:R-:W-:-:S02]  /*9a180*/  PRMT R8, R16, 0x7632, R8 ;  /* 0x0000763210087816 */ /* 0x000fc40000000008 */
[----:B--2---:R-:W-:Y:S01]  /*9a190*/  ISETP.LT.AND P6, PT, R21, c[0x0][0x178], !P1 ;  /* 0x00005e0015007a0c */ /* 0x004fe20004fc1270 */
[----:B0-----:R-:W2:Y:S01]  /*9a1a0*/  LDL R22, [R1+0x1724] ;  /* 0x0017240001167983 */ /* 0x001ea20000100800 */
[----:B-1----:R-:W-:Y:S01]  /*9a1b0*/  IMAD.WIDE R2, R0, 0x2, R6 ;  /* 0x0000000200027825 */ /* 0x002fe200078e0206 */
[----:B------:R-:W-:-:S03]  /*9a1c0*/  IADD3 R16, R28, 0x1b4, RZ ;  /* 0x000001b41c107810 */ /* 0x000fc60007ffe0ff */
[----:B------:R-:W4:Y:S01]  /*9a1d0*/  LDL.LU R29, [R1+0x684] ;  /* 0x00068400011d7983 */ /* 0x000f220000300800 */
[----:B------:R-:W3:Y:S06]  /*9a1e0*/  LDL.LU R23, [R1+0x44] ;  /* 0x0000440001177983 */ /* 0x000eec0000300800 */
[----:B------:R0:W-:Y:S01]  /*9a1f0*/  @P6 STG.E.U16 [R2.64], R8 ;  /* 0x0000000802006986 */ /* 0x0001e2000c101506 */
[----:B------:R-:W-:Y:S02]  /*9a200*/  ISETP.GE.AND P6, PT, R16, c[0x0][0x17c], PT ;  /* 0x00005f0010007a0c */ /* 0x000fe40003fc6270 */
[----:B------:R-:W3:Y:S01]  /*9a210*/  LDL R16, [R1+0x1720] ;  /* 0x0017200001107983 */ /* 0x000ee20000100800 */
[----:B------:R-:W-:Y:S01]  /*9a220*/  ISETP.LT.AND P3, PT, R21, c[0x0][0x178], !P4 ;  /* 0x00005e0015007a0c */ /* 0x000fe20006761270 */
[C---:B------:R-:W-:Y:S01]  /*9a230*/  IMAD.WIDE R20, R0.reuse, 0x2, R4 ;  /* 0x0000000200147825 */ /* 0x040fe200078e0204 */
[----:B------:R-:W-:-:S05]  /*9a240*/  IADD3 R0, R0, c[0x0][0x198], RZ ;  /* 0x0000660000007a10 */ /* 0x000fca0007ffe0ff */
[----:B0-----:R-:W-:Y:S01]  /*9a250*/  IMAD.WIDE R2, R0, 0x2, R6 ;  /* 0x0000000200027825 */ /* 0x001fe200078e0206 */
[----:B------:R-:W-:Y:S02]  /*9a260*/  IADD3 R8, R28, 0x1b5, RZ ;  /* 0x000001b51c087810 */ /* 0x000fe40007ffe0ff */
[C---:B--2---:R-:W-:Y:S02]  /*9a270*/  ISETP.LT.AND P1, PT, R22.reuse, c[0x0][0x178], !P1 ;  /* 0x00005e0016007a0c */ /* 0x044fe40004f21270 */
[----:B------:R-:W-:-:S11]  /*9a280*/  ISETP.LT.AND P4, PT, R22, c[0x0][0x178], !P4 ;  /* 0x00005e0016007a0c */ /* 0x000fd60006781270 */
[----:B------:R0:W-:Y:S01]  /*9a290*/  @P1 STG.E.U16 [R20.64], R12 ;  /* 0x0000000c14001986 */ /* 0x0001e2000c101506 */
[----:B---3--:R-:W-:Y:S01]  /*9a2a0*/  ISETP.LT.AND P1, PT, R16, c[0x0][0x178], !P0 ;  /* 0x00005e0010007a0c */ /* 0x008fe20004721270 */
[----:B------:R-:W-:Y:S02]  /*9a2b0*/  ISETP.LT.AND P0, PT, R22, c[0x0][0x178], !P0 ;  /* 0x00005e0016007a0c */ /* 0x000fe40004701270 */
[----:B------:R1:W-:Y:S01]  /*9a2c0*/  @P3 STG.E.U16 [R2.64], R24 ;  /* 0x0000001802003986 */ /* 0x0003e2000c101506 */
[----:B------:R-:W-:Y:S01]  /*9a2d0*/  ISETP.GE.AND P3, PT, R8, c[0x0][0x17c], PT ;  /* 0x00005f0008007a0c */ /* 0x000fe20003f66270 */
[----:B------:R-:W-:Y:S02]  /*9a2e0*/  PRMT R8, R24, 0x7632, R8 ;  /* 0x0000763218087816 */ /* 0x000fe40000000008 */
[C---:B0-----:R-:W-:Y:S01]  /*9a2f0*/  IMAD.WIDE R20, R0.reuse, 0x2, R4 ;  /* 0x0000000200147825 */ /* 0x041fe200078e0204 */
[----:B------:R-:W-:Y:S02]  /*9a300*/  IADD3 R0, R0, c[0x0][0x198], RZ ;  /* 0x0000660000007a10 */ /* 0x000fe40007ffe0ff */
[----:B------:R-:W-:Y:S01]  /*9a310*/  PRMT R12, R25, 0x7632, R12 ;  /* 0x00007632190c7816 */ /* 0x000fe2000000000c */
[----:B-1----:R-:W2:Y:S04]  /*9a320*/  LDL.LU R24, [R1+0x694] ;  /* 0x0006940001187983 */ /* 0x002ea80000300800 */
[----:B------:R0:W-:Y:S01]  /*9a330*/  @P4 STG.E.U16 [R20.64], R25 ;  /* 0x0000001914004986 */ /* 0x0001e2000c101506 */
[----:B------:R-:W-:Y:S01]  /*9a340*/  IMAD.WIDE R2, R0, 0x2, R6 ;  /* 0x0000000200027825 */ /* 0x000fe200078e0206 */
[----:B------:R-:W-:-:S04]  /*9a350*/  ISETP.LT.AND P4, PT, R16, c[0x0][0x178], !P5 ;  /* 0x00005e0010007a0c */ /* 0x000fc80006f81270 */
[----:B------:R1:W-:Y:S01]  /*9a360*/  @P1 STG.E.U16 [R2.64], R8 ;  /* 0x0000000802001986 */ /* 0x0003e2000c101506 */
[C---:B0-----:R-:W-:Y:S01]  /*9a370*/  IMAD.WIDE R20, R0.reuse, 0x2, R4 ;  /* 0x0000000200147825 */ /* 0x041fe200078e0204 */
[----:B------:R-:W-:Y:S02]  /*9a380*/  IADD3 R0, R0, c[0x0][0x198], RZ ;  /* 0x0000660000007a10 */ /* 0x000fe40007ffe0ff */
[----:B------:R-:W-:Y:S01]  /*9a390*/  ISETP.LT.AND P5, PT, R22, c[0x0][0x178], !P5 ;  /* 0x00005e0016007a0c */ /* 0x000fe20006fa1270 */
[----:B------:R-:W3:Y:S04]  /*9a3a0*/  LDL.LU R25, [R1+0x24] ;  /* 0x0000240001197983 */ /* 0x000ee80000300800 */
[----:B------:R-:W-:Y:S01]  /*9a3b0*/  @P0 STG.E.U16 [R20.64], R12 ;  /* 0x0000000c14000986 */ /* 0x000fe2000c101506 */
[----:B-1----:R-:W-:Y:S01]  /*9a3c0*/  IADD3 R8, R28, 0x1b6, RZ ;  /* 0x000001b61c087810 */ /* 0x002fe20007ffe0ff */
[----:B------:R-:W-:-:S03]  /*9a3d0*/  IMAD.WIDE R2, R0, 0x2, R6 ;  /* 0x0000000200027825 */ /* 0x000fc600078e0206 */
[----:B------:R-:W-:Y:S01]  /*9a3e0*/  ISETP.GE.AND P0, PT, R8, c[0x0][0x17c], PT ;  /* 0x00005f0008007a0c */ /* 0x000fe20003f06270 */
[----:B------:R-:W-:Y:S01]  /*9a3f0*/  IADD3 R8, R28, 0x1b7, RZ ;  /* 0x000001b71c087810 */ /* 0x000fe20007ffe0ff */
[----:B----4-:R0:W-:Y:S01]  /*9a400*/  @P4 STG.E.U16 [R2.64], R29 ;  /* 0x0000001d02004986 */ /* 0x0101e2000c101506 */
[----:B------:R-:W-:Y:S01]  /*9a410*/  ISETP.LT.AND P1, PT, R16, c[0x0][0x178], !P2 ;  /* 0x00005e0010007a0c */ /* 0x000fe20005721270 */
[----:B------:R-:W-:Y:S01]  /*9a420*/  ISETP.LT.AND P2, PT, R22, c[0x0][0x178], !P2 ;  /* 0x00005e0016007a0c */ /* 0x000fe20005741270 */
[----:B------:R-:W-:Y:S02]  /*9a430*/  ISETP.GE.AND P4, PT, R8, c[0x0][0x17c], PT ;  /* 0x00005f0008007a0c */ /* 0x000fe40003f86270 */
[----:B------:R-:W4:Y:S01]  /*9a440*/  LDL R8, [R1+0x1720] ;  /* 0x0017200001087983 */ /* 0x000f220000100800 */
[C---:B------:R-:W-:Y:S01]  /*9a450*/  IADD3 R16, R0.reuse, c[0x0][0x198], RZ ;  /* 0x0000660000107a10 */ /* 0x040fe20007ffe0ff */
[----:B0-----:R-:W-:Y:S01]  /*9a460*/  IMAD.WIDE R2, R0, 0x2, R4 ;  /* 0x0000000200027825 */ /* 0x001fe200078e0204 */
[----:B------:R-:W-:-:S03]  /*9a470*/  PRMT R0, R29, 0x7632, R0 ;  /* 0x000076321d007816 */ /* 0x000fc60000000000 */
[C---:B------:R-:W-:Y:S01]  /*9a480*/  IMAD.WIDE R20, R16.reuse, 0x2, R6 ;  /* 0x0000000210147825 */ /* 0x040fe200078e0206 */
[----:B------:R-:W-:Y:S01]  /*9a490*/  PRMT R12, R23, 0x7632, R12 ;  /* 0x00007632170c7816 */ /* 0x000fe2000000000c */
[----:B------:R-:W3:Y:S04]  /*9a4a0*/  LDL.LU R29, [R1+0x14] ;  /* 0x00001400011d7983 */ /* 0x000ee80000300800 */
[----:B------:R0:W-:Y:S01]  /*9a4b0*/  @P5 STG.E.U16 [R2.64], R23 ;  /* 0x0000001702005986 */ /* 0x0001e2000c101506 */
[----:B------:R-:W-:Y:S02]  /*9a4c0*/  @P1 STG.E.U16 [R20.64], R0 ;  /* 0x0000000014001986 */ /* 0x000fe4000c101506 */
[----:B0-----:R-:W-:-:S05]  /*9a4d0*/  IMAD.WIDE R2, R16, 0x2, R4 ;  /* 0x0000000210027825 */ /* 0x001fca00078e0204 */
[----:B------:R0:W-:Y:S04]  /*9a4e0*/  @P2 STG.E.U16 [R2.64], R12 ;  /* 0x0000000c02002986 */ /* 0x0001e8000c101506 */
[----:B0-----:R-:W3:Y:S01]  /*9a4f0*/  LDL R3, [R1+0x1720] ;  /* 0x0017200001037983 */ /* 0x001ee20000100800 */
[----:B------:R-:W-:-:S05]  /*9a500*/  IADD3 R0, R16, c[0x0][0x198], RZ ;  /* 0x0000660010007a10 */ /* 0x000fca0007ffe0ff */
[----:B------:R-:W-:Y:S01]  /*9a510*/  IMAD.WIDE R20, R0, 0x2, R6 ;  /* 0x0000000200147825 */ /* 0x000fe200078e0206 */
[----:B------:R-:W-:-:S04]  /*9a520*/  IADD3 R16, R28, 0x1b9, RZ ;  /* 0x000001b91c107810 */ /* 0x000fc80007ffe0ff */
[----:B------:R-:W-:Y:S02]  /*9a530*/  ISETP.GE.AND P2, PT, R16, c[0x0][0x17c], PT ;  /* 0x00005f0010007a0c */ /* 0x000fe40003f46270 */
[----:B--2---:R-:W-:Y:S02]  /*9a540*/  PRMT R16, R24, 0x7632, R16 ;  /* 0x0000763218107816 */ /* 0x004fe40000000010 */
[----:B----4-:R-:W-:Y:S01]  /*9a550*/  ISETP.LT.AND P5, PT, R8, c[0x0][0x178], !P6 ;  /* 0x00005e0008007a0c */ /* 0x010fe200077a1270 */
[----:B------:R-:W-:Y:S01]  /*9a560*/  ISETP.LT.AND P6, PT, R22, c[0x0][0x178], !P6 ;  /* 0x00005e0016007a0c */ /* 0x000fe200077c1270 */
[----:B------:R-:W-:Y:S01]  /*9a570*/  IADD3 R8, R28, 0x1b8, RZ ;  /* 0x000001b81c087810 */ /* 0x000fe20007ffe0ff */
[----:B------:R-:W-:-:S03]  /*9a580*/  IMAD.WIDE R22, R0, 0x2, R4 ;  /* 0x0000000200167825 */ /* 0x000fc600078e0204 */
[----:B------:R-:W-:Y:S02]  /*9a590*/  ISETP.GE.AND P1, PT, R8, c[0x0][0x17c], PT ;  /* 0x00005f0008007a0c */ /* 0x000fe40003f26270 */
[----:B------:R-:W2:Y:S05]  /*9a5a0*/  LDL R8, [R1+0x1724] ;  /* 0x0017240001087983 */ /* 0x000eaa0000100800 */
[----:B------:R0:W-:Y:S01]  /*9a5b0*/  @P5 STG.E.U16 [R20.64], R24 ;  /* 0x0000001814005986 */ /* 0x0001e2000c101506 */
[----:B---3--:R-:W-:Y:S01]  /*9a5c0*/  @P6 STG.E.U16 [R22.64], R25 ;  /* 0x0000001916006986 */ /* 0x008fe2000c101506 */
[----:B0-----:R-:W-:Y:S02]  /*9a5d0*/  IADD3 R20, R0, c[0x0][0x198], RZ ;  /* 0x0000660000147a10 */ /* 0x001fe40007ffe0ff */
[----:B------:R-:W-:-:S02]  /*9a5e0*/  ISETP.LT.AND P5, PT, R3, c[0x0][0x178], !P3 ;  /* 0x00005e0003007a0c */ /* 0x000fc40005fa1270 */
[----:B------:R-:W-:Y:S01]  /*9a5f0*/  ISETP.LT.AND P6, PT, R3, c[0x0][0x178], !P0 ;  /* 0x00005e0003007a0c */ /* 0x000fe200047c1270 */
[----:B------:R-:W-:-:S10]  /*9a600*/  IMAD.WIDE R2, R20, 0x2, R6 ;  /* 0x0000000214027825 */ /* 0x000fd400078e0206 */
[----:B------:R0:W-:Y:S04]  /*9a610*/  @P5 STG.E.U16 [R2.64], R16 ;  /* 0x0000001002005986 */ /* 0x0001e8000c101506 */
[----:B0-----:R-:W3:Y:S01]  /*9a620*/  LDL.LU R3, [R1+0x6a4] ;  /* 0x0006a40001037983 */ /* 0x001ee20000300800 */
[C---:B------:R-:W-:Y:S02]  /*9a630*/  IADD3 R0, R20.reuse, c[0x0][0x198], RZ ;  /* 0x0000660014007a10 */ /* 0x040fe40007ffe0ff */
[----:B------:R-:W-:Y:S01]  /*9a640*/  PRMT R12, R25, 0x7632, R12 ;  /* 0x00007632190c7816 */ /* 0x000fe2000000000c */
[----:B------:R-:W-:-:S04]  /*9a650*/  IMAD.WIDE R20, R20, 0x2, R4 ;  /* 0x0000000214147825 */ /* 0x000fc800078e0204 */
[----:B------:R-:W-:-:S04]  /*9a660*/  IMAD.WIDE R22, R0, 0x2, R6 ;  /* 0x0000000200167825 */ /* 0x000fc800078e0206 */
[----:B------:R-:W-:Y:S01]  /*9a670*/  IMAD.WIDE R24, R0, 0x2, R4 ;  /* 0x0000000200187825 */ /* 0x000fe200078e0204 */
[C---:B--2---:R-:W-:Y:S02]  /*9a680*/  ISETP.LT.AND P3, PT, R8.reuse, c[0x0][0x178], !P3 ;  /* 0x00005e0008007a0c */ /* 0x044fe40005f61270 */
[----:B------:R-:W-:-:S11]  /*9a690*/  ISETP.LT.AND P0, PT, R8, c[0x0][0x178], !P0 ;  /* 0x00005e0008007a0c */ /* 0x000fd60004701270 */
[----:B------:R-:W-:Y:S04]  /*9a6a0*/  @P3 STG.E.U16 [R20.64], R12 ;  /* 0x0000000c14003986 */ /* 0x000fe8000c101506 */
[----:B---3--:R-:W-:Y:S01]  /*9a6b0*/  @P6 STG.E.U16 [R22.64], R3 ;  /* 0x0000000316006986 */ /* 0x008fe2000c101506 */
[----:B------:R0:W-:Y:S03]  /*9a6c0*/  @P0 STG.E.U16 [R24.64], R29 ;  /* 0x0000001d18000986 */ /* 0x0001e6000c101506 */
[----:B0-----:R-:W2:Y:S01]  /*9a6d0*/  LDL R24, [R1+0x1720] ;  /* 0x0017200001187983 */ /* 0x001ea20000100800 */
[----:B------:R-:W3:Y:S01]  /*9a6e0*/  LDL.LU R25, [R1+0x1724] ;  /* 0x0017240001197983 */ /* 0x000ee20000300800 */
[----:B------:R-:W-:-:S02]  /*9a6f0*/  IADD3 R8, R28, 0x1ba, RZ ;  /* 0x000001ba1c087810 */ /* 0x000fc40007ffe0ff */
[----:B------:R-:W-:Y:S02]  /*9a700*/  IADD3 R20, R0, c[0x0][0x198], RZ ;  /* 0x0000660000147a10 */ /* 0x000fe40007ffe0ff */
[----:B------:R-:W-:Y:S01]  /*9a710*/  ISETP.GE.AND P5, PT, R8, c[0x0][0x17c], PT ;  /* 0x00005f0008007a0c */ /* 0x000fe20003fa6270 */
[----:B------:R-:W-:Y:S02]  /*9a720*/  PRMT R8, R3, 0x7632, R8 ;  /* 0x0000763203087816 */ /* 0x000fe40000000008 */
[----:B------:R-:W-:Y:S01]  /*9a730*/  IMAD.WIDE R2, R20, 0x2, R6 ;  /* 0x0000000214027825 */ /* 0x000fe200078e0206 */
[----:B------:R-:W-:Y:S02]  /*9a740*/  IADD3 R16, R28, 0x1bc, RZ ;  /* 0x000001bc1c107810 */ /* 0x000fe40007ffe0ff */
[----:B------:R-:W-:Y:S02]  /*9a750*/  PRMT R12, R29, 0x7632, R12 ;  /* 0x000076321d0c7816 */ /* 0x000fe4000000000c */
[----:B------:R-:W4:Y:S01]  /*9a760*/  LDL.LU R29, [R1+0x6c4] ;  /* 0x0006c400011d7983 */ /* 0x000f220000300800 */
[----:B--2---:R-:W-:-:S13]  /*9a770*/  ISETP.LT.AND P0, PT, R24, c[0x0][0x178], !P4 ;  /* 0x00005e0018007a0c */ /* 0x004fda0006701270 */
[----:B------:R0:W-:Y:S01]  /*9a780*/  @P0 STG.E.U16 [R2.64], R8 ;  /* 0x0000000802000986 */ /* 0x0001e2000c101506 */
[----:B------:R-:W-:Y:S02]  /*9a790*/  ISETP.GE.AND P0, PT, R16, c[0x0][0x17c], PT ;  /* 0x00005f0010007a0c */ /* 0x000fe40003f06270 */
[----:B------:R-:W2:Y:S01]  /*9a7a0*/  LDL.LU R16, [R1+0x6d4] ;  /* 0x0006d40001107983 */ /* 0x000ea20000300800 */
[C---:B---3--:R-:W-:Y:S02]  /*9a7b0*/  ISETP.LT.AND P4, PT, R25.reuse, c[0x0][0x178], !P4 ;  /* 0x00005e0019007a0c */ /* 0x048fe40006781270 */
[----:B------:R-:W-:Y:S01]  /*9a7c0*/  ISETP.LT.AND P3, PT, R24, c[0x0][0x178], !P1 ;  /* 0x00005e0018007a0c */ /* 0x000fe20004f61270 */
[----:B------:R-:W-:Y:S01]  /*9a7d0*/  ISETP.LT.AND P1, PT, R25, c[0x0][0x178], !P1 ;  /* 0x00005e0019007a0c */ /* 0x000fe20004f21270 */
[----:B------:R-:W-:Y:S02]  /*9a7e0*/  IADD3 R22, R28, 0x1bb, RZ ;  /* 0x000001bb1c167810 */ /* 0x000fe40007ffe0ff */
[C---:B------:R-:W-:Y:S01]  /*9a7f0*/  IADD3 R0, R20.reuse, c[0x0][0x198], RZ ;  /* 0x0000660014007a10 */ /* 0x040fe20007ffe0ff */
[----:B------:R-:W-:Y:S01]  /*9a800*/  IMAD.WIDE R20, R20, 0x2, R4 ;  /* 0x0000000214147825 */ /* 0x000fe200078e0204 */
[----:B------:R-:W-:-:S03]  /*9a810*/  ISETP.GE.AND P6, PT, R22, c[0x0][0x17c], PT ;  /* 0x00005f0016007a0c */ /* 0x000fc60003fc6270 */
[----:B------:R-:W-:-:S04]  /*9a820*/  IMAD.WIDE R22, R0, 0x2, R6 ;  /* 0x0000000200167825 */ /* 0x000fc800078e0206 */
[----:B0-----:R-:W-:Y:S01]  /*9a830*/  IMAD.WIDE R2, R0, 0x2, R4 ;  /* 0x0000000200027825 */ /* 0x001fe200078e0204 */
[----:B------:R0:W-:Y:S02]  /*9a840*/  @P4 STG.E.U16 [R20.64], R12 ;  /* 0x0000000c14004986 */ /* 0x0001e4000c101506 */
[----:B0-----:R-:W-:Y:S02]  /*9a850*/  PRMT R12, R26, 0x7632, R12 ;  /* 0x000076321a0c7816 */ /* 0x001fe4000000000c */
[----:B------:R-:W-:Y:S01]  /*9a860*/  ISETP.LT.AND P4, PT, R24, c[0x0][0x178], !P2 ;  /* 0x00005e0018007a0c */ /* 0x000fe20005781270 */
[----:B------:R-:W-:Y:S01]  /*9a870*/  ISETP.LT.AND P2, PT, R25, c[0x0][0x178], !P2 ;  /* 0x00005e0019007a0c */ /* 0x000fe20005741270 */
[----:B--2---:R-:W-:Y:S01]  /*9a880*/  @P3 STG.E.U16 [R22.64], R16 ;  /* 0x0000001016003986 */ /* 0x004fe2000c101506 */
[----:B------:R0:W-:Y:S03]  /*9a890*/  @P1 STG.E.U16 [R2.64], R26 ;  /* 0x0000001a02001986 */ /* 0x0001e6000c101506 */
[----:B0-----:R-:W2:Y:S01]  /*9a8a0*/  LDL.LU R26, [R1+0x237c] ;  /* 0x00237c00011a7983 */ /* 0x001ea20000300800 */
[----:B------:R-:W3:Y:S01]  /*9a8b0*/  LDL.LU R23, [R1+0x6b4] ;  /* 0x0006b40001177983 */ /* 0x000ee20000300800 */
[----:B------:R-:W-:-:S02]  /*9a8c0*/  IADD3 R8, R28, 0x1bd, RZ ;  /* 0x000001bd1c087810 */ /* 0x000fc40007ffe0ff */
[----:B------:R-:W-:Y:S02]  /*9a8d0*/  IADD3 R0, R0, c[0x0][0x198], RZ ;  /* 0x0000660000007a10 */ /* 0x000fe40007ffe0ff */
[----:B------:R-:W-:Y:S01]  /*9a8e0*/  ISETP.LT.AND P1, PT, R24, c[0x0][0x178], !P5 ;  /* 0x00005e0018007a0c */ /* 0x000fe20006f21270 */
[----:B------:R-:W-:Y:S01]  /*9a8f0*/  ISETP.LT.AND P5, PT, R25, c[0x0][0x178], !P5 ;  /* 0x00005e0019007a0c */ /* 0x000fe20006fa1270 */
[----:B------:R-:W-:Y:S01]  /*9a900*/  ISETP.GE.AND P3, PT, R8, c[0x0][0x17c], PT ;  /* 0x00005f0008007a0c */ /* 0x000fe20003f66270 */
[----:B------:R-:W-:Y:S02]  /*9a910*/  PRMT R8, R16, 0x7632, R8 ;  /* 0x0000763210087816 */ /* 0x000fe40000000008 */
[----:B------:R-:W-:-:S04]  /*9a920*/  IMAD.WIDE R2, R0, 0x2, R6 ;  /* 0x0000000200027825 */ /* 0x000fc800078e0206 */
[C---:B------:R-:W-:Y:S01]  /*9a930*/  IMAD.WIDE R20, R0.reuse, 0x2, R4 ;  /* 0x0000000200147825 */ /* 0x040fe200078e0204 */
[----:B------:R-:W-:Y:S02]  /*9a940*/  IADD3 R0, R0, c[0x0][0x198], RZ ;  /* 0x0000660000007a10 */ /* 0x000fe40007ffe0ff */
[----:B------:R-:W-:Y:S01]  /*9a950*/  IADD3 R16, R28, 0x1be, RZ ;  /* 0x000001be1c107810 */ /* 0x000fe20007ffe0ff */
[----:B------:R0:W-:Y:S01]  /*9a960*/  @P4 STG.E.U16 [R2.64], R8 ;  /* 0x0000000802004986 */ /* 0x0001e2000c101506 */
[----:B------:R1:W-:Y:S01]  /*9a970*/  @P2 STG.E.U16 [R20.64], R12 ;  /* 0x0000000c14002986 */ /* 0x0003e2000c101506 */
[----:B------:R-:W-:Y:S02]  /*9a980*/  ISETP.LT.AND P2, PT, R24, c[0x0][0x178], !P6 ;  /* 0x00005e0018007a0c */ /* 0x000fe40007741270 */
[----:B------:R-:W-:Y:S01]  /*9a990*/  ISETP.GE.AND P4, PT, R16, c[0x0][0x17c], PT ;  /* 0x00005f0010007a0c */ /* 0x000fe20003f86270 */
[----:B------:R-:W-:Y:S01]  /*9a9a0*/  ISETP.LT.AND P6, PT, R25, c[0x0][0x178], !P6 ;  /* 0x00005e0019007a0c */ /* 0x000fe200077c1270 */
[----:B----4-:R-:W-:Y:S01]  /*9a9b0*/  PRMT R16, R29, 0x7632, R16 ;  /* 0x000076321d107816 */ /* 0x010fe20000000010 */
[----:B0-----:R-:W-:-:S04]  /*9a9c0*/  IMAD.WIDE R2, R0, 0x2, R6 ;  /* 0x0000000200027825 */ /* 0x001fc800078e0206 */
[----:B-1----:R-:W-:Y:S01]  /*9a9d0*/  IMAD.WIDE R20, R0, 0x2, R4 ;  /* 0x0000000200147825 */ /* 0x002fe200078e0204 */
[----:B------:R-:W-:Y:S02]  /*9a9e0*/  IADD3 R8, R28, 0x1bf, RZ ;  /* 0x000001bf1c087810 */ /* 0x000fe40007ffe0ff */
[----:B------:R-:W-:Y:S01]  /*9a9f0*/  IADD3 R0, R0, c[0x0][0x198], RZ ;  /* 0x0000660000007a10 */ /* 0x000fe20007ffe0ff */
[----:B------:R0:W-:Y:S01]  /*9aa00*/  @P1 STG.E.U16 [R2.64], R29 ;  /* 0x0000001d02001986 */ /* 0x0001e2000c101506 */
[----:B------:R1:W-:Y:S01]  /*9aa10*/  @P5 STG.E.U16 [R20.64], R9 ;  /* 0x0000000914005986 */ /* 0x0003e2000c101506 */
[----:B------:R-:W-:Y:S02]  /*9aa20*/  ISETP.LT.AND P5, PT, R24, c[0x0][0x178], !P0 ;  /* 0x00005e0018007a0c */ /* 0x000fe400047a1270 */
[----:B------:R-:W-:Y:S02]  /*9aa30*/  ISETP.GE.AND P1, PT, R8, c[0x0][0x17c], PT ;  /* 0x00005f0008007a0c */ /* 0x000fe40003f26270 */
[----:B------:R-:W-:Y:S01]  /*9aa40*/  PRMT R12, R9, 0x7632, R12 ;  /* 0x00007632090c7816 */ /* 0x000fe2000000000c */
[----:B0-----:R-:W4:Y:S01]  /*9aa50*/  LDL.LU R29, [R1+0x674] ;  /* 0x00067400011d7983 */ /* 0x001f220000300800 */
[----:B------:R-:W-:-:S04]  /*9aa60*/  IMAD.WIDE R2, R0, 0x2, R6 ;  /* 0x0000000200027825 */ /* 0x000fc800078e0206 */
[C---:B-1----:R-:W-:Y:S01]  /*9aa70*/  IMAD.WIDE R8, R0.reuse, 0x2, R4 ;  /* 0x0000000200087825 */ /* 0x042fe200078e0204 */
[----:B------:R-:W-:Y:S01]  /*9aa80*/  IADD3 R0, R0, c[0x0][0x198], RZ ;  /* 0x0000660000007a10 */ /* 0x000fe20007ffe0ff */
[----:B------:R0:W-:Y:S03]  /*9aa90*/  @P2 STG.E.U16 [R2.64], R16 ;  /* 0x0000001002002986 */ /* 0x0001e6000c101506 */
[----:B------:R1:W-:Y:S02]  /*9aaa0*/  @P6 STG.E.U16 [R8.64], R12 ;  /* 0x0000000c08006986 */ /* 0x0003e4000c101506 */
[C---:B0-----:R-:W-:Y:S01]  /*9aab0*/  IMAD.WIDE R2, R0.reuse, 0x2, R6 ;  /* 0x0000000200027825 */ /* 0x041fe200078e0206 */
[----:B-1----:R-:W-:-:S04]  /*9aac0*/  IADD3 R12, R0, c[0x0][0x198], RZ ;  /* 0x00006600000c7a10 */ /* 0x002fc80007ffe0ff */
[----:B---3--:R0:W-:Y:S02]  /*9aad0*/  @P5 STG.E.U16 [R2.64], R23 ;  /* 0x0000001702005986 */ /* 0x0081e4000c101506 */
[----:B0-----:R-:W-:Y:S01]  /*9aae0*/  IMAD.WIDE R2, R0, 0x2, R4 ;  /* 0x0000000200027825 */ /* 0x001fe200078e0204 */
[----:B------:R-:W-:Y:S02]  /*9aaf0*/  PRMT R0, R23, 0x7632, R0 ;  /* 0x0000763217007816 */ /* 0x000fe40000000000 */
[----:B------:R-:W3:Y:S01]  /*9ab00*/  LDL.LU R23, [R1+0x5e8] ;  /* 0x0005e80001177983 */ /* 0x000ee20000300800 */
[C---:B------:R-:W-:Y:S02]  /*9ab10*/  ISETP.LT.AND P0, PT, R25.reuse, c[0x0][0x178], !P0 ;  /* 0x00005e0019007a0c */ /* 0x040fe40004701270 */
[----:B------:R-:W-:Y:S02]  /*9ab20*/  ISETP.LT.AND P6, PT, R24, c[0x0][0x178], !P3 ;  /* 0x00005e0018007a0c */ /* 0x000fe40005fc1270 */
[----:B------:R-:W-:Y:S01]  /*9ab30*/  IADD3 R8, R28, 0x1c1, RZ ;  /* 0x000001c11c087810 */ /* 0x000fe20007ffe0ff */
[----:B------:R-:W-:-:S03]  /*9ab40*/  ISETP.LT.AND P3, PT, R25, c[0x0][0x178], !P3 ;  /* 0x00005e0019007a0c */ /* 0x000fc60005f61270 */
[----:B------:R-:W-:Y:S01]  /*9ab50*/  ISETP.GE.AND P5, PT, R8, c[0x0][0x17c], PT ;  /* 0x00005f0008007a0c */ /* 0x000fe20003fa6270 */
[----:B------:R-:W-:Y:S01]  /*9ab60*/  IMAD.WIDE R8, R12, 0x2, R6 ;  /* 0x000000020c087825 */ /* 0x000fe200078e0206 */
[----:B------:R-:W-:-:S03]  /*9ab70*/  IADD3 R16, R28, 0x1c0, RZ ;  /* 0x000001c01c107810 */ /* 0x000fc60007ffe0ff */
[----:B------:R-:W-:Y:S01]  /*9ab80*/  @P0 STG.E.U16 [R2.64], R13 ;  /* 0x0000000d02000986 */ /* 0x000fe2000c101506 */
[----:B------:R-:W-:Y:S01]  /*9ab90*/  ISETP.LT.AND P0, PT, R24, c[0x0][0x178], !P4 ;  /* 0x00005e0018007a0c */ /* 0x000fe20006701270 */
[----:B------:R-:W-:Y:S02]  /*9aba0*/  ISETP.LT.AND P4, PT, R25, c[0x0][0x178], !P4 ;  /* 0x00005e0019007a0c */ /* 0x000fe40006781270 */
[----:B------:R0:W-:Y:S01]  /*9abb0*/  @P6 STG.E.U16 [R8.64], R0 ;  /* 0x0000000008006986 */ /* 0x0001e2000c101506 */
[----:B------:R-:W-:Y:S01]  /*9abc0*/  ISETP.GE.AND P2, PT, R16, c[0x0][0x17c], PT ;  /* 0x00005f0010007a0c */ /* 0x000fe20003f46270 */
[----:B------:R-:W-:Y:S01]  /*9abd0*/  PRMT R16, R13, 0x7632, R16 ;  /* 0x000076320d107816 */ /* 0x000fe20000000010 */
[C---:B0-----:R-:W-:Y:S01]  /*9abe0*/  IADD3 R0, R12.reuse, c[0x0][0x198], RZ ;  /* 0x000066000c007a10 */ /* 0x041fe20007ffe0ff */
[----:B------:R-:W-:-:S04]  /*9abf0*/  IMAD.WIDE R2, R12, 0x2, R4 ;  /* 0x000000020c027825 */ /* 0x000fc800078e0204 */
[----:B------:R-:W-:-:S04]  /*9ac00*/  IMAD.WIDE R8, R0, 0x2, R6 ;  /* 0x0000000200087825 */ /* 0x000fc800078e0206 */
[----:B------:R-:W-:Y:S01]  /*9ac10*/  IMAD.WIDE R12, R0, 0x2, R4 ;  /* 0x00000002000c7825 */ /* 0x000fe200078e0204 */
[----:B------:R-:W-:Y:S03]  /*9ac20*/  @P3 STG.E.U16 [R2.64], R16 ;  /* 0x0000001002003986 */ /* 0x000fe6000c101506 */
[----:B----4-:R0:W-:Y:S01]  /*9ac30*/  @P0 STG.E.U16 [R8.64], R29 ;  /* 0x0000001d08000986 */ /* 0x0101e2000c101506 */
[C---:B------:R-:W-:Y:S01]  /*9ac40*/  ISETP.LT.AND P0, PT, R24.reuse, c[0x0][0x178], !P1 ;  /* 0x00005e0018007a0c */ /* 0x040fe20004f01270 */
[C---:B------:R-:W-:Y:S01]  /*9ac50*/  ISETP.LT.AND P1, PT, R25.reuse, c[0x0][0x178], !P1 ;  /* 0x00005e0019007a0c */ /* 0x040fe20004f21270 */
[----:B------:R1:W-:Y:S01]  /*9ac60*/  @P4 STG.E.U16 [R12.64], R17 ;  /* 0x000000110c004986 */ /* 0x0003e2000c101506 */
[----:B------:R-:W-:Y:S02]  /*9ac70*/  ISETP.LT.AND P4, PT, R24, c[0x0][0x178], !P2 ;  /* 0x00005e0018007a0c */ /* 0x000fe40005781270 */
[C---:B------:R-:W-:Y:S01]  /*9ac80*/  IADD3 R20, R28.reuse, 0x1c2, RZ ;  /* 0x000001c21c147810 */ /* 0x040fe20007ffe0ff */
[----:B------:R-:W-:Y:S01]  /*9ac90*/  ISETP.LT.AND P2, PT, R25, c[0x0][0x178], !P2 ;  /* 0x00005e0019007a0c */ /* 0x000fe20005741270 */
[----:B------:R-:W-:-:S02]  /*9aca0*/  IADD3 R21, R28, 0x1c3, RZ ;  /* 0x000001c31c157810 */ /* 0x000fc40007ffe0ff */
[----:B0-----:R-:W-:Y:S02]  /*9acb0*/  IADD3 R8, R0, c[0x0][0x198], RZ ;  /* 0x0000660000087a10 */ /* 0x001fe40007ffe0ff */
[----:B------:R-:W-:Y:S02]  /*9acc0*/  ISETP.GE.AND P6, PT, R20, c[0x0][0x17c], PT ;  /* 0x00005f0014007a0c */ /* 0x000fe40003fc6270 */
[C---:B------:R-:W-:Y:S02]  /*9acd0*/  IADD3 R0, R8.reuse, c[0x0][0x198], RZ ;  /* 0x0000660008007a10 */ /* 0x040fe40007ffe0ff */
[----:B------:R-:W-:Y:S01]  /*9ace0*/  ISETP.GE.AND P3, PT, R21, c[0x0][0x17c], PT ;  /* 0x00005f0015007a0c */ /* 0x000fe20003f66270 */
[----:B------:R-:W-:Y:S02]  /*9acf0*/  PRMT R20, R29, 0x7632, R20 ;  /* 0x000076321d147816 */ /* 0x000fe40000000014 */
[----:B------:R-:W-:Y:S01]  /*9ad00*/  IMAD.WIDE R2, R8, 0x2, R6 ;  /* 0x0000000208027825 */ /* 0x000fe200078e0206 */
[----:B------:R-:W-:-:S03]  /*9ad10*/  PRMT R21, R17, 0x7632, R21 ;  /* 0x0000763211157816 */ /* 0x000fc60000000015 */
[----:B------:R-:W-:-:S04]  /*9ad20*/  IMAD.WIDE R8, R8, 0x2, R4 ;  /* 0x0000000208087825 */ /* 0x000fc800078e0204 */
[----:B-1----:R-:W-:Y:S01]  /*9ad30*/  IMAD.WIDE R12, R0, 0x2, R6 ;  /* 0x00000002000c7825 */ /* 0x002fe200078e0206 */
[----:B------:R-:W-:-:S03]  /*9ad40*/  IADD3 R22, R28, 0x1c4, RZ ;  /* 0x000001c41c167810 */ /* 0x000fc60007ffe0ff */
[----:B------:R-:W-:Y:S01]  /*9ad50*/  IMAD.WIDE R16, R0, 0x2, R4 ;  /* 0x0000000200107825 */ /* 0x000fe200078e0204 */
[----:B------:R-:W-:Y:S03]  /*9ad60*/  @P0 STG.E.U16 [R2.64], R20 ;  /* 0x0000001402000986 */ /* 0x000fe6000c101506 */
[----:B------:R-:W-:Y:S01]  /*9ad70*/  @P1 STG.E.U16 [R8.64], R21 ;  /* 0x0000001508001986 */ /* 0x000fe2000c101506 */
[----:B------:R-:W4:Y:S01]  /*9ad80*/  LDL.LU R29, [R1+0x38] ;  /* 0x00003800011d7983 */ /* 0x000f220000300800 */
[----:B------:R-:W-:Y:S02]  /*9ad90*/  ISETP.GE.AND P0, PT, R22, c[0x0][0x17c], PT ;  /* 0x00005f0016007a0c */ /* 0x000fe40003f06270 */
[----:B------:R-:W4:Y:S01]  /*9ada0*/  LDL.LU R22, [R1+0x5f8] ;  /* 0x0005f80001167983 */ /* 0x000f220000300800 */
[----:B------:R-:W-:Y:S01]  /*9adb0*/  ISETP.LT.AND P1, PT, R24, c[0x0][0x178], !P5 ;  /* 0x00005e0018007a0c */ /* 0x000fe20006f21270 */
[----:B---3--:R-:W-:Y:S01]  /*9adc0*/  @P4 STG.E.U16 [R12.64], R23 ;  /* 0x000000170c004986 */ /* 0x008fe2000c101506 */
[----:B--2---:R0:W-:Y:S02]  /*9add0*/  @P2 STG.E.U16 [R16.64], R26 ;  /* 0x0000001a10002986 */ /* 0x0041e4000c101506 */
[----:B0-----:R-:W-:-:S02]  /*9ade0*/  PRMT R17, R23, 0x7632, R17 ;  /* 0x0000763217117816 */ /* 0x001fc40000000011 */
[----:B------:R-:W-:Y:S01]  /*9adf0*/  PRMT R16, R26, 0x7632, R16 ;  /* 0x000076321a107816 */ /* 0x000fe20000000010 */
[----:B------:R-:W2:Y:S01]  /*9ae00*/  LDL.LU R23, [R1+0x608] ;  /* 0x0006080001177983 */ /* 0x000ea20000300800 */
[----:B------:R-:W3:Y:S02]  /*9ae10*/  LDL.LU R24, [R1+0x58] ;  /* 0x0000580001187983 */ /* 0x000ee40000300800 */
[----:B------:R-:W2:Y:S01]  /*9ae20*/  LDL.LU R26, [R1+0x1720] ;  /* 0x00172000011a7983 */ /* 0x000ea20000300800 */
[----:B------:R-:W-:Y:S02]  /*9ae30*/  IADD3 R8, R0, c[0x0][0x198], RZ ;  /* 0x0000660000087a10 */ /* 0x000fe40007ffe0ff */
[----:B------:R-:W-:Y:S02]  /*9ae40*/  ISETP.LT.AND P5, PT, R25, c[0x0][0x178], !P5 ;  /* 0x00005e0019007a0c */ /* 0x000fe40006fa1270 */
[----:B------:R-:W-:Y:S02]  /*9ae50*/  IADD3 R12, R28, 0x1c5, RZ ;  /* 0x000001c51c0c7810 */ /* 0x000fe40007ffe0ff */
[C---:B------:R-:W-:Y:S01]  /*9ae60*/  IADD3 R20, R8.reuse, c[0x0][0x198], RZ ;  /* 0x0000660008147a10 */ /* 0x040fe20007ffe0ff */
[----:B------:R-:W-:-:S04]  /*9ae70*/  IMAD.WIDE R2, R8, 0x2, R6 ;  /* 0x0000000208027825 */ /* 0x000fc800078e0206 */
[----:B------:R-:W-:Y:S01]  /*9ae80*/  IMAD.WIDE R8, R8, 0x2, R4 ;  /* 0x0000000208087825 */ /* 0x000fe200078e0204 */
[----:B------:R-:W-:-:S03]  /*9ae90*/  ISETP.GE.AND P4, PT, R12, c[0x0][0x17c], PT ;  /* 0x00005f000c007a0c */ /* 0x000fc60003f86270 */
[C---:B------:R-:W-:Y:S01]  /*9aea0*/  IMAD.WIDE R12, R20.reuse, 0x2, R6 ;  /* 0x00000002140c7825 */ /* 0x040fe200078e0206 */
[----:B------:R0:W-:Y:S04]  /*9aeb0*/  @P1 STG.E.U16 [R2.64], R17 ;  /* 0x0000001102001986 */ /* 0x0001e8000c101506 */
[----:B------:R-:W-:Y:S01]  /*9aec0*/  @P5 STG.E.U16 [R8.64], R16 ;  /* 0x0000001008005986 */ /* 0x000fe2000c101506 */
[----:B0-----:R-:W-:Y:S01]  /*9aed0*/  IMAD.WIDE R2, R20, 0x2, R4 ;  /* 0x0000000214027825 */ /* 0x001fe200078e0204 */
[----:B------:R-:W-:-:S04]  /*9aee0*/  IADD3 R0, R28, 0x1c6, RZ ;  /* 0x000001c61c007810 */ /* 0x000fc80007ffe0ff */
[----:B------:R-:W-:Y:S01]  /*9aef0*/  ISETP.GE.AND P1, PT, R0, c[0x0][0x17c], PT ;  /* 0x00005f0000007a0c */ /* 0x000fe20003f26270 */
[----:B------:R-:W-:Y:S01]  /*9af00*/  IADD3 R0, R28, 0x1c7, RZ ;  /* 0x000001c71c007810 */ /* 0x000fe20007ffe0ff */
[----:B--2---:R-:W-:Y:S01]  /*9af10*/  ISETP.LT.AND P2, PT, R26, c[0x0][0x178], !P6 ;  /* 0x00005e001a007a0c */ /* 0x004fe20007741270 */
[----:B------:R-:W-:-:S12]  /*9af20*/  ISETP.LT.AND P6, PT, R25, c[0x0][0x178], !P6 ;  /* 0x00005e0019007a0c */ /* 0x000fd800077c1270 */
[----:B----4-:R0:W-:Y:S01]  /*9af30*/  @P2 STG.E.U16 [R12.64], R22 ;  /* 0x000000160c002986 */ /* 0x0101e2000c101506 */
[----:B------:R1:W-:Y:S01]  /*9af40*/  @P6 STG.E.U16 [R2.64], R29 ;  /* 0x0000001d02006986 */ /* 0x0003e2000c101506 */
[----:B0-----:R-:W-:Y:S02]  /*9af50*/  PRMT R13, R29, 0x7632, R13 ;  /* 0x000076321d0d7816 */ /* 0x001fe4000000000d */
[----:B-1----:R-:W2:Y:S01]  /*9af60*/  LDL.LU R29, [R1+0x618] ;  /* 0x00061800011d7983 */ /* 0x002ea20000300800 */
[----:B------:R-:W4:Y:S01]  /*9af70*/  LDL.LU R17, [R1+0xb8] ;  /* 0x0000b80001117983 */ /* 0x000f220000300800 */
[----:B------:R-:W-:Y:S01]  /*9af80*/  ISETP.LT.AND P5, PT, R26, c[0x0][0x178], !P3 ;  /* 0x00005e001a007a0c */ /* 0x000fe20005fa1270 */
[----:B------:R-:W-:Y:S01]  /*9af90*/  ISETP.LT.AND P3, PT, R25, c[0x0][0x178], !P3 ;  /* 0x00005e0019007a0c */ /* 0x000fe20005f61270 */
[----:B------:R-:W-:Y:S01]  /*9afa0*/  ISETP.GE.AND P2, PT, R0, c[0x0][0x17c], PT ;  /* 0x00005f0000007a0c */ /* 0x000fe20003f46270 */
[----:B------:R-:W-:Y:S01]  /*9afb0*/  IADD3 R0, R20, c[0x0][0x198], RZ ;  /* 0x0000660014007a10 */ /* 0x000fe20007ffe0ff */
[----:B------:R-:W-:-:S02]  /*9afc0*/  ISETP.LT.AND P6, PT, R26, c[0x0][0x178], !P0 ;  /* 0x00005e001a007a0c */ /* 0x000fc400047c1270 */
[----:B------:R-:W-:Y:S01]  /*9afd0*/  PRMT R12, R22, 0x7632, R12 ;  /* 0x00007632160c7816 */ /* 0x000fe2000000000c */
[----:B------:R-:W-:Y:S01]  /*9afe0*/  ISETP.LT.AND P0, PT, R25, c[0x0][0x178], !P0 ;  /* 0x00005e0019007a0c */ /* 0x000fe20004701270 */
[----:B------:R-:W4:Y:S01]  /*9aff0*/  LDL.LU R22, [R1+0x628] ;  /* 0x0006280001167983 */ /* 0x000f220000300800 */
[----:B------:R-:W-:-:S04]  /*9b000*/  IMAD.WIDE R8, R0, 0x2, R6 ;  /* 0x0000000200087825 */ /* 0x000fc800078e0206 */
[C---:B------:R-:W-:Y:S01]  /*9b010*/  IMAD.WIDE R2, R0.reuse, 0x2, R4 ;  /* 0x0000000200027825 */ /* 0x040fe200078e0204 */
[----:B------:R-:W-:Y:S01]  /*9b020*/  IADD3 R0, R0, c[0x0][0x198], RZ ;  /* 0x0000660000007a10 */ /* 0x000fe20007ffe0ff */
[----:B------:R-:W-:Y:S03]  /*9b030*/  @P5 STG.E.U16 [R8.64], R12 ;  /* 0x0000000c08005986 */ /* 0x000fe6000c101506 */
[----:B------:R0:W-:Y:S01]  /*9b040*/  @P3 STG.E.U16 [R2.64], R13 ;  /* 0x0000000d02003986 */ /* 0x0001e2000c101506 */
[----:B------:R-:W-:Y:S01]  /*9b050*/  ISETP.LT.AND P3, PT, R26, c[0x0][0x178], !P4 ;  /* 0x00005e001a007a0c */ /* 0x000fe20006761270 */
[----:B0-----:R-:W-:Y:S01]  /*9b060*/  IMAD.WIDE R2, R0, 0x2, R6 ;  /* 0x0000000200027825 */ /* 0x001fe200078e0206 */
[----:B------:R-:W-:-:S03]  /*9b070*/  IADD3 R12, R28, 0x1c9, RZ ;  /* 0x000001c91c0c7810 */ /* 0x000fc60007ffe0ff */
[----:B------:R-:W-:Y:S01]  /*9b080*/  IMAD.WIDE R8, R0, 0x2, R4 ;  /* 0x0000000200087825 */ /* 0x000fe200078e0204 */
[----:B------:R-:W-:Y:S01]  /*9b090*/  @P6 STG.E.U16 [R2.64], R23 ;  /* 0x0000001702006986 */ /* 0x000fe2000c101506 */
[----:B------:R-:W-:-:S03]  /*9b0a0*/  ISETP.GE.AND P6, PT, R12, c[0x0][0x17c], PT ;  /* 0x00005f000c007a0c */ /* 0x000fc60003fc6270 */
[----:B---3--:R0:W-:Y:S01]  /*9b0b0*/  @P0 STG.E.U16 [R8.64], R24 ;  /* 0x0000001808000986 */ /* 0x0081e2000c101506 */
[----:B------:R-:W-:Y:S02]  /*9b0c0*/  PRMT R12, R24, 0x7632, R12 ;  /* 0x00007632180c7816 */ /* 0x000fe4000000000c */
[----:B------:R-:W-:Y:S02]  /*9b0d0*/  IADD3 R0, R0, c[0x0][0x198], RZ ;  /* 0x0000660000007a10 */ /* 0x000fe40007ffe0ff */
[----:B------:R-:W-:Y:S02]  /*9b0e0*/  ISETP.LT.AND P4, PT, R25, c[0x0][0x178], !P4 ;  /* 0x00005e0019007a0c */ /* 0x000fe40006781270 */
[----:B------:R-:W-:Y:S01]  /*9b0f0*/  ISETP.LT.AND P0, PT, R26, c[0x0][0x178], !P1 ;  /* 0x00005e001a007a0c */ /* 0x000fe20004f01270 */
[----:B0-----:R-:W3:Y:S01]  /*9b100*/  LDL.LU R24, [R1+0xa8] ;  /* 0x0000a80001187983 */ /* 0x001ee20000300800 */
[----:B------:R-:W-:Y:S01]  /*9b110*/  PRMT R13, R23, 0x7632, R13 ;  /* 0x00007632170d7816 */ /* 0x000fe2000000000d */
[----:B------:R-:W-:-:S04]  /*9b120*/  IMAD.WIDE R2, R0, 0x2, R6 ;  /* 0x0000000200027825 */ /* 0x000fc800078e0206 */
[C---:B------:R-:W-:Y:S01]  /*9b130*/  IMAD.WIDE R8, R0.reuse, 0x2, R4 ;  /* 0x0000000200087825 */ /* 0x040fe200078e0204 */
[----:B------:R-:W-:Y:S01]  /*9b140*/  IADD3 R0, R0, c[0x0][0x198], RZ ;  /* 0x0000660000007a10 */ /* 0x000fe20007ffe0ff */
[----:B------:R-:W3:Y:S04]  /*9b150*/  LDL.LU R23, [R1+0x638] ;  /* 0x0006380001177983 */ /* 0x000ee80000300800 */
[----:B------:R0:W-:Y:S01]  /*9b160*/  @P3 STG.E.U16 [R2.64], R13 ;  /* 0x0000000d02003986 */ /* 0x0001e2000c101506 */
[----:B------:R1:W-:Y:S02]  /*9b170*/  @P4 STG.E.U16 [R8.64], R12 ;  /* 0x0000000c08004986 */ /* 0x0003e4000c101506 */
[C---:B0-----:R-:W-:Y:S01]  /*9b180*/  IMAD.WIDE R2, R0.reuse, 0x2, R6 ;  /* 0x0000000200027825 */ /* 0x041fe200078e0206 */
[----:B-1----:R-:W-:-:S04]  /*9b190*/  IADD3 R12, R0, c[0x0][0x198], RZ ;  /* 0x00006600000c7a10 */ /* 0x002fc80007ffe0ff */
[----:B--2---:R0:W-:Y:S02]  /*9b1a0*/  @P0 STG.E.U16 [R2.64], R29 ;  /* 0x0000001d02000986 */ /* 0x0041e4000c101506 */
[----:B0-----:R-:W-:Y:S01]  /*9b1b0*/  IMAD.WIDE R2, R0, 0x2, R4 ;  /* 0x0000000200027825 */ /* 0x001fe200078e0204 */
[----:B------:R-:W-:Y:S02]  /*9b1c0*/  PRMT R0, R29, 0x7632, R0 ;  /* 0x000076321d007816 */ /* 0x000fe40000000000 */
[----:B------:R-:W2:Y:S01]  /*9b1d0*/  LDL.LU R29, [R1+0x98] ;  /* 0x00009800011d7983 */ /* 0x000ea20000300800 */
[----:B------:R-:W-:Y:S02]  /*9b1e0*/  ISETP.LT.AND P1, PT, R25, c[0x0][0x178], !P1 ;  /* 0x00005e0019007a0c */ /* 0x000fe40004f21270 */
[----:B------:R-:W-:Y:S02]  /*9b1f0*/  ISETP.LT.AND P4, PT, R26, c[0x0][0x178], !P2 ;  /* 0x00005e001a007a0c */ /* 0x000fe40005781270 */
[----:B------:R-:W-:-:S02]  /*9b200*/  IADD3 R16, R28, 0x1c8, RZ ;  /* 0x000001c81c107810 */ /* 0x000fc40007ffe0ff */
[----:B------:R-:W-:Y:S02]  /*9b210*/  IADD3 R8, R28, 0x1cb, RZ ;  /* 0x000001cb1c087810 */ /* 0x000fe40007ffe0ff */
[----:B------:R-:W-:Y:S02]  /*9b220*/  ISETP.GE.AND P5, PT, R16, c[0x0][0x17c], PT ;  /* 0x00005f0010007a0c */ /* 0x000fe40003fa6270 */
[----:B------:R-:W-:Y:S01]  /*9b230*/  ISETP.GE.AND P0, PT, R8, c[0x0][0x17c], PT ;  /* 0x00005f0008007a0c */ /* 0x000fe20003f06270 */
[----:B------:R-:W-:Y:S01]  /*9b240*/  IMAD.WIDE R8, R12, 0x2, R6 ;  /* 0x000000020c087825 */ /* 0x000fe200078e0206 */
[----:B------:R-:W-:Y:S01]  /*9b250*/  ISETP.LT.AND P2, PT, R25, c[0x0][0x178], !P2 ;  /* 0x00005e0019007a0c */ /* 0x000fe20005741270 */
[----:B----4-:R-:W-:Y:S01]  /*9b260*/  @P1 STG.E.U16 [R2.64], R17 ;  /* 0x0000001102001986 */ /* 0x010fe2000c101506 */
[----:B------:R-:W-:Y:S02]  /*9b270*/  ISETP.LT.AND P1, PT, R26, c[0x0][0x178], !P5 ;  /* 0x00005e001a007a0c */ /* 0x000fe40006f21270 */
[----:B------:R0:W-:Y:S01]  /*9b280*/  @P4 STG.E.U16 [R8.64], R0 ;  /* 0x0000000008004986 */ /* 0x0001e2000c101506 */
[----:B------:R-:W-:-:S02]  /*9b290*/  PRMT R16, R17, 0x7632, R16 ;  /* 0x0000763211107816 */ /* 0x000fc40000000010 */
[----:B------:R-:W-:Y:S02]  /*9b2a0*/  ISETP.LT.AND P5, PT, R25, c[0x0][0x178], !P5 ;  /* 0x00005e0019007a0c */ /* 0x000fe40006fa1270 */
[C---:B0-----:R-:W-:Y:S01]  /*9b2b0*/  IADD3 R0, R12.reuse, c[0x0][0x198], RZ ;  /* 0x000066000c007a10 */ /* 0x041fe20007ffe0ff */
[----:B------:R-:W-:-:S04]  /*9b2c0*/  IMAD.WIDE R2, R12, 0x2, R4 ;  /* 0x000000020c027825 */ /* 0x000fc800078e0204 */
[----:B------:R-:W-:Y:S01]  /*9b2d0*/  IMAD.WIDE R8, R0, 0x2, R6 ;  /* 0x0000000200087825 */ /* 0x000fe200078e0206 */
[----:B------:R-:W-:Y:S01]  /*9b2e0*/  @P2 STG.E.U16 [R2.64], R16 ;  /* 0x0000001002002986 */ /* 0x000fe2000c101506 */
[----:B------:R-:W-:-:S03]  /*9b2f0*/  IADD3 R13, R28, 0x1ca, RZ ;  /* 0x000001ca1c0d7810 */ /* 0x000fc60007ffe0ff */
[----:B------:R0:W-:Y:S01]  /*9b300*/  @P1 STG.E.U16 [R8.64], R22 ;  /* 0x0000001608001986 */ /* 0x0001e2000c101506 */
[----:B------:R-:W-:Y:S02]  /*9b310*/  ISETP.LT.AND P1, PT, R26, c[0x0][0x178], !P6 ;  /* 0x00005e001a007a0c */ /* 0x000fe40007721270 */
[----:B------:R-:W-:Y:S01]  /*9b320*/  ISETP.GE.AND P3, PT, R13, c[0x0][0x17c], PT ;  /* 0x00005f000d007a0c */ /* 0x000fe20003f66270 */
[C---:B------:R-:W-:Y:S01]  /*9b330*/  IMAD.WIDE R12, R0.reuse, 0x2, R4 ;  /* 0x00000002000c7825 */ /* 0x040fe200078e0204 */
[----:B0-----:R-:W-:-:S03]  /*9b340*/  IADD3 R8, R0, c[0x0][0x198], RZ ;  /* 0x0000660000087a10 */ /* 0x001fc60007ffe0ff */
[----:B------:R-:W-:Y:S01]  /*9b350*/  PRMT R0, R22, 0x7632, R0 ;  /* 0x0000763216007816 */ /* 0x000fe20000000000 */
[----:B------:R-:W-:Y:S01]  /*9b360*/  IADD3 R22, R28, 0x1ce, RZ ;  /* 0x000001ce1c167810 */ /* 0x000fe20007ffe0ff */
[----:B------:R-:W-:Y:S01]  /*9b370*/  IMAD.WIDE R2, R8, 0x2, R6 ;  /* 0x0000000208027825 */ /* 0x000fe200078e0206 */
[----:B---3--:R0:W-:Y:S01]  /*9b380*/  @P5 STG.E.U16 [R12.64], R24 ;  /* 0x000000180c005986 */ /* 0x0081e2000c101506 */
[----:B------:R-:W-:-:S03]  /*9b390*/  PRMT R21, R24, 0x7632, R21 ;  /* 0x0000763218157816 */ /* 0x000fc60000000015 */
[----:B------:R-:W-:Y:S01]  /*9b3a0*/  @P1 STG.E.U16 [R2.64], R0 ;  /* 0x0000000002001986 */ /* 0x000fe2000c101506 */
[----:B------:R-:W-:Y:S02]  /*9b3b0*/  ISETP.GE.AND P1, PT, R22, c[0x0][0x17c], PT ;  /* 0x00005f0016007a0c */ /* 0x000fe40003f26270 */
[----:B------:R-:W-:Y:S02]  /*9b3c0*/  IADD3 R20, R28, 0x1cd, RZ ;  /* 0x000001cd1c147810 */ /* 0x000fe40007ffe0ff */
[C---:B------:R-:W-:Y:S01]  /*9b3d0*/  ISETP.LT.AND P6, PT, R25.reuse, c[0x0][0x178], !P6 ;  /* 0x00005e0019007a0c */ /* 0x040fe200077c1270 */
[----:B0-----:R-:W3:Y:S01]  /*9b3e0*/  LDL.LU R24, [R1+0x88] ;  /* 0x0000880001187983 */ /* 0x001ee20000300800 */
[----:B------:R-:W4:Y:S01]  /*9b3f0*/  LDL.LU R22, [R1+0x648] ;  /* 0x0006480001167983 */ /* 0x000f220000300800 */
[----:B------:R-:W-:Y:S01]  /*9b400*/  ISETP.LT.AND P5, PT, R26, c[0x0][0x178], !P3 ;  /* 0x00005e001a007a0c */ /* 0x000fe20005fa1270 */
[----:B------:R-:W-:Y:S01]  /*9b410*/  ISETP.LT.AND P3, PT, R25, c[0x0][0x178], !P3 ;  /* 0x00005e0019007a0c */ /* 0x000fe20005f61270 */
[----:B------:R-:W-:Y:S01]  /*9b420*/  ISETP.GE.AND P2, PT, R20, c[0x0][0x17c], PT ;  /* 0x00005f0014007a0c */ /* 0x000fe20003f46270 */
[----:B------:R-:W-:Y:S01]  /*9b430*/  IADD3 R20, R8, c[0x0][0x198], RZ ;  /* 0x0000660008147a10 */ /* 0x000fe20007ffe0ff */
[----:B------:R-:W-:Y:S01]  /*9b440*/  IADD3 R17, R28, 0x1cc, RZ ;  /* 0x000001cc1c117810 */ /* 0x000fe20007ffe0ff */
[----:B------:R-:W-:-:S04]  /*9b450*/  IMAD.WIDE R8, R8, 0x2, R4 ;  /* 0x0000000208087825 */ /* 0x000fc800078e0204 */
[----:B------:R-:W-:Y:S01]  /*9b460*/  IMAD.WIDE R12, R20, 0x2, R6 ;  /* 0x00000002140c7825 */ /* 0x000fe200078e0206 */
[----:B------:R-:W-:-:S03]  /*9b470*/  ISETP.GE.AND P4, PT, R17, c[0x0][0x17c], PT ;  /* 0x00005f0011007a0c */ /* 0x000fc60003f86270 */
[----:B------:R-:W-:Y:S01]  /*9b480*/  IMAD.WIDE R16, R20, 0x2, R4 ;  /* 0x0000000214107825 */ /* 0x000fe200078e0204 */
[----:B------:R-:W-:Y:S03]  /*9b490*/  @P6 STG.E.U16 [R8.64], R21 ;  /* 0x0000001508006986 */ /* 0x000fe6000c101506 */
[----:B------:R-:W-:Y:S01]  /*9b4a0*/  @P5 STG.E.U16 [R12.64], R23 ;  /* 0x000000170c005986 */ /* 0x000fe2000c101506 */
[----:B--2---:R0:W-:Y:S02]  /*9b4b0*/  @P3 STG.E.U16 [R16.64], R29 ;  /* 0x0000001d10003986 */ /* 0x0041e4000c101506 */
[----:B0-----:R-:W-:Y:S02]  /*9b4c0*/  PRMT R16, R23, 0x7632, R16 ;  /* 0x0000763217107816 */ /* 0x001fe40000000010 */
[----:B------:R-:W2:Y:S01]  /*9b4d0*/  LDL.LU R23, [R1+0x658] ;  /* 0x0006580001177983 */ /* 0x000ea20000300800 */
[----:B------:R-:W-:-:S02]  /*9b4e0*/  PRMT R0, R29, 0x7632, R0 ;  /* 0x000076321d007816 */ /* 0x000fc40000000000 */
[----:B------:R-:W2:Y:S01]  /*9b4f0*/  LDL.LU R29, [R1+0x78] ;  /* 0x00007800011d7983 */ /* 0x000ea20000300800 */
[----:B------:R-:W-:Y:S01]  /*9b500*/  ISETP.LT.AND P5, PT, R26, c[0x0][0x178], !P0 ;  /* 0x00005e001a007a0c */ /* 0x000fe200047a1270 */
[C---:B------:R-:W-:Y:S01]  /*9b510*/  ISETP.LT.AND P0, PT, R25.reuse, c[0x0][0x178], !P0 ;  /* 0x00005e0019007a0c */ /* 0x040fe20004701270 */
[----:B------:R-:W-:Y:S02]  /*9b520*/  IADD3 R8, R20, c[0x0][0x198], RZ ;  /* 0x0000660014087a10 */ /* 0x000fe40007ffe0ff */
[----:B------:R-:W-:Y:S01]  /*9b530*/  ISETP.LT.AND P6, PT, R26, c[0x0][0x178], !P4 ;  /* 0x00005e001a007a0c */ /* 0x000fe200067c1270 */
[----:B------:R-:W-:Y:S01]  /*9b540*/  ISETP.LT.AND P4, PT, R25, c[0x0][0x178], !P4 ;  /* 0x00005e0019007a0c */ /* 0x000fe20006781270 */
[----:B------:R-:W-:Y:S02]  /*9b550*/  IADD3 R12, R28, 0x1cf, RZ ;  /* 0x000001cf1c0c7810 */ /* 0x000fe40007ffe0ff */
[C---:B------:R-:W-:Y:S01]  /*9b560*/  IADD3 R20, R8.reuse, c[0x0][0x198], RZ ;  /* 0x0000660008147a10 */ /* 0x040fe20007ffe0ff */
[----:B------:R-:W-:-:S04]  /*9b570*/  IMAD.WIDE R2, R8, 0x2, R6 ;  /* 0x0000000208027825 */ /* 0x000fc800078e0206 */
[----:B------:R-:W-:Y:S01]  /*9b580*/  IMAD.WIDE R8, R8, 0x2, R4 ;  /* 0x0000000208087825 */ /* 0x000fe200078e0204 */
[----:B------:R-:W-:-:S03]  /*9b590*/  ISETP.GE.AND P3, PT, R12, c[0x0][0x17c], PT ;  /* 0x00005f000c007a0c */ /* 0x000fc60003f66270 */
[C---:B------:R-:W-:Y:S01]  /*9b5a0*/  IMAD.WIDE R12, R20.reuse, 0x2, R6 ;  /* 0x00000002140c7825 */ /* 0x040fe200078e0206 */
[----:B------:R0:W-:Y:S03]  /*9b5b0*/  @P5 STG.E.U16 [R2.64], R16 ;  /* 0x0000001002005986 */ /* 0x0001e6000c101506 */
[----:B------:R1:W-:Y:S02]  /*9b5c0*/  @P0 STG.E.U16 [R8.64], R0 ;  /* 0x0000000008000986 */ /* 0x0003e4000c101506 */
[----:B0-----:R-:W-:Y:S01]  /*9b5d0*/  IMAD.WIDE R2, R20, 0x2, R4 ;  /* 0x0000000214027825 */ /* 0x001fe200078e0204 */
[----:B-1----:R-:W-:-:S04]  /*9b5e0*/  IADD3 R0, R28, 0x1d1, RZ ;  /* 0x000001d11c007810 */ /* 0x002fc80007ffe0ff */
[----:B------:R-:W-:Y:S01]  /*9b5f0*/  ISETP.GE.AND P0, PT, R0, c[0x0][0x17c], PT ;  /* 0x00005f0000007a0c */ /* 0x000fe20003f06270 */
[----:B------:R-:W-:-:S05]  /*9b600*/  IADD3 R0, R20, c[0x0][0x198], RZ ;  /* 0x0000660014007a10 */ /* 0x000fca0007ffe0ff */
[----:B------:R-:W-:Y:S01]  /*9b610*/  IMAD.WIDE R8, R0, 0x2, R6 ;  /* 0x0000000200087825 */ /* 0x000fe200078e0206 */
[----:B----4-:R0:W-:Y:S01]  /*9b620*/  @P6 STG.E.U16 [R12.64], R22 ;  /* 0x000000160c006986 */ /* 0x0101e2000c101506 */
[C---:B------:R-:W-:Y:S02]  /*9b630*/  ISETP.LT.AND P6, PT, R26.reuse, c[0x0][0x178], !P2 ;  /* 0x00005e001a007a0c */ /* 0x040fe400057c1270 */
[----:B---3--:R1:W-:Y:S01]  /*9b640*/  @P4 STG.E.U16 [R2.64], R24 ;  /* 0x0000001802004986 */ /* 0x0083e2000c101506 */
[----:B------:R-:W-:Y:S02]  /*9b650*/  ISETP.LT.AND P2, PT, R25, c[0x0][0x178], !P2 ;  /* 0x00005e0019007a0c */ /* 0x000fe40005741270 */
[----:B------:R-:W-:Y:S02]  /*9b660*/  ISETP.LT.AND P4, PT, R26, c[0x0][0x178], !P1 ;  /* 0x00005e001a007a0c */ /* 0x000fe40004f81270 */
[----:B0-----:R-:W-:Y:S02]  /*9b670*/  PRMT R13, R24, 0x7632, R13 ;  /* 0x00007632180d7816 */ /* 0x001fe4000000000d */
[----:B-1----:R-:W3:Y:S01]  /*9b680*/  LDL.LU R24, [R1+0x668] ;  /* 0x0006680001187983 */ /* 0x002ee20000300800 */
[----:B------:R-:W-:-:S02]  /*9b690*/  PRMT R12, R22, 0x7632, R12 ;  /* 0x00007632160c7816 */ /* 0x000fc4000000000c */
[----:B------:R-:W4:Y:S02]  /*9b6a0*/  LDL.LU R22, [R1+0x68] ;  /* 0x0000680001167983 */ /* 0x000f240000300800 */
        /* <DEDUP_REMOVED lines=8> */
[----:B--2---:R0:W-:Y:S01]  /*9b730*/  @P4 STG.E.U16 [R2.64], R23 ;  /* 0x0000001702004986 */ /* 0x0041e2000c101506 */
[----:B------:R-:W-:-:S03]  /*9b740*/  PRMT R13, R23, 0x7632, R13 ;  /* 0x00007632170d7816 */ /* 0x000fc6000000000d */
[----:B0-----:R-:W2:Y:S01]  /*9b750*/  LDL.LU R23, [R1+0x688] ;  /* 0x0006880001177983 */ /* 0x001ea20000300800 */
[----:B------:R-:W-:Y:S02]  /*9b760*/  ISETP.GE.AND P4, PT, R12, c[0x0][0x17c], PT ;  /* 0x00005f000c007a0c */ /* 0x000fe40003f86270 */
[----:B------:R0:W-:Y:S01]  /*9b770*/  @P1 STG.E.U16 [R8.64], R29 ;  /* 0x0000001d08001986 */ /* 0x0001e2000c101506 */
[----:B------:R-:W-:Y:S02]  /*9b780*/  PRMT R12, R29, 0x7632, R12 ;  /* 0x000076321d0c7816 */ /* 0x000fe4000000000c */
[----:B0-----:R-:W2:Y:S01]  /*9b790*/  LDL.LU R29, [R1+0x48] ;  /* 0x00004800011d7983 */ /* 0x001ea20000300800 */
[----:B------:R-:W-:Y:S02]  /*9b7a0*/  IADD3 R17, R28, 0x1d0, RZ ;  /* 0x000001d01c117810 */ /* 0x000fe40007ffe0ff */
[----:B------:R-:W-:Y:S01]  /*9b7b0*/  ISETP.LT.AND P2, PT, R26, c[0x0][0x178], !P3 ;  /* 0x00005e001a007a0c */ /* 0x000fe20005f41270 */
[----:B------:R-:W-:Y:S01]  /*9b7c0*/  ISETP.LT.AND P3, PT, R25, c[0x0][0x178], !P3 ;  /* 0x00005e0019007a0c */ /* 0x000fe20005f61270 */
[----:B------:R-:W-:-:S02]  /*9b7d0*/  IADD3 R0, R0, c[0x0][0x198], RZ ;  /* 0x0000660000007a10 */ /* 0x000fc40007ffe0ff */
[----:B------:R-:W-:-:S04]  /*9b7e0*/  ISETP.GE.AND P5, PT, R17, c[0x0][0x17c], PT ;  /* 0x00005f0011007a0c */ /* 0x000fc80003fa6270 */
[----:B------:R-:W-:Y:S01]  /*9b7f0*/  ISETP.LT.AND P1, PT, R26, c[0x0][0x178], !P5 ;  /* 0x00005e001a007a0c */ /* 0x000fe20006f21270 */
[----:B------:R-:W-:-:S04]  /*9b800*/  IMAD.WIDE R2, R0, 0x2, R6 ;  /* 0x0000000200027825 */ /* 0x000fc800078e0206 */
[C---:B------:R-:W-:Y:S01]  /*9b810*/  IMAD.WIDE R8, R0.reuse, 0x2, R4 ;  /* 0x0000000200087825 */ /* 0x040fe200078e0204 */
[----:B------:R-:W-:Y:S02]  /*9b820*/  IADD3 R0, R0, c[0x0][0x198], RZ ;  /* 0x0000660000007a10 */ /* 0x000fe40007ffe0ff */
[----:B------:R-:W-:Y:S01]  /*9b830*/  ISETP.LT.AND P5, PT, R25, c[0x0][0x178], !P5 ;  /* 0x00005e0019007a0c */ /* 0x000fe20006fa1270 */
[----:B------:R0:W-:Y:S01]  /*9b840*/  @P2 STG.E.U16 [R2.64], R13 ;  /* 0x0000000d02002986 */ /* 0x0001e2000c101506 */
[----:B------:R1:W-:Y:S01]  /*9b850*/  @P3 STG.E.U16 [R8.64], R12 ;  /* 0x0000000c08003986 */ /* 0x0003e2000c101506 */
[----:B------:R-:W-:Y:S02]  /*9b860*/  ISETP.LT.AND P3, PT, R26, c[0x0][0x178], !P0 ;  /* 0x00005e001a007a0c */ /* 0x000fe40004761270 */
[----:B------:R-:W-:Y:S01]  /*9b870*/  IADD3 R16, R28, 0x1d2, RZ ;  /* 0x000001d21c107810 */ /* 0x000fe20007ffe0ff */
[----:B0-----:R-:W-:Y:S01]  /*9b880*/  IMAD.WIDE R2, R0, 0x2, R6 ;  /* 0x0000000200027825 */ /* 0x001fe200078e0206 */
[----:B-1----:R-:W-:-:S02]  /*9b890*/  IADD3 R8, R28, 0x1d5, RZ ;  /* 0x000001d51c087810 */ /* 0x002fc40007ffe0ff */
[----:B------:R-:W-:Y:S02]  /*9b8a0*/  IADD3 R12, R0, c[0x0][0x198], RZ ;  /* 0x00006600000c7a10 */ /* 0x000fe40007ffe0ff */
[----:B------:R-:W-:Y:S02]  /*9b8b0*/  ISETP.GE.AND P6, PT, R16, c[0x0][0x17c], PT ;  /* 0x00005f0010007a0c */ /* 0x000fe40003fc6270 */
[----:B------:R-:W-:Y:S01]  /*9b8c0*/  ISETP.LT.AND P0, PT, R25, c[0x0][0x178], !P0 ;  /* 0x00005e0019007a0c */ /* 0x000fe20004701270 */
[----:B---3--:R0:W-:Y:S01]  /*9b8d0*/  @P1 STG.E.U16 [R2.64], R24 ;  /* 0x0000001802001986 */ /* 0x0081e2000c101506 */
[----:B------:R-:W-:Y:S01]  /*9b8e0*/  ISETP.GE.AND P1, PT, R8, c[0x0][0x17c], PT ;  /* 0x00005f0008007a0c */ /* 0x000fe20003f26270 */
[----:B------:R-:W-:-:S04]  /*9b8f0*/  IMAD.WIDE R8, R12, 0x2, R6 ;  /* 0x000000020c087825 */ /* 0x000fc800078e0206 */
[----:B0-----:R-:W-:Y:S01]  /*9b900*/  IMAD.WIDE R2, R0, 0x2, R4 ;  /* 0x0000000200027825 */ /* 0x001fe200078e0204 */
[----:B------:R-:W-:Y:S02]  /*9b910*/  PRMT R0, R24, 0x7632, R0 ;  /* 0x0000763218007816 */ /* 0x000fe40000000000 */
[----:B----4-:R-:W-:Y:S02]  /*9b920*/  PRMT R16, R22, 0x7632, R16 ;  /* 0x0000763216107816 */ /* 0x010fe40000000010 */
[----:B------:R-:W-:Y:S01]  /*9b930*/  IADD3 R13, R28, 0x1d4, RZ ;  /* 0x000001d41c0d7810 */ /* 0x000fe20007ffe0ff */
[----:B------:R-:W3:Y:S04]  /*9b940*/  LDL.LU R24, [R1+0x28] ;  /* 0x0000280001187983 */ /* 0x000ee80000300800 */
[----:B------:R-:W-:Y:S01]  /*9b950*/  @P5 STG.E.U16 [R2.64], R22 ;  /* 0x0000001602005986 */ /* 0x000fe2000c101506 */
[----:B------:R-:W-:Y:S01]  /*9b960*/  ISETP.LT.AND P5, PT, R26, c[0x0][0x178], !P6 ;  /* 0x00005e001a007a0c */ /* 0x000fe200077a1270 */
[----:B------:R0:W-:Y:S01]  /*9b970*/  @P3 STG.E.U16 [R8.64], R0 ;  /* 0x0000000008003986 */ /* 0x0001e2000c101506 */
[----:B------:R-:W-:-:S02]  /*9b980*/  ISETP.LT.AND P6, PT, R25, c[0x0][0x178], !P6 ;  /* 0x00005e0019007a0c */ /* 0x000fc400077c1270 */
[C---:B0-----:R-:W-:Y:S01]  /*9b990*/  IADD3 R0, R12.reuse, c[0x0][0x198], RZ ;  /* 0x000066000c007a10 */ /* 0x041fe20007ffe0ff */
[----:B------:R-:W-:-:S04]  /*9b9a0*/  IMAD.WIDE R2, R12, 0x2, R4 ;  /* 0x000000020c027825 */ /* 0x000fc800078e0204 */
[C---:B------:R-:W-:Y:S01]  /*9b9b0*/  IMAD.WIDE R8, R0.reuse, 0x2, R6 ;  /* 0x0000000200087825 */ /* 0x040fe200078e0206 */
[----:B------:R-:W-:Y:S01]  /*9b9c0*/  @P0 STG.E.U16 [R2.64], R16 ;  /* 0x0000001002000986 */ /* 0x000fe2000c101506 */
[----:B------:R-:W-:Y:S02]  /*9b9d0*/  ISETP.GE.AND P2, PT, R13, c[0x0][0x17c], PT ;  /* 0x00005f000d007a0c */ /* 0x000fe40003f46270 */
[----:B------:R-:W-:Y:S01]  /*9b9e0*/  IMAD.WIDE R12, R0, 0x2, R4 ;  /* 0x00000002000c7825 */ /* 0x000fe200078e0204 */
[----:B--2---:R0:W-:Y:S01]  /*9b9f0*/  @P5 STG.E.U16 [R8.64], R23 ;  /* 0x0000001708005986 */ /* 0x0041e2000c101506 */
[----:B------:R-:W-:Y:S02]  /*9ba00*/  ISETP.LT.AND P5, PT, R26, c[0x0][0x178], !P4 ;  /* 0x00005e001a007a0c */ /* 0x000fe400067a1270 */
[----:B0-----:R-:W-:Y:S01]  /*9ba10*/  IADD3 R8, R0, c[0x0][0x198], RZ ;  /* 0x0000660000087a10 */ /* 0x001fe20007ffe0ff */
[----:B------:R-:W-:Y:S01]  /*9ba20*/  PRMT R0, R23, 0x7632, R0 ;  /* 0x0000763217007816 */ /* 0x000fe20000000000 */
[----:B------:R0:W-:Y:S01]  /*9ba30*/  @P6 STG.E.U16 [R12.64], R29 ;  /* 0x0000001d0c006986 */ /* 0x0001e2000c101506 */
[----:B------:R-:W-:-:S03]  /*9ba40*/  PRMT R21, R29, 0x7632, R21 ;  /* 0x000076321d157816 */ /* 0x000fc60000000015 */
[----:B------:R-:W2:Y:S01]  /*9ba50*/  LDL.LU R23, [R1+0x6a8] ;  /* 0x0006a80001177983 */ /* 0x000ea20000300800 */
[----:B------:R-:W-:-:S05]  /*9ba60*/  IMAD.WIDE R2, R8, 0x2, R6 ;  /* 0x0000000208027825 */ /* 0x000fca00078e0206 */
[----:B------:R1:W-:Y:S04]  /*9ba70*/  @P5 STG.E.U16 [R2.64], R0 ;  /* 0x0000000002005986 */ /* 0x0003e8000c101506 */
[----:B0-----:R-:W4:Y:S04]  /*9ba80*/  LDL.LU R29, [R1+0x18] ;  /* 0x00001800011d7983 */ /* 0x001f280000300800 */
[----:B-1----:R-:W2:Y:S01]  /*9ba90*/  LDL.LU R3, [R1+0x698] ;  /* 0x0006980001037983 */ /* 0x002ea20000300800 */
[----:B------:R-:W-:Y:S02]  /*9baa0*/  IADD3 R20, R28, 0x1d7, RZ ;  /* 0x000001d71c147810 */ /* 0x000fe40007ffe0ff */
[----:B------:R-:W-:-:S02]  /*9bab0*/  ISETP.LT.AND P4, PT, R25, c[0x0][0x178], !P4 ;  /* 0x00005e0019007a0c */ /* 0x000fc40006781270 */
        /* <DEDUP_REMOVED lines=9> */
[----:B------:R0:W-:Y:S01]  /*9bb50*/  @P4 STG.E.U16 [R8.64], R21 ;  /* 0x0000001508004986 */ /* 0x0001e2000c101506 */
[----:B------:R-:W-:Y:S02]  /*9bb60*/  ISETP.LT.AND P4, PT, R26, c[0x0][0x178], !P1 ;  /* 0x00005e001a007a0c */ /* 0x000fe40004f81270 */
[C---:B------:R-:W-:Y:S01]  /*9bb70*/  ISETP.LT.AND P1, PT, R25.reuse, c[0x0][0x178], !P1 ;  /* 0x00005e0019007a0c */ /* 0x040fe20004f21270 */
[----:B0-----:R-:W-:Y:S01]  /*9bb80*/  IADD3 R8, R20, c[0x0][0x198], RZ ;  /* 0x0000660014087a10 */ /* 0x001fe20007ffe0ff */
[----:B--2---:R-:W-:Y:S01]  /*9bb90*/  @P6 STG.E.U16 [R12.64], R3 ;  /* 0x000000030c006986 */ /* 0x004fe2000c101506 */
[----:B---3--:R0:W-:Y:S01]  /*9bba0*/  @P2 STG.E.U16 [R16.64], R24 ;  /* 0x0000001810002986 */ /* 0x0081e2000c101506 */
[----:B------:R-:W-:Y:S01]  /*9bbb0*/  ISETP.LT.AND P6, PT, R26, c[0x0][0x178], !P3 ;  /* 0x00005e001a007a0c */ /* 0x000fe20005fc1270 */
[----:B------:R-:W-:Y:S01]  /*9bbc0*/  ISETP.LT.AND P3, PT, R25, c[0x0][0x178], !P3 ;  /* 0x00005e0019007a0c */ /* 0x000fe20005f61270 */
[----:B------:R-:W-:-:S02]  /*9bbd0*/  PRMT R0, R3, 0x7632, R0 ;  /* 0x0000763203007816 */ /* 0x000fc40000000000 */
[----:B0-----:R-:W-:Y:S02]  /*9bbe0*/  PRMT R16, R24, 0x7632, R16 ;  /* 0x0000763218107816 */ /* 0x001fe40000000010 */
[----:B------:R-:W2:Y:S01]  /*9bbf0*/  LDL.LU R24, [R1+0x6d8] ;  /* 0x0006d80001187983 */ /* 0x000ea20000300800 */
[----:B------:R-:W-:Y:S02]  /*9bc00*/  IADD3 R12, R28, 0x1d9, RZ ;  /* 0x000001d91c0c7810 */ /* 0x000fe40007ffe0ff */
[C---:B------:R-:W-:Y:S01]  /*9bc10*/  IADD3 R17, R8.reuse, c[0x0][0x198], RZ ;  /* 0x0000660008117a10 */ /* 0x040fe20007ffe0ff */
[----:B------:R-:W-:-:S04]  /*9bc20*/  IMAD.WIDE R2, R8, 0x2, R6 ;  /* 0x0000000208027825 */ /* 0x000fc800078e0206 */
[----:B------:R-:W-:Y:S01]  /*9bc30*/  IMAD.WIDE R8, R8, 0x2, R4 ;  /* 0x0000000208087825 */ /* 0x000fe200078e0204 */
[----:B------:R-:W-:-:S03]  /*9bc40*/  ISETP.GE.AND P2, PT, R12, c[0x0][0x17c], PT ;  /* 0x00005f000c007a0c */ /* 0x000fc60003f46270 */
[C---:B------:R-:W-:Y:S01]  /*9bc50*/  IMAD.WIDE R12, R17.reuse, 0x2, R6 ;  /* 0x00000002110c7825 */ /* 0x040fe200078e0206 */
[----:B------:R0:W-:Y:S03]  /*9bc60*/  @P4 STG.E.U16 [R2.64], R0 ;  /* 0x0000000002004986 */ /* 0x0001e6000c101506 */
[----:B------:R-:W-:Y:S02]  /*9bc70*/  @P1 STG.E.U16 [R8.64], R16 ;  /* 0x0000001008001986 */ /* 0x000fe4000c101506 */
[----:B------:R4:W-:Y:S02]  /*9bc80*/  @P6 STG.E.U16 [R12.64], R23 ;  /* 0x000000170c006986 */ /* 0x0009e4000c101506 */
[----:B0-----:R-:W-:Y:S01]  /*9bc90*/  IMAD.WIDE R2, R17, 0x2, R4 ;  /* 0x0000000211027825 */ /* 0x001fe200078e0204 */
[----:B----4-:R-:W-:-:S04]  /*9bca0*/  PRMT R13, R29, 0x7632, R13 ;  /* 0x000076321d0d7816 */ /* 0x010fc8000000000d */
[----:B------:R0:W-:Y:S04]  /*9bcb0*/  @P3 STG.E.U16 [R2.64], R29 ;  /* 0x0000001d02003986 */ /* 0x0001e8000c101506 */
[----:B0-----:R-:W3:Y:S01]  /*9bcc0*/  LDL.LU R29, [R1+0x6c8] ;  /* 0x0006c800011d7983 */ /* 0x001ee20000300800 */
[C---:B------:R-:W-:Y:S02]  /*9bcd0*/  IADD3 R22, R28.reuse, 0x1d8, RZ ;  /* 0x000001d81c167810 */ /* 0x040fe40007ffe0ff */
[----:B------:R-:W-:Y:S02]  /*9bce0*/  IADD3 R0, R28, 0x1db, RZ ;  /* 0x000001db1c007810 */ /* 0x000fe40007ffe0ff */
[----:B------:R-:W-:Y:S01]  /*9bcf0*/  ISETP.LT.AND P6, PT, R26, c[0x0][0x178], !P0 ;  /* 0x00005e001a007a0c */ /* 0x000fe200047c1270 */
[----:B------:R-:W-:Y:S01]  /*9bd00*/  ISETP.LT.AND P0, PT, R25, c[0x0][0x178], !P0 ;  /* 0x00005e0019007a0c */ /* 0x000fe20004701270 */
[----:B------:R-:W-:-:S02]  /*9bd10*/  ISETP.GE.AND P5, PT, R22, c[0x0][0x17c], PT ;  /* 0x00005f0016007a0c */ /* 0x000fc40003fa6270 */
[----:B------:R-:W-:Y:S01]  /*9bd20*/  ISETP.GE.AND P1, PT, R0, c[0x0][0x17c], PT ;  /* 0x00005f0000007a0c */ /* 0x000fe20003f26270 */
[----:B------:R-:W-:Y:S01]  /*9bd30*/  IADD3 R0, R17, c[0x0][0x198], RZ ;  /* 0x0000660011007a10 */ /* 0x000fe20007ffe0ff */
[----:B------:R-:W-:Y:S01]  /*9bd40*/  ISETP.LT.AND P3, PT, R26, c[0x0][0x178], !P5 ;  /* 0x00005e001a007a0c */ /* 0x000fe20006f61270 */
[----:B------:R-:W-:Y:S01]  /*9bd50*/  ISETP.LT.AND P5, PT, R25, c[0x0][0x178], !P5 ;  /* 0x00005e0019007a0c */ /* 0x000fe20006fa1270 */
[----:B------:R-:W-:Y:S02]  /*9bd60*/  PRMT R12, R23, 0x7632, R12 ;  /* 0x00007632170c7816 */ /* 0x000fe4000000000c */
[----:B------:R-:W-:-:S04]  /*9bd70*/  IMAD.WIDE R2, R0, 0x2, R6 ;  /* 0x0000000200027825 */ /* 0x000fc800078e0206 */
[C---:B------:R-:W-:Y:S01]  /*9bd80*/  IMAD.WIDE R8, R0.reuse, 0x2, R4 ;  /* 0x0000000200087825 */ /* 0x040fe200078e0204 */
[----:B------:R-:W-:Y:S01]  /*9bd90*/  IADD3 R0, R0, c[0x0][0x198], RZ ;  /* 0x0000660000007a10 */ /* 0x000fe20007ffe0ff */
[----:B------:R0:W-:Y:S03]  /*9bda0*/  @P6 STG.E.U16 [R2.64], R12 ;  /* 0x0000000c02006986 */ /* 0x0001e6000c101506 */
[----:B------:R1:W-:Y:S01]  /*9bdb0*/  @P0 STG.E.U16 [R8.64], R13 ;  /* 0x0000000d08000986 */ /* 0x0003e2000c101506 */
[----:B------:R-:W-:Y:S02]  /*9bdc0*/  IADD3 R20, R28, 0x1da, RZ ;  /* 0x000001da1c147810 */ /* 0x000fe40007ffe0ff */
[----:B------:R-:W-:Y:S01]  /*9bdd0*/  ISETP.LT.AND P0, PT, R26, c[0x0][0x178], !P2 ;  /* 0x00005e001a007a0c */ /* 0x000fe20005701270 */
[----:B0-----:R-:W-:-:S04]  /*9bde0*/  IMAD.WIDE R2, R0, 0x2, R6 ;  /* 0x0000000200027825 */ /* 0x001fc800078e0206 */
[----:B-1----:R-:W-:Y:S01]  /*9bdf0*/  IMAD.WIDE R8, R0, 0x2, R4 ;  /* 0x0000000200087825 */ /* 0x002fe200078e0204 */
[----:B------:R-:W-:Y:S02]  /*9be00*/  IADD3 R12, R28, 0x1dd, RZ ;  /* 0x000001dd1c0c7810 */ /* 0x000fe40007ffe0ff */
[----:B------:R-:W-:Y:S02]  /*9be10*/  PRMT R13, R27, 0x7632, R13 ;  /* 0x000076321b0d7816 */ /* 0x000fe4000000000d */
[----:B------:R-:W-:Y:S02]  /*9be20*/  ISETP.GE.AND P4, PT, R20, c[0x0][0x17c], PT ;  /* 0x00005f0014007a0c */ /* 0x000fe40003f86270 */
[----:B------:R-:W-:Y:S02]  /*9be30*/  IADD3 R0, R0, c[0x0][0x198], RZ ;  /* 0x0000660000007a10 */ /* 0x000fe40007ffe0ff */
[----:B------:R-:W-:Y:S01]  /*9be40*/  ISETP.LT.AND P2, PT, R25, c[0x0][0x178], !P2 ;  /* 0x00005e0019007a0c */ /* 0x000fe20005741270 */
[----:B--2---:R-:W-:Y:S01]  /*9be50*/  @P3 STG.E.U16 [R2.64], R24 ;  /* 0x0000001802003986 */ /* 0x004fe2000c101506 */
[----:B------:R-:W-:Y:S01]  /*9be60*/  ISETP.GE.AND P3, PT, R12, c[0x0][0x17c], PT ;  /* 0x00005f000c007a0c */ /* 0x000fe20003f66270 */
[----:B------:R0:W-:Y:S01]  /*9be70*/  @P5 STG.E.U16 [R8.64], R27 ;  /* 0x0000001b08005986 */ /* 0x0001e2000c101506 */
[----:B------:R-:W-:-:S02]  /*9be80*/  PRMT R12, R24, 0x7632, R12 ;  /* 0x00007632180c7816 */ /* 0x000fc4000000000c */
[----:B------:R-:W-:Y:S01]  /*9be90*/  ISETP.LT.AND P5, PT, R26, c[0x0][0x178], !P4 ;  /* 0x00005e001a007a0c */ /* 0x000fe200067a1270 */
[----:B0-----:R-:W2:Y:S01]  /*9bea0*/  LDL.LU R27, [R1+0x2378] ;  /* 0x00237800011b7983 */ /* 0x001ea20000300800 */
[----:B------:R-:W4:Y:S02]  /*9beb0*/  LDL.LU R24, [R1+0x6b8] ;  /* 0x0006b80001187983 */ /* 0x000f240000300800 */
[----:B------:R-:W-:-:S04]  /*9bec0*/  IMAD.WIDE R2, R0, 0x2, R6 ;  /* 0x0000000200027825 */ /* 0x000fc800078e0206 */
[C---:B------:R-:W-:Y:S01]  /*9bed0*/  IMAD.WIDE R8, R0.reuse, 0x2, R4 ;  /* 0x0000000200087825 */ /* 0x040fe200078e0204 */
[----:B------:R-:W-:Y:S01]  /*9bee0*/  IADD3 R0, R0, c[0x0][0x198], RZ ;  /* 0x0000660000007a10 */ /* 0x000fe20007ffe0ff */
[----:B------:R0:W-:Y:S03]  /*9bef0*/  @P0 STG.E.U16 [R2.64], R12 ;  /* 0x0000000c02000986 */ /* 0x0001e6000c101506 */
[----:B------:R-:W-:Y:S02]  /*9bf00*/  @P2 STG.E.U16 [R8.64], R13 ;  /* 0x0000000d08002986 */ /* 0x000fe4000c101506 */
[----:B0-----:R-:W-:Y:S01]  /*9bf10*/  IMAD.WIDE R2, R0, 0x2, R6 ;  /* 0x0000000200027825 */ /* 0x001fe200078e0206 */
[----:B------:R-:W-:-:S04]  /*9bf20*/  IADD3 R12, R28, 0x1de, RZ ;  /* 0x000001de1c0c7810 */ /* 0x000fc80007ffe0ff */
[----:B------:R-:W-:Y:S01]  /*9bf30*/  ISETP.GE.AND P0, PT, R12, c[0x0][0x17c], PT ;  /* 0x00005f000c007a0c */ /* 0x000fe20003f06270 */
[----:B---3--:R0:W-:Y:S01]  /*9bf40*/  @P5 STG.E.U16 [R2.64], R29 ;  /* 0x0000001d02005986 */ /* 0x0081e2000c101506 */
[C---:B------:R-:W-:Y:S01]  /*9bf50*/  IADD3 R12, R0.reuse, c[0x0][0x198], RZ ;  /* 0x00006600000c7a10 */ /* 0x040fe20007ffe0ff */
        /* <DEDUP_REMOVED lines=11> */
[----:B------:R-:W-:Y:S01]  /*9c010*/  @P4 STG.E.U16 [R2.64], R10 ;  /* 0x0000000a02004986 */ /* 0x000fe2000c101506 */
[----:B------:R-:W-:Y:S02]  /*9c020*/  ISETP.LT.AND P4, PT, R26, c[0x0][0x178], !P6 ;  /* 0x00005e001a007a0c */ /* 0x000fe40007781270 */
[----:B------:R0:W-:Y:S01]  /*9c030*/  @P2 STG.E.U16 [R8.64], R0 ;  /* 0x0000000008002986 */ /* 0x0001e2000c101506 */
[----:B------:R-:W-:-:S02]  /*9c040*/  ISETP.LT.AND P6, PT, R25, c[0x0][0x178], !P6 ;  /* 0x00005e0019007a0c */ /* 0x000fc400077c1270 */
[----:B------:R-:W-:Y:S02]  /*9c050*/  PRMT R16, R10, 0x7632, R16 ;  /* 0x000076320a107816 */ /* 0x000fe40000000010 */
[C---:B0-----:R-:W-:Y:S01]  /*9c060*/  IADD3 R0, R12.reuse, c[0x0][0x198], RZ ;  /* 0x000066000c007a10 */ /* 0x041fe20007ffe0ff */
[----:B------:R-:W-:Y:S01]  /*9c070*/  IMAD.WIDE R2, R12, 0x2, R4 ;  /* 0x000000020c027825 */ /* 0x000fe200078e0204 */
[----:B------:R-:W-:-:S03]  /*9c080*/  IADD3 R10, R28, 0x1e0, RZ ;  /* 0x000001e01c0a7810 */ /* 0x000fc60007ffe0ff */
[----:B------:R-:W-:Y:S01]  /*9c090*/  IMAD.WIDE R8, R0, 0x2, R6 ;  /* 0x0000000200087825 */ /* 0x000fe200078e0206 */
[----:B------:R-:W-:Y:S01]  /*9c0a0*/  ISETP.GE.AND P2, PT, R10, c[0x0][0x17c], PT ;  /* 0x00005f000a007a0c */ /* 0x000fe20003f46270 */
[----:B------:R-:W-:Y:S02]  /*9c0b0*/  @P1 STG.E.U16 [R2.64], R16 ;  /* 0x0000001002001986 */ /* 0x000fe4000c101506 */
[----:B------:R-:W-:Y:S02]  /*9c0c0*/  IMAD.WIDE R12, R0, 0x2, R4 ;  /* 0x00000002000c7825 */ /* 0x000fe400078e0204 */
[----:B----4-:R0:W-:Y:S01]  /*9c0d0*/  @P4 STG.E.U16 [R8.64], R24 ;  /* 0x0000001808004986 */ /* 0x0101e2000c101506 */
[----:B------:R-:W-:Y:S02]  /*9c0e0*/  PRMT R10, R24, 0x7632, R10 ;  /* 0x00007632180a7816 */ /* 0x000fe4000000000a */
[----:B------:R-:W-:Y:S01]  /*9c0f0*/  ISETP.LT.AND P4, PT, R26, c[0x0][0x178], !P3 ;  /* 0x00005e001a007a0c */ /* 0x000fe20005f81270 */
[----:B------:R1:W-:Y:S01]  /*9c100*/  @P6 STG.E.U16 [R12.64], R14 ;  /* 0x0000000e0c006986 */ /* 0x0003e2000c101506 */
[----:B------:R-:W-:-:S02]  /*9c110*/  ISETP.LT.AND P3, PT, R25, c[0x0][0x178], !P3 ;  /* 0x00005e0019007a0c */ /* 0x000fc40005f61270 */
[----:B------:R-:W-:Y:S01]  /*9c120*/  ISETP.LT.AND P6, PT, R26, c[0x0][0x178], !P0 ;  /* 0x00005e001a007a0c */ /* 0x000fe200047c1270 */
[----:B0-----:R-:W4:Y:S01]  /*9c130*/  LDL.LU R24, [R1+0x5ec] ;  /* 0x0005ec0001187983 */ /* 0x001f220000300800 */
[----:B------:R-:W-:Y:S01]  /*9c140*/  IADD3 R8, R0, c[0x0][0x198], RZ ;  /* 0x0000660000087a10 */ /* 0x000fe20007ffe0ff */
[----:B------:R-:W4:Y:S03]  /*9c150*/  LDL.LU R22, [R1+0x5fc] ;  /* 0x0005fc0001167983 */ /* 0x000f260000300800 */
[C---:B------:R-:W-:Y:S01]  /*9c160*/  IADD3 R0, R8.reuse, c[0x0][0x198], RZ ;  /* 0x0000660008007a10 */ /* 0x040fe20007ffe0ff */
[----:B------:R-:W-:Y:S01]  /*9c170*/  IMAD.WIDE R2, R8, 0x2, R6 ;  /* 0x0000000208027825 */ /* 0x000fe200078e0206 */
[----:B-1----:R-:W-:-:S03]  /*9c180*/  PRMT R14, R14, 0x7632, R14 ;  /* 0x000076320e0e7816 */ /* 0x002fc6000000000e */
[----:B------:R-:W-:-:S04]  /*9c190*/  IMAD.WIDE R8, R8, 0x2, R4 ;  /* 0x0000000208087825 */ /* 0x000fc800078e0204 */
[----:B------:R-:W-:Y:S01]  /*9c1a0*/  IMAD.WIDE R12, R0, 0x2, R6 ;  /* 0x00000002000c7825 */ /* 0x000fe200078e0206 */
[----:B------:R-:W-:Y:S03]  /*9c1b0*/  @P4 STG.E.U16 [R2.64], R10 ;  /* 0x0000000a02004986 */ /* 0x000fe6000c101506 */
[----:B------:R-:W-:Y:S01]  /*9c1c0*/  @P3 STG.E.U16 [R8.64], R14 ;  /* 0x0000000e08003986 */ /* 0x000fe2000c101506 */
[----:B---3--:R0:W-:Y:S02]  /*9c1d0*/  @P6 STG.E.U16 [R12.64], R29 ;  /* 0x0000001d0c006986 */ /* 0x0081e4000c101506 */
[----:B0-----:R-:W-:Y:S02]  /*9c1e0*/  PRMT R12, R29, 0x7632, R12 ;  /* 0x000076321d0c7816 */ /* 0x001fe4000000000c */
[----:B------:R-:W3:Y:S01]  /*9c1f0*/  LDL.LU R29, [R1+0x3c] ;  /* 0x00003c00011d7983 */ /* 0x000ee20000300800 */
[----:B------:R-:W-:-:S02]  /*9c200*/  ISETP.LT.AND P0, PT, R25, c[0x0][0x178], !P0 ;  /* 0x00005e0019007a0c */ /* 0x000fc40004701270 */
[----:B------:R-:W-:Y:S02]  /*9c210*/  IADD3 R17, R28, 0x1e1, RZ ;  /* 0x000001e11c117810 */ /* 0x000fe40007ffe0ff */
[----:B------:R-:W-:Y:S02]  /*9c220*/  IADD3 R2, R0, c[0x0][0x198], RZ ;  /* 0x0000660000027a10 */ /* 0x000fe40007ffe0ff */
[----:B------:R-:W-:Y:S02]  /*9c230*/  ISETP.LT.AND P3, PT, R26, c[0x0][0x178], !P2 ;  /* 0x00005e001a007a0c */ /* 0x000fe40005761270 */
[----:B------:R-:W-:Y:S02]  /*9c240*/  IADD3 R20, R28, 0x1e2, RZ ;  /* 0x000001e21c147810 */ /* 0x000fe40007ffe0ff */
[----:B------:R-:W-:Y:S01]  /*9c250*/  ISETP.GE.AND P1, PT, R17, c[0x0][0x17c], PT ;  /* 0x00005f0011007a0c */ /* 0x000fe20003f26270 */
[----:B------:R-:W-:Y:S01]  /*9c260*/  IMAD.WIDE R16, R0, 0x2, R4 ;  /* 0x0000000200107825 */ /* 0x000fe200078e0204 */
[----:B------:R-:W3:Y:S04]  /*9c270*/  LDL.LU R23, [R1+0x60c] ;  /* 0x00060c0001177983 */ /* 0x000ee80000300800 */
[----:B------:R0:W-:Y:S01]  /*9c280*/  @P0 STG.E.U16 [R16.64], R18 ;  /* 0x0000001210000986 */ /* 0x0001e2000c101506 */
[----:B------:R-:W-:Y:S01]  /*9c290*/  ISETP.LT.AND P0, PT, R26, c[0x0][0x178], !P5 ;  /* 0x00005e001a007a0c */ /* 0x000fe20006f01270 */
[----:B------:R-:W-:-:S02]  /*9c2a0*/  ISETP.LT.AND P5, PT, R25, c[0x0][0x178], !P5 ;  /* 0x00005e0019007a0c */ /* 0x000fc40006fa1270 */
[C---:B------:R-:W-:Y:S01]  /*9c2b0*/  IMAD.WIDE R8, R2.reuse, 0x2, R6 ;  /* 0x0000000202087825 */ /* 0x040fe200078e0206 */
[C---:B------:R-:W-:Y:S02]  /*9c2c0*/  IADD3 R10, R2.reuse, c[0x0][0x198], RZ ;  /* 0x00006600020a7a10 */ /* 0x040fe40007ffe0ff */
[----:B------:R-:W-:Y:S01]  /*9c2d0*/  ISETP.LT.AND P2, PT, R25, c[0x0][0x178], !P2 ;  /* 0x00005e0019007a0c */ /* 0x000fe20005741270 */
[----:B------:R-:W-:Y:S01]  /*9c2e0*/  IMAD.WIDE R2, R2, 0x2, R4 ;  /* 0x0000000202027825 */ /* 0x000fe200078e0204 */
[----:B------:R-:W-:Y:S02]  /*9c2f0*/  IADD3 R0, R28, 0x1e4, RZ ;  /* 0x000001e41c007810 */ /* 0x000fe40007ffe0ff */
[----:B0-----:R-:W-:-:S03]  /*9c300*/  PRMT R18, R18, 0x7632, R18 ;  /* 0x0000763212127816 */ /* 0x001fc60000000012 */
[----:B------:R0:W-:Y:S02]  /*9c310*/  @P0 STG.E.U16 [R8.64], R12 ;  /* 0x0000000c08000986 */ /* 0x0001e4000c101506 */
[----:B------:R1:W-:Y:S01]  /*9c320*/  @P5 STG.E.U16 [R2.64], R18 ;  /* 0x0000001202005986 */ /* 0x0003e2000c101506 */
[----:B------:R-:W-:Y:S02]  /*9c330*/  ISETP.GE.AND P4, PT, R20, c[0x0][0x17c], PT ;  /* 0x00005f0014007a0c */ /* 0x000fe40003f86270 */
[----:B------:R-:W-:Y:S01]  /*9c340*/  ISETP.GE.AND P0, PT, R0, c[0x0][0x17c], PT ;  /* 0x00005f0000007a0c */ /* 0x000fe20003f06270 */
[----:B0-----:R-:W-:-:S04]  /*9c350*/  IMAD.WIDE R8, R10, 0x2, R6 ;  /* 0x000000020a087825 */ /* 0x001fc800078e0206 */
[----:B-1----:R-:W-:Y:S01]  /*9c360*/  IMAD.WIDE R2, R10, 0x2, R4 ;  /* 0x000000020a027825 */ /* 0x002fe200078e0204 */
[C---:B------:R-:W-:Y:S02]  /*9c370*/  IADD3 R13, R28.reuse, 0x1e3, RZ ;  /* 0x000001e31c0d7810 */ /* 0x040fe40007ffe0ff */
[----:B------:R-:W-:Y:S02]  /*9c380*/  IADD3 R12, R28, 0x1e5, RZ ;  /* 0x000001e51c0c7810 */ /* 0x000fe40007ffe0ff */
[----:B--2---:R-:W-:Y:S02]  /*9c390*/  PRMT R14, R27, 0x7632, R14 ;  /* 0x000076321b0e7816 */ /* 0x004fe4000000000e */
[----:B------:R-:W-:Y:S02]  /*9c3a0*/  ISETP.GE.AND P6, PT, R13, c[0x0][0x17c], PT ;  /* 0x00005f000d007a0c */ /* 0x000fe40003fc6270 */
[----:B------:R-:W-:Y:S01]  /*9c3b0*/  ISETP.GE.AND P5, PT, R12, c[0x0][0x17c], PT ;  /* 0x00005f000c007a0c */ /* 0x000fe20003fa6270 */
[----:B----4-:R0:W-:Y:S01]  /*9c3c0*/  @P3 STG.E.U16 [R8.64], R24 ;  /* 0x0000001808003986 */ /* 0x0101e2000c101506 */
[----:B------:R-:W-:-:S02]  /*9c3d0*/  ISETP.LT.AND P3, PT, R26, c[0x0][0x178], !P1 ;  /* 0x00005e001a007a0c */ /* 0x000fc40004f61270 */
[----:B------:R-:W-:Y:S01]  /*9c3e0*/  PRMT R0, R24, 0x7632, R0 ;  /* 0x0000763218007816 */ /* 0x000fe20000000000 */
[----:B------:R1:W-:Y:S01]  /*9c3f0*/  @P2 STG.E.U16 [R2.64], R27 ;  /* 0x0000001b02002986 */ /* 0x0003e2000c101506 */
[C---:B------:R-:W-:Y:S02]  /*9c400*/  ISETP.LT.AND P1, PT, R25.reuse, c[0x0][0x178], !P1 ;  /* 0x00005e0019007a0c */ /* 0x040fe40004f21270 */
[----:B------:R-:W-:Y:S01]  /*9c410*/  ISETP.LT.AND P2, PT, R26, c[0x0][0x178], !P4 ;  /* 0x00005e001a007a0c */ /* 0x000fe20006741270 */
[----:B------:R-:W-:Y:S01]  /*9c420*/  ISETP.LT.AND P4, PT, R25, c[0x0][0x178], !P4 ;  /* 0x00005e0019007a0c */ /* 0x000fe20006781270 */
[----:B0-----:R-:W-:Y:S01]  /*9c430*/  IADD3 R8, R10, c[0x0][0x198], RZ ;  /* 0x000066000a087a10 */ /* 0x001fe20007ffe0ff */
[----:B------:R-:W2:Y:S03]  /*9c440*/  LDL.LU R24, [R1+0x5c] ;  /* 0x00005c0001187983 */ /* 0x000ea60000300800 */
[C---:B------:R-:W-:Y:S01]  /*9c450*/  IADD3 R10, R8.reuse, c[0x0][0x198], RZ ;  /* 0x00006600080a7a10 */ /* 0x040fe20007ffe0ff */
[----:B-1----:R-:W-:-:S04]  /*9c460*/  IMAD.WIDE R2, R8, 0x2, R6 ;  /* 0x0000000208027825 */ /* 0x002fc800078e0206 */
[----:B------:R-:W-:-:S04]  /*9c470*/  IMAD.WIDE R8, R8, 0x2, R4 ;  /* 0x0000000208087825 */ /* 0x000fc800078e0204 */
[C---:B------:R-:W-:Y:S01]  /*9c480*/  IMAD.WIDE R12, R10.reuse, 0x2, R6 ;  /* 0x000000020a0c7825 */ /* 0x040fe200078e0206 */
[----:B------:R0:W-:Y:S03]  /*9c490*/  @P3 STG.E.U16 [R2.64], R0 ;  /* 0x0000000002003986 */ /* 0x0001e6000c101506 */
[----:B------:R1:W-:Y:S02]  /*9c4a0*/  @P1 STG.E.U16 [R8.64], R14 ;  /* 0x0000000e08001986 */ /* 0x0003e4000c101506 */
[----:B------:R4:W-:Y:S02]  /*9c4b0*/  @P2 STG.E.U16 [R12.64], R22 ;  /* 0x000000160c002986 */ /* 0x0009e4000c101506 */
[----:B0-----:R-:W-:Y:S01]  /*9c4c0*/  IMAD.WIDE R2, R10, 0x2, R4 ;  /* 0x000000020a027825 */ /* 0x001fe200078e0204 */
[----:B-1----:R-:W-:Y:S02]  /*9c4d0*/  PRMT R14, R22, 0x7632, R14 ;  /* 0x00007632160e7816 */ /* 0x002fe4000000000e */
[----:B----4-:R-:W4:Y:S01]  /*9c4e0*/  LDL.LU R22, [R1+0x61c] ;  /* 0x00061c0001167983 */ /* 0x010f220000300800 */
[----:B---3--:R-:W-:-:S03]  /*9c4f0*/  PRMT R0, R29, 0x7632, R0 ;  /* 0x000076321d007816 */ /* 0x008fc60000000000 */
[----:B------:R0:W-:Y:S04]  /*9c500*/  @P4 STG.E.U16 [R2.64], R29 ;  /* 0x0000001d02004986 */ /* 0x0001e8000c101506 */
[----:B0-----:R-:W3:Y:S01]  /*9c510*/  LDL.LU R29, [R1+0xbc] ;  /* 0x0000bc00011d7983 */ /* 0x001ee20000300800 */
[----:B------:R-:W-:Y:S02]  /*9c520*/  ISETP.LT.AND P1, PT, R26, c[0x0][0x178], !P6 ;  /* 0x00005e001a007a0c */ /* 0x000fe40007721270 */
[----:B------:R-:W-:Y:S01]  /*9c530*/  IADD3 R13, R10, c[0x0][0x198], RZ ;  /* 0x000066000a0d7a10 */ /* 0x000fe20007ffe0ff */
[C---:B------:R-:W-:Y:S01]  /*9c540*/  ISETP.LT.AND P6, PT, R25.reuse, c[0x0][0x178], !P6 ;  /* 0x00005e0019007a0c */ /* 0x040fe200077c1270 */
[----:B------:R-:W-:Y:S01]  /*9c550*/  ISETP.LT.AND P2, PT, R26, c[0x0][0x178], !P0 ;  /* 0x00005e001a007a0c */ /* 0x000fe20004741270 */
[----:B------:R-:W-:Y:S01]  /*9c560*/  ISETP.LT.AND P0, PT, R25, c[0x0][0x178], !P0 ;  /* 0x00005e0019007a0c */ /* 0x000fe20004701270 */
[C---:B------:R-:W-:Y:S01]  /*9c570*/  IADD3 R10, R13.reuse, c[0x0][0x198], RZ ;  /* 0x000066000d0a7a10 */ /* 0x040fe20007ffe0ff */
[----:B------:R-:W-:-:S04]  /*9c580*/  IMAD.WIDE R8, R13, 0x2, R6 ;  /* 0x000000020d087825 */ /* 0x000fc800078e0206 */
[----:B------:R-:W-:Y:S01]  /*9c590*/  IMAD.WIDE R2, R13, 0x2, R4 ;  /* 0x000000020d027825 */ /* 0x000fe200078e0204 */
[----:B------:R-:W-:Y:S01]  /*9c5a0*/  IADD3 R16, R28, 0x1e6, RZ ;  /* 0x000001e61c107810 */ /* 0x000fe20007ffe0ff */
[----:B------:R0:W-:Y:S03]  /*9c5b0*/  @P1 STG.E.U16 [R8.64], R14 ;  /* 0x0000000e08001986 */ /* 0x0001e6000c101506 */
[----:B------:R1:W-:Y:S01]  /*9c5c0*/  @P6 STG.E.U16 [R2.64], R0 ;  /* 0x0000000002006986 */ /* 0x0003e2000c101506 */
[----:B------:R-:W-:Y:S02]  /*9c5d0*/  ISETP.GE.AND P3, PT, R16, c[0x0][0x17c], PT ;  /* 0x00005f0010007a0c */ /* 0x000fe40003f66270 */
[----:B------:R-:W-:Y:S01]  /*9c5e0*/  IADD3 R12, R28, 0x1e8, RZ ;  /* 0x000001e81c0c7810 */ /* 0x000fe20007ffe0ff */
[----:B0-----:R-:W-:-:S04]  /*9c5f0*/  IMAD.WIDE R8, R10, 0x2, R6 ;  /* 0x000000020a087825 */ /* 0x001fc800078e0206 */
[----:B-1----:R-:W-:Y:S01]  /*9c600*/  IMAD.WIDE R2, R10, 0x2, R4 ;  /* 0x000000020a027825 */ /* 0x002fe200078e0204 */
[----:B------:R-:W-:Y:S01]  /*9c610*/  PRMT R0, R23, 0x7632, R0 ;  /* 0x0000763217007816 */ /* 0x000fe20000000000 */
[----:B------:R0:W-:Y:S01]  /*9c620*/  @P2 STG.E.U16 [R8.64], R23 ;  /* 0x0000001708002986 */ /* 0x0001e2000c101506 */
[----:B------:R-:W-:Y:S01]  /*9c630*/  ISETP.LT.AND P2, PT, R26, c[0x0][0x178], !P5 ;  /* 0x00005e001a007a0c */ /* 0x000fe20006f41270 */
[----:B------:R-:W-:Y:S01]  /*9c640*/  ISETP.LT.AND P5, PT, R25, c[0x0][0x178], !P5 ;  /* 0x00005e0019007a0c */ /* 0x000fe20006fa1270 */
[----:B------:R-:W-:Y:S01]  /*9c650*/  ISETP.GE.AND P1, PT, R12, c[0x0][0x17c], PT ;  /* 0x00005f000c007a0c */ /* 0x000fe20003f26270 */
[----:B------:R-:W-:Y:S01]  /*9c660*/  IADD3 R12, R28, 0x1e9, RZ ;  /* 0x000001e91c0c7810 */ /* 0x000fe20007ffe0ff */
[----:B0-----:R-:W3:Y:S01]  /*9c670*/  LDL.LU R23, [R1+0x62c] ;  /* 0x00062c0001177983 */ /* 0x001ee20000300800 */
[----:B------:R-:W-:-:S04]  /*9c680*/  IADD3 R8, R10, c[0x0][0x198], RZ ;  /* 0x000066000a087a10 */ /* 0x000fc80007ffe0ff */
[----:B------:R-:W-:Y:S02]  /*9c690*/  IADD3 R10, R8, c[0x0][0x198], RZ ;  /* 0x00006600080a7a10 */ /* 0x000fe40007ffe0ff */
[----:B------:R-:W-:-:S03]  /*9c6a0*/  ISETP.GE.AND P6, PT, R12, c[0x0][0x17c], PT ;  /* 0x00005f000c007a0c */ /* 0x000fc60003fc6270 */
[----:B------:R-:W-:Y:S01]  /*9c6b0*/  IMAD.WIDE R12, R10, 0x2, R6 ;  /* 0x000000020a0c7825 */ /* 0x000fe200078e0206 */
[----:B--2---:R-:W-:Y:S01]  /*9c6c0*/  PRMT R14, R24, 0x7632, R14 ;  /* 0x00007632180e7816 */ /* 0x004fe2000000000e */
[----:B------:R0:W-:Y:S01]  /*9c6d0*/  @P0 STG.E.U16 [R2.64], R24 ;  /* 0x0000001802000986 */ /* 0x0001e2000c101506 */
[----:B------:R-:W-:Y:S01]  /*9c6e0*/  ISETP.LT.AND P0, PT, R26, c[0x0][0x178], !P3 ;  /* 0x00005e001a007a0c */ /* 0x000fe20005f01270 */
[----:B------:R-:W-:Y:S02]  /*9c6f0*/  ISETP.LT.AND P3, PT, R25, c[0x0][0x178], !P3 ;  /* 0x00005e0019007a0c */ /* 0x000fe40005f61270 */
[----:B0-----:R-:W2:Y:S01]  /*9c700*/  LDL.LU R24, [R1+0xac] ;  /* 0x0000ac0001187983 */ /* 0x001ea20000300800 */
[----:B------:R-:W-:-:S04]  /*9c710*/  IMAD.WIDE R2, R8, 0x2, R6 ;  /* 0x0000000208027825 */ /* 0x000fc800078e0206 */
[--C-:B------:R-:W-:Y:S01]  /*9c720*/  IMAD.WIDE R8, R8, 0x2, R4.reuse ;  /* 0x0000000208087825 */ /* 0x100fe200078e0204 */
[----:B------:R0:W-:Y:S04]  /*9c730*/  @P2 STG.E.U16 [R2.64], R0 ;  /* 0x0000000002002986 */ /* 0x0001e8000c101506 */
[----:B------:R-:W-:Y:S01]  /*9c740*/  @P5 STG.E.U16 [R8.64], R14 ;  /* 0x0000000e08005986 */ /* 0x000fe2000c101506 */
[----:B----4-:R1:W-:Y:S01]  /*9c750*/  @P0 STG.E.U16 [R12.64], R22 ;  /* 0x000000160c000986 */ /* 0x0103e2000c101506 */
[----:B0-----:R-:W-:Y:S01]  /*9c760*/  IMAD.WIDE R2, R10, 0x2, R4 ;  /* 0x000000020a027825 */ /* 0x001fe200078e0204 */
[----:B------:R-:W-:Y:S02]  /*9c770*/  PRMT R0, R22, 0x7632, R0 ;  /* 0x0000763216007816 */ /* 0x000fe40000000000 */
[----:B-1----:R-:W4:Y:S01]  /*9c780*/  LDL.LU R22, [R1+0x63c] ;  /* 0x00063c0001167983 */ /* 0x002f220000300800 */
[----:B---3--:R-:W-:-:S03]  /*9c790*/  PRMT R12, R29, 0x7632, R12 ;  /* 0x000076321d0c7816 */ /* 0x008fc6000000000c */
[----:B------:R0:W-:Y:S04]  /*9c7a0*/  @P3 STG.E.U16 [R2.64], R29 ;  /* 0x0000001d02003986 */ /* 0x0001e8000c101506 */
[----:B0-----:R-:W3:Y:S01]  /*9c7b0*/  LDL.LU R29, [R1+0x9c] ;  /* 0x00009c00011d7983 */ /* 0x001ee20000300800 */
[----:B------:R-:W-:-:S04]  /*9c7c0*/  IADD3 R16, R28, 0x1e7, RZ ;  /* 0x000001e71c107810 */ /* 0x000fc80007ffe0ff */
[----:B------:R-:W-:Y:S02]  /*9c7d0*/  ISETP.GE.AND P4, PT, R16, c[0x0][0x17c], PT ;  /* 0x00005f0010007a0c */ /* 0x000fe40003f86270 */
[----:B------:R-:W-:Y:S02]  /*9c7e0*/  IADD3 R14, R10, c[0x0][0x198], RZ ;  /* 0x000066000a0e7a10 */ /* 0x000fe40007ffe0ff */
[C---:B------:R-:W-:Y:S01]  /*9c7f0*/  ISETP.LT.AND P0, PT, R26.reuse, c[0x0][0x178], !P4 ;  /* 0x00005e001a007a0c */ /* 0x040fe20006701270 */
[C---:B------:R-:W-:Y:S01]  /*9c800*/  ISETP.LT.AND P4, PT, R25.reuse, c[0x0][0x178], !P4 ;  /* 0x00005e0019007a0c */ /* 0x040fe20006781270 */
[----:B------:R-:W-:Y:S01]  /*9c810*/  ISETP.LT.AND P3, PT, R26, c[0x0][0x178], !P1 ;  /* 0x00005e001a007a0c */ /* 0x000fe20004f61270 */
[C---:B------:R-:W-:Y:S01]  /*9c820*/  IMAD.WIDE R8, R14.reuse, 0x2, R6 ;  /* 0x000000020e087825 */ /* 0x040fe200078e0206 */
[C---:B------:R-:W-:Y:S02]  /*9c830*/  IADD3 R10, R14.reuse, c[0x0][0x198], RZ ;  /* 0x000066000e0a7a10 */ /* 0x040fe40007ffe0ff */
[----:B------:R-:W-:Y:S01]  /*9c840*/  ISETP.LT.AND P1, PT, R25, c[0x0][0x178], !P1 ;  /* 0x00005e0019007a0c */ /* 0x000fe20004f21270 */
[----:B------:R-:W-:Y:S01]  /*9c850*/  IMAD.WIDE R2, R14, 0x2, R4 ;  /* 0x000000020e027825 */ /* 0x000fe200078e0204 */
[----:B------:R-:W-:-:S05]  /*9c860*/  IADD3 R16, R28, 0x1ea, RZ ;  /* 0x000001ea1c107810 */ /* 0x000fca0007ffe0ff */
[----:B------:R0:W-:Y:S01]  /*9c870*/  @P0 STG.E.U16 [R8.64], R0 ;  /* 0x0000000008000986 */ /* 0x0001e2000c101506 */
[----:B------:R1:W-:Y:S01]  /*9c880*/  @P4 STG.E.U16 [R2.64], R12 ;  /* 0x0000000c02004986 */ /* 0x0003e2000c101506 */
[----:B------:R-:W-:Y:S01]  /*9c890*/  ISETP.GE.AND P2, PT, R16, c[0x0][0x17c], PT ;  /* 0x00005f0010007a0c */ /* 0x000fe20003f46270 */
[----:B0-----:R-:W-:-:S04]  /*9c8a0*/  IMAD.WIDE R8, R10, 0x2, R6 ;  /* 0x000000020a087825 */ /* 0x001fc800078e0206 */
[----:B-1----:R-:W-:Y:S01]  /*9c8b0*/  IMAD.WIDE R2, R10, 0x2, R4 ;  /* 0x000000020a027825 */ /* 0x002fe200078e0204 */
[----:B------:R-:W-:Y:S01]  /*9c8c0*/  PRMT R0, R23, 0x7632, R0 ;  /* 0x0000763217007816 */ /* 0x000fe20000000000 */
[----:B------:R0:W-:Y:S01]  /*9c8d0*/  @P3 STG.E.U16 [R8.64], R23 ;  /* 0x0000001708003986 */ /* 0x0001e2000c101506 */
[----:B------:R-:W-:Y:S01]  /*9c8e0*/  ISETP.LT.AND P3, PT, R26, c[0x0][0x178], !P6 ;  /* 0x00005e001a007a0c */ /* 0x000fe20007761270 */
[----:B------:R-:W-:Y:S01]  /*9c8f0*/  ISETP.LT.AND P6, PT, R25, c[0x0][0x178], !P6 ;  /* 0x00005e0019007a0c */ /* 0x000fe200077c1270 */
[C---:B------:R-:W-:Y:S02]  /*9c900*/  IADD3 R13, R28.reuse, 0x1ec, RZ ;  /* 0x000001ec1c0d7810 */ /* 0x040fe40007ffe0ff */
[----:B------:R-:W-:Y:S01]  /*9c910*/  IADD3 R12, R28, 0x1ed, RZ ;  /* 0x000001ed1c0c7810 */ /* 0x000fe20007ffe0ff */
[----:B0-----:R-:W3:Y:S01]  /*9c920*/  LDL.LU R23, [R1+0x64c] ;  /* 0x00064c0001177983 */ /* 0x001ee20000300800 */
[----:B------:R-:W-:-:S04]  /*9c930*/  IADD3 R8, R10, c[0x0][0x198], RZ ;  /* 0x000066000a087a10 */ /* 0x000fc80007ffe0ff */
[----:B------:R-:W-:Y:S02]  /*9c940*/  IADD3 R10, R8, c[0x0][0x198], RZ ;  /* 0x00006600080a7a10 */ /* 0x000fe40007ffe0ff */
[----:B------:R-:W-:Y:S02]  /*9c950*/  ISETP.GE.AND P0, PT, R13, c[0x0][0x17c], PT ;  /* 0x00005f000d007a0c */ /* 0x000fe40003f06270 */
[----:B------:R-:W-:Y:S01]  /*9c960*/  ISETP.GE.AND P4, PT, R12, c[0x0][0x17c], PT ;  /* 0x00005f000c007a0c */ /* 0x000fe20003f86270 */
        /* <DEDUP_REMOVED lines=53> */
[----:B------:R-:W-:Y:S02]  /*9ccc0*/  @P4 STG.E.U16 [R8.64], R14 ;  /* 0x0000000e08004986 */ /* 0x000fe4000c101506 */
[----:B----4-:R1:W-:Y:S02]  /*9ccd0*/  @P0 STG.E.U16 [R12.64], R22 ;  /* 0x000000160c000986 */ /* 0x0103e4000c101506 */
[----:B0-----:R-:W-:Y:S01]  /*9cce0*/  IMAD.WIDE R2, R10, 0x2, R4 ;  /* 0x000000020a027825 */ /* 0x001fe200078e0204 */
[----:B------:R-:W-:-:S02]  /*9ccf0*/  PRMT R0, R22, 0x7632, R0 ;  /* 0x0000763216007816 */ /* 0x000fc40000000000 */
        /* <DEDUP_REMOVED lines=14> */
[----:B------:R-:W-:-:S02]  /*9cde0*/  IADD3 R16, R28, 0x1f2, RZ ;  /* 0x000001f21c107810 */ /* 0x000fc40007ffe0ff */
[----:B------:R-:W-:-:S03]  /*9cdf0*/  IADD3 R13, R28, 0x1f4, RZ ;  /* 0x000001f41c0d7810 */ /* 0x000fc60007ffe0ff */
[----:B------:R0:W-:Y:S01]  /*9ce00*/  @P0 STG.E.U16 [R8.64], R0 ;  /* 0x0000000008000986 */ /* 0x0001e2000c101506 */
[----:B------:R1:W-:Y:S01]  /*9ce10*/  @P6 STG.E.U16 [R2.64], R12 ;  /* 0x0000000c02006986 */ /* 0x0003e2000c101506 */
[----:B------:R-:W-:Y:S02]  /*9ce20*/  ISETP.GE.AND P2, PT, R16, c[0x0][0x17c], PT ;  /* 0x00005f0010007a0c */ /* 0x000fe40003f46270 */
[----:B------:R-:W-:Y:S01]  /*9ce30*/  ISETP.GE.AND P0, PT, R13, c[0x0][0x17c], PT ;  /* 0x00005f000d007a0c */ /* 0x000fe20003f06270 */
[----:B0-----:R-:W-:-:S04]  /*9ce40*/  IMAD.WIDE R8, R10, 0x2, R6 ;  /* 0x000000020a087825 */ /* 0x001fc800078e0206 */
[----:B-1----:R-:W-:Y:S01]  /*9ce50*/  IMAD.WIDE R2, R10, 0x2, R4 ;  /* 0x000000020a027825 */ /* 0x002fe200078e0204 */
[----:B------:R0:W-:Y:S01]  /*9ce60*/  @P3 STG.E.U16 [R8.64], R23 ;  /* 0x0000001708003986 */ /* 0x0001e2000c101506 */
[----:B------:R-:W-:Y:S02]  /*9ce70*/  ISETP.LT.AND P3, PT, R26, c[0x0][0x178], !P5 ;  /* 0x00005e001a007a0c */ /* 0x000fe40006f61270 */
[----:B------:R-:W-:Y:S02]  /*9ce80*/  PRMT R0, R23, 0x7632, R0 ;  /* 0x0000763217007816 */ /* 0x000fe40000000000 */
[----:B------:R-:W-:Y:S01]  /*9ce90*/  IADD3 R13, R10, c[0x0][0x198], RZ ;  /* 0x000066000a0d7a10 */ /* 0x000fe20007ffe0ff */
[----:B------:R-:W-:Y:S01]  /*9cea0*/  ISETP.LT.AND P5, PT, R25, c[0x0][0x178], !P5 ;  /* 0x00005e0019007a0c */ /* 0x000fe20006fa1270 */
[----:B------:R-:W-:Y:S02]  /*9ceb0*/  IADD3 R12, R28, 0x1f5, RZ ;  /* 0x000001f51c0c7810 */ /* 0x000fe40007ffe0ff */
[C---:B------:R-:W-:Y:S01]  /*9cec0*/  IADD3 R10, R13.reuse, c[0x0][0x198], RZ ;  /* 0x000066000d0a7a10 */ /* 0x040fe20007ffe0ff */
[----:B0-----:R-:W3:Y:S01]  /*9ced0*/  LDL.LU R23, [R1+0x69c] ;  /* 0x00069c0001177983 */ /* 0x001ee20000300800 */
[----:B------:R-:W-:Y:S01]  /*9cee0*/  IMAD.WIDE R8, R13, 0x2, R4 ;  /* 0x000000020d087825 */ /* 0x000fe200078e0204 */
[----:B------:R-:W-:-:S02]  /*9cef0*/  ISETP.GE.AND P6, PT, R12, c[0x0][0x17c], PT ;  /* 0x00005f000c007a0c */ /* 0x000fc40003fc6270 */
[----:B--2---:R-:W-:Y:S01]  /*9cf00*/  PRMT R14, R24, 0x7632, R14 ;  /* 0x00007632180e7816 */ /* 0x004fe2000000000e */
[----:B------:R0:W-:Y:S01]  /*9cf10*/  @P1 STG.E.U16 [R2.64], R24 ;  /* 0x0000001802001986 */ /* 0x0001e2000c101506 */
[----:B------:R-:W-:Y:S01]  /*9cf20*/  ISETP.LT.AND P1, PT, R26, c[0x0][0x178], !P2 ;  /* 0x00005e001a007a0c */ /* 0x000fe20005721270 */
[----:B------:R-:W-:Y:S02]  /*9cf30*/  ISETP.LT.AND P2, PT, R25, c[0x0][0x178], !P2 ;  /* 0x00005e0019007a0c */ /* 0x000fe40005741270 */
[----:B0-----:R-:W2:Y:S01]  /*9cf40*/  LDL.LU R24, [R1+0x2c] ;  /* 0x00002c0001187983 */ /* 0x001ea20000300800 */
[----:B------:R-:W-:-:S04]  /*9cf50*/  IMAD.WIDE R2, R13, 0x2, R6 ;  /* 0x000000020d027825 */ /* 0x000fc800078e0206 */
[C---:B------:R-:W-:Y:S01]  /*9cf60*/  IMAD.WIDE R12, R10.reuse, 0x2, R6 ;  /* 0x000000020a0c7825 */ /* 0x040fe200078e0206 */
[----:B------:R0:W-:Y:S03]  /*9cf70*/  @P3 STG.E.U16 [R2.64], R0 ;  /* 0x0000000002003986 */ /* 0x0001e6000c101506 */
[----:B------:R-:W-:Y:S02]  /*9cf80*/  @P5 STG.E.U16 [R8.64], R14 ;  /* 0x0000000e08005986 */ /* 0x000fe4000c101506 */
[----:B----4-:R3:W-:Y:S02]  /*9cf90*/  @P1 STG.E.U16 [R12.64], R22 ;  /* 0x000000160c001986 */ /* 0x0107e4000c101506 */
[----:B0-----:R-:W-:Y:S01]  /*9cfa0*/  IMAD.WIDE R2, R10, 0x2, R4 ;  /* 0x000000020a027825 */ /* 0x001fe200078e0204 */
[----:B---3--:R-:W-:-:S04]  /*9cfb0*/  PRMT R12, R29, 0x7632, R12 ;  /* 0x000076321d0c7816 */ /* 0x008fc8000000000c */
[----:B------:R0:W-:Y:S04]  /*9cfc0*/  @P2 STG.E.U16 [R2.64], R29 ;  /* 0x0000001d02002986 */ /* 0x0001e8000c101506 */
[----:B0-----:R-:W3:Y:S01]  /*9cfd0*/  LDL.LU R29, [R1+0x6ac] ;  /* 0x0006ac00011d7983 */ /* 0x001ee20000300800 */
[----:B------:R-:W-:-:S04]  /*9cfe0*/  IADD3 R16, R28, 0x1f3, RZ ;  /* 0x000001f31c107810 */ /* 0x000fc80007ffe0ff */
[----:B------:R-:W-:Y:S02]  /*9cff0*/  ISETP.GE.AND P4, PT, R16, c[0x0][0x17c], PT ;  /* 0x00005f0010007a0c */ /* 0x000fe40003f86270 */
[----:B------:R-:W-:Y:S02]  /*9d000*/  IADD3 R17, R10, c[0x0][0x198], RZ ;  /* 0x000066000a117a10 */ /* 0x000fe40007ffe0ff */
[----:B------:R-:W-:Y:S01]  /*9d010*/  ISETP.LT.AND P1, PT, R26, c[0x0][0x178], !P4 ;  /* 0x00005e001a007a0c */ /* 0x000fe20006721270 */
[C---:B------:R-:W-:Y:S01]  /*9d020*/  ISETP.LT.AND P4, PT, R25.reuse, c[0x0][0x178], !P4 ;  /* 0x00005e0019007a0c */ /* 0x040fe20006781270 */
[----:B------:R-:W-:Y:S02]  /*9d030*/  PRMT R0, R22, 0x7632, R0 ;  /* 0x0000763216007816 */ /* 0x000fe40000000000 */
[----:B------:R-:W-:Y:S01]  /*9d040*/  ISETP.LT.AND P2, PT, R26, c[0x0][0x178], !P0 ;  /* 0x00005e001a007a0c */ /* 0x000fe20004741270 */
[----:B------:R-:W4:Y:S01]  /*9d050*/  LDL.LU R22, [R1+0x1c] ;  /* 0x00001c0001167983 */ /* 0x000f220000300800 */
[----:B------:R-:W-:Y:S01]  /*9d060*/  ISETP.LT.AND P0, PT, R25, c[0x0][0x178], !P0 ;  /* 0x00005e0019007a0c */ /* 0x000fe20004701270 */
[C---:B------:R-:W-:Y:S01]  /*9d070*/  IMAD.WIDE R8, R17.reuse, 0x2, R6 ;  /* 0x0000000211087825 */ /* 0x040fe200078e0206 */
[----:B------:R-:W-:-:S03]  /*9d080*/  IADD3 R10, R17, c[0x0][0x198], RZ ;  /* 0x00006600110a7a10 */ /* 0x000fc60007ffe0ff */
[----:B------:R-:W-:Y:S01]  /*9d090*/  IMAD.WIDE R2, R17, 0x2, R4 ;  /* 0x0000000211027825 */ /* 0x000fe200078e0204 */
[----:B------:R-:W-:Y:S01]  /*9d0a0*/  IADD3 R16, R28, 0x1f6, RZ ;  /* 0x000001f61c107810 */ /* 0x000fe20007ffe0ff */
[----:B------:R0:W-:Y:S03]  /*9d0b0*/  @P1 STG.E.U16 [R8.64], R0 ;  /* 0x0000000008001986 */ /* 0x0001e6000c101506 */
[----:B------:R1:W-:Y:S01]  /*9d0c0*/  @P4 STG.E.U16 [R2.64], R12 ;  /* 0x0000000c02004986 */ /* 0x0003e2000c101506 */
[----:B------:R-:W-:Y:S02]  /*9d0d0*/  ISETP.LT.AND P4, PT, R26, c[0x0][0x178], !P6 ;  /* 0x00005e001a007a0c */ /* 0x000fe40007781270 */
[----:B------:R-:W-:Y:S02]  /*9d0e0*/  IADD3 R13, R10, c[0x0][0x198], RZ ;  /* 0x000066000a0d7a10 */ /* 0x000fe40007ffe0ff */
[----:B------:R-:W-:Y:S01]  /*9d0f0*/  ISETP.GE.AND P3, PT, R16, c[0x0][0x17c], PT ;  /* 0x00005f0010007a0c */ /* 0x000fe20003f66270 */
[----:B------:R-:W-:-:S02]  /*9d100*/  ISETP.LT.AND P6, PT, R25, c[0x0][0x178], !P6 ;  /* 0x00005e0019007a0c */ /* 0x000fc400077c1270 */
[----:B0-----:R-:W-:-:S04]  /*9d110*/  IMAD.WIDE R8, R10, 0x2, R6 ;  /* 0x000000020a087825 */ /* 0x001fc800078e0206 */
[----:B-1----:R-:W-:Y:S01]  /*9d120*/  IMAD.WIDE R2, R10, 0x2, R4 ;  /* 0x000000020a027825 */ /* 0x002fe200078e0204 */
[----:B------:R0:W-:Y:S01]  /*9d130*/  @P2 STG.E.U16 [R8.64], R23 ;  /* 0x0000001708002986 */ /* 0x0001e2000c101506 */
[----:B------:R-:W-:Y:S02]  /*9d140*/  IADD3 R17, R13, c[0x0][0x198], RZ ;  /* 0x000066000d117a10 */ /* 0x000fe40007ffe0ff */
[----:B------:R-:W-:Y:S02]  /*9d150*/  IADD3 R10, R28, 0x1fb, RZ ;  /* 0x000001fb1c0a7810 */ /* 0x000fe40007ffe0ff */
[----:B0-----:R-:W-:Y:S01]  /*9d160*/  PRMT R9, R23, 0x7632, R9 ;  /* 0x0000763217097816 */ /* 0x001fe20000000009 */
[----:B--2---:R0:W-:Y:S01]  /*9d170*/  @P0 STG.E.U16 [R2.64], R24 ;  /* 0x0000001802000986 */ /* 0x0041e2000c101506 */
[----:B------:R-:W-:Y:S02]  /*9d180*/  PRMT R0, R24, 0x7632, R0 ;  /* 0x0000763218007816 */ /* 0x000fe40000000000 */
[----:B------:R-:W-:Y:S01]  /*9d190*/  ISETP.LT.AND P0, PT, R26, c[0x0][0x178], !P3 ;  /* 0x00005e001a007a0c */ /* 0x000fe20005f01270 */
[----:B0-----:R-:W2:Y:S01]  /*9d1a0*/  LDL.LU R24, [R1+0x6dc] ;  /* 0x0006dc0001187983 */ /* 0x001ea20000300800 */
[----:B------:R-:W-:-:S04]  /*9d1b0*/  IMAD.WIDE R2, R13, 0x2, R6 ;  /* 0x000000020d027825 */ /* 0x000fc800078e0206 */
[----:B------:R-:W2:Y:S01]  /*9d1c0*/  LDL.LU R23, [R1+0xc] ;  /* 0x00000c0001177983 */ /* 0x000ea20000300800 */
[----:B------:R0:W-:Y:S02]  /*9d1d0*/  @P4 STG.E.U16 [R2.64], R9 ;  /* 0x0000000902004986 */ /* 0x0001e4000c101506 */
[----:B0-----:R-:W-:-:S04]  /*9d1e0*/  IMAD.WIDE R2, R13, 0x2, R4 ;  /* 0x000000020d027825 */ /* 0x001fc800078e0204 */
[----:B------:R-:W-:Y:S01]  /*9d1f0*/  IMAD.WIDE R8, R17, 0x2, R6 ;  /* 0x0000000211087825 */ /* 0x000fe200078e0206 */
[----:B------:R-:W-:Y:S01]  /*9d200*/  @P6 STG.E.U16 [R2.64], R0 ;  /* 0x0000000002006986 */ /* 0x000fe2000c101506 */
[----:B------:R-:W-:-:S03]  /*9d210*/  ISETP.GE.AND P6, PT, R10, c[0x0][0x17c], PT ;  /* 0x00005f000a007a0c */ /* 0x000fc60003fc6270 */
[----:B---3--:R0:W-:Y:S01]  /*9d220*/  @P0 STG.E.U16 [R8.64], R29 ;  /* 0x0000001d08000986 */ /* 0x0081e2000c101506 */
[----:B------:R-:W-:-:S03]  /*9d230*/  PRMT R10, R29, 0x7632, R10 ;  /* 0x000076321d0a7816 */ /* 0x000fc6000000000a */
[----:B0-----:R-:W3:Y:S01]  /*9d240*/  LDL.LU R29, [R1+0x6cc] ;  /* 0x0006cc00011d7983 */ /* 0x001ee20000300800 */
[----:B------:R-:W-:Y:S02]  /*9d250*/  ISETP.LT.AND P3, PT, R25, c[0x0][0x178], !P3 ;  /* 0x00005e0019007a0c */ /* 0x000fe40005f61270 */
[C---:B------:R-:W-:Y:S02]  /*9d260*/  IADD3 R12, R28.reuse, 0x1fa, RZ ;  /* 0x000001fa1c0c7810 */ /* 0x040fe40007ffe0ff */
[C---:B------:R-:W-:Y:S02]  /*9d270*/  IADD3 R18, R28.reuse, 0x1f7, RZ ;  /* 0x000001f71c127810 */ /* 0x040fe40007ffe0ff */
[----:B------:R-:W-:Y:S02]  /*9d280*/  IADD3 R16, R28, 0x1f8, RZ ;  /* 0x000001f81c107810 */ /* 0x000fe40007ffe0ff */
[----:B------:R-:W-:Y:S02]  /*9d290*/  ISETP.GE.AND P4, PT, R12, c[0x0][0x17c], PT ;  /* 0x00005f000c007a0c */ /* 0x000fe40003f86270 */
[----:B------:R-:W-:Y:S01]  /*9d2a0*/  ISETP.GE.AND P5, PT, R18, c[0x0][0x17c], PT ;  /* 0x00005f0012007a0c */ /* 0x000fe20003fa6270 */
[----:B------:R-:W-:Y:S01]  /*9d2b0*/  IMAD.WIDE R12, R17, 0x2, R4 ;  /* 0x00000002110c7825 */ /* 0x000fe200078e0204 */
[----:B------:R-:W-:-:S02]  /*9d2c0*/  ISETP.GE.AND P1, PT, R16, c[0x0][0x17c], PT ;  /* 0x00005f0010007a0c */ /* 0x000fc40003f26270 */
[----:B------:R-:W-:Y:S02]  /*9d2d0*/  IADD3 R17, R17, c[0x0][0x198], RZ ;  /* 0x0000660011117a10 */ /* 0x000fe40007ffe0ff */
[C---:B------:R-:W-:Y:S01]  /*9d2e0*/  ISETP.LT.AND P0, PT, R26.reuse, c[0x0][0x178], !P5 ;  /* 0x00005e001a007a0c */ /* 0x040fe20006f01270 */
[----:B------:R-:W-:Y:S01]  /*9d2f0*/  ISETP.LT.AND P5, PT, R25, c[0x0][0x178], !P5 ;  /* 0x00005e0019007a0c */ /* 0x000fe20006fa1270 */
[----:B----4-:R0:W-:Y:S01]  /*9d300*/  @P3 STG.E.U16 [R12.64], R22 ;  /* 0x000000160c003986 */ /* 0x0101e2000c101506 */
[----:B------:R-:W-:Y:S02]  /*9d310*/  ISETP.LT.AND P3, PT, R26, c[0x0][0x178], !P1 ;  /* 0x00005e001a007a0c */ /* 0x000fe40004f61270 */
[----:B------:R-:W-:Y:S02]  /*9d320*/  IADD3 R14, R28, 0x1f9, RZ ;  /* 0x000001f91c0e7810 */ /* 0x000fe40007ffe0ff */
[----:B------:R-:W-:Y:S01]  /*9d330*/  IADD3 R21, R17, c[0x0][0x198], RZ ;  /* 0x0000660011157a10 */ /* 0x000fe20007ffe0ff */
[----:B------:R-:W-:-:S02]  /*9d340*/  ISETP.LT.AND P1, PT, R25, c[0x0][0x178], !P1 ;  /* 0x00005e0019007a0c */ /* 0x000fc40004f21270 */
[----:B------:R-:W-:Y:S01]  /*9d350*/  IMAD.WIDE R2, R17, 0x2, R6 ;  /* 0x0000000211027825 */ /* 0x000fe200078e0206 */
[----:B------:R-:W-:-:S03]  /*9d360*/  ISETP.GE.AND P2, PT, R14, c[0x0][0x17c], PT ;  /* 0x00005f000e007a0c */ /* 0x000fc60003f46270 */
[----:B------:R-:W-:Y:S02]  /*9d370*/  PRMT R14, R22, 0x7632, R14 ;  /* 0x00007632160e7816 */ /* 0x000fe4000000000e */
[----:B------:R-:W-:Y:S01]  /*9d380*/  IMAD.WIDE R8, R17, 0x2, R4 ;  /* 0x0000000211087825 */ /* 0x000fe200078e0204 */
[----:B------:R-:W-:-:S03]  /*9d390*/  IADD3 R0, R28, 0x1fc, RZ ;  /* 0x000001fc1c007810 */ /* 0x000fc60007ffe0ff */
[C---:B0-----:R-:W-:Y:S01]  /*9d3a0*/  IMAD.WIDE R12, R21.reuse, 0x2, R6 ;  /* 0x00000002150c7825 */ /* 0x041fe200078e0206 */
[----:B------:R0:W-:Y:S03]  /*9d3b0*/  @P0 STG.E.U16 [R2.64], R10 ;  /* 0x0000000a02000986 */ /* 0x0001e6000c101506 */
[----:B------:R1:W-:Y:S02]  /*9d3c0*/  @P5 STG.E.U16 [R8.64], R14 ;  /* 0x0000000e08005986 */ /* 0x0003e4000c101506 */
[C---:B------:R-:W-:Y:S01]  /*9d3d0*/  IMAD.WIDE R16, R21.reuse, 0x2, R4 ;  /* 0x0000000215107825 */ /* 0x040fe200078e0204 */
[----:B------:R-:W-:Y:S02]  /*9d3e0*/  ISETP.GE.AND P0, PT, R0, c[0x0][0x17c], PT ;  /* 0x00005f0000007a0c */ /* 0x000fe40003f06270 */
[----:B------:R-:W-:Y:S02]  /*9d3f0*/  IADD3 R21, R21, c[0x0][0x198], RZ ;  /* 0x0000660015157a10 */ /* 0x000fe40007ffe0ff */
[----:B------:R-:W-:-:S03]  /*9d400*/  ISETP.LT.AND P5, PT, R26, c[0x0][0x178], !P4 ;  /* 0x00005e001a007a0c */ /* 0x000fc600067a1270 */
[----:B0-----:R-:W-:-:S04]  /*9d410*/  IMAD.WIDE R2, R21, 0x2, R6 ;  /* 0x0000000215027825 */ /* 0x001fc800078e0206 */
[----:B-1----:R-:W-:Y:S01]  /*9d420*/  IMAD.WIDE R8, R21, 0x2, R4 ;  /* 0x0000000215087825 */ /* 0x002fe200078e0204 */
[----:B------:R-:W-:Y:S01]  /*9d430*/  IADD3 R10, R28, 0x1fe, RZ ;  /* 0x000001fe1c0a7810 */ /* 0x000fe20007ffe0ff */
[----:B--2---:R0:W-:Y:S01]  /*9d440*/  @P3 STG.E.U16 [R12.64], R24 ;  /* 0x000000180c003986 */ /* 0x0041e2000c101506 */
[----:B------:R-:W-:Y:S01]  /*9d450*/  ISETP.LT.AND P3, PT, R26, c[0x0][0x178], !P2 ;  /* 0x00005e001a007a0c */ /* 0x000fe20005761270 */
[----:B------:R-:W-:Y:S01]  /*9d460*/  ISETP.LT.AND P2, PT, R25, c[0x0][0x178], !P2 ;  /* 0x00005e0019007a0c */ /* 0x000fe20005741270 */
[----:B------:R-:W-:Y:S02]  /*9d470*/  PRMT R0, R24, 0x7632, R0 ;  /* 0x0000763218007816 */ /* 0x000fe40000000000 */
[----:B------:R-:W-:Y:S01]  /*9d480*/  PRMT R18, R23, 0x7632, R18 ;  /* 0x0000763217127816 */ /* 0x000fe20000000012 */
[----:B------:R1:W-:Y:S04]  /*9d490*/  @P1 STG.E.U16 [R16.64], R23 ;  /* 0x0000001710001986 */ /* 0x0003e8000c101506 */
[----:B0-----:R-:W2:Y:S01]  /*9d4a0*/  LDL.LU R24, [R1+0x6bc] ;  /* 0x0006bc0001187983 */ /* 0x001ea20000300800 */
[----:B-1----:R-:W-:-:S03]  /*9d4b0*/  IADD3 R23, R21, c[0x0][0x198], RZ ;  /* 0x0000660015177a10 */ /* 0x002fc60007ffe0ff */
[----:B------:R-:W-:Y:S02]  /*9d4c0*/  @P3 STG.E.U16 [R2.64], R0 ;  /* 0x0000000002003986 */ /* 0x000fe4000c101506 */
[----:B------:R-:W-:Y:S01]  /*9d4d0*/  IMAD.WIDE R12, R23, 0x2, R6 ;  /* 0x00000002170c7825 */ /* 0x000fe200078e0206 */
[----:B------:R-:W-:Y:S01]  /*9d4e0*/  ISETP.GE.AND P3, PT, R10, c[0x0][0x17c], PT ;  /* 0x00005f000a007a0c */ /* 0x000fe20003f66270 */
[----:B------:R-:W-:Y:S04]  /*9d4f0*/  @P2 STG.E.U16 [R8.64], R18 ;  /* 0x0000001208002986 */ /* 0x000fe8000c101506 */
[----:B---3--:R0:W-:Y:S01]  /*9d500*/  @P5 STG.E.U16 [R12.64], R29 ;  /* 0x0000001d0c005986 */ /* 0x0081e2000c101506 */
[----:B------:R-:W-:-:S03]  /*9d510*/  PRMT R10, R29, 0x7632, R10 ;  /* 0x000076321d0a7816 */ /* 0x000fc6000000000a */
[----:B0-----:R-:W3:Y:S01]  /*9d520*/  LDL.LU R29, [R1+0x67c] ;  /* 0x00067c00011d7983 */ /* 0x001ee20000300800 */
[C---:B------:R-:W-:Y:S02]  /*9d530*/  ISETP.LT.AND P4, PT, R25.reuse, c[0x0][0x178], !P4 ;  /* 0x00005e0019007a0c */ /* 0x040fe40006781270 */
[C---:B------:R-:W-:Y:S01]  /*9d540*/  ISETP.LT.AND P2, PT, R26.reuse, c[0x0][0x178], !P6 ;  /* 0x00005e001a007a0c */ /* 0x040fe20007741270 */
[----:B------:R-:W-:Y:S01]  /*9d550*/  ISETP.LT.AND P6, PT, R25, c[0x0][0x178], !P6 ;  /* 0x00005e0019007a0c */ /* 0x000fe200077c1270 */
[C---:B------:R-:W-:Y:S02]  /*9d560*/  IADD3 R17, R23.reuse, c[0x0][0x198], RZ ;  /* 0x0000660017117a10 */ /* 0x040fe40007ffe0ff */
[----:B------:R-:W-:Y:S01]  /*9d570*/  ISETP.LT.AND P5, PT, R26, c[0x0][0x178], !P0 ;  /* 0x00005e001a007a0c */ /* 0x000fe200047a1270 */
[----:B------:R-:W-:Y:S01]  /*9d580*/  IMAD.WIDE R2, R23, 0x2, R4 ;  /* 0x0000000217027825 */ /* 0x000fe200078e0204 */
[C---:B------:R-:W-:Y:S02]  /*9d590*/  IADD3 R21, R17.reuse, c[0x0][0x198], RZ ;  /* 0x0000660011157a10 */ /* 0x040fe40007ffe0ff */
[C---:B------:R-:W-:Y:S01]  /*9d5a0*/  IADD3 R14, R28.reuse, 0x1fd, RZ ;  /* 0x000001fd1c0e7810 */ /* 0x040fe20007ffe0ff */
[----:B------:R-:W-:Y:S01]  /*9d5b0*/  IMAD.WIDE R8, R17, 0x2, R6 ;  /* 0x0000000211087825 */ /* 0x000fe200078e0206 */
[----:B------:R-:W-:-:S02]  /*9d5c0*/  IADD3 R28, R28, 0x1ff, RZ ;  /* 0x000001ff1c1c7810 */ /* 0x000fc40007ffe0ff */
[----:B------:R-:W-:Y:S01]  /*9d5d0*/  PRMT R0, R11, 0x7632, R0 ;  /* 0x000076320b007816 */ /* 0x000fe20000000000 */
[----:B------:R-:W-:-:S04]  /*9d5e0*/  IMAD.WIDE R12, R17, 0x2, R4 ;  /* 0x00000002110c7825 */ /* 0x000fc800078e0204 */
[----:B------:R-:W-:Y:S01]  /*9d5f0*/  IMAD.WIDE R16, R21, 0x2, R6 ;  /* 0x0000000215107825 */ /* 0x000fe200078e0206 */
[----:B------:R-:W-:Y:S01]  /*9d600*/  ISETP.GE.AND P1, PT, R14, c[0x0][0x17c], PT ;  /* 0x00005f000e007a0c */ /* 0x000fe20003f26270 */
[----:B------:R0:W-:Y:S01]  /*9d610*/  @P4 STG.E.U16 [R2.64], R11 ;  /* 0x0000000b02004986 */ /* 0x0001e2000c101506 */
[----:B------:R-:W-:Y:S01]  /*9d620*/  ISETP.GE.AND P4, PT, R28, c[0x0][0x17c], PT ;  /* 0x00005f001c007a0c */ /* 0x000fe20003f86270 */
[----:B------:R1:W-:Y:S02]  /*9d630*/  @P2 STG.E.U16 [R8.64], R10 ;  /* 0x0000000a08002986 */ /* 0x0003e4000c101506 */
[----:B------:R4:W-:Y:S01]  /*9d640*/  @P6 STG.E.U16 [R12.64], R0 ;  /* 0x000000000c006986 */ /* 0x0009e2000c101506 */
[----:B------:R-:W-:Y:S02]  /*9d650*/  ISETP.LT.AND P0, PT, R25, c[0x0][0x178], !P0 ;  /* 0x00005e0019007a0c */ /* 0x000fe40004701270 */
[----:B------:R-:W-:Y:S02]  /*9d660*/  IADD3 R23, R21, c[0x0][0x198], RZ ;  /* 0x0000660015177a10 */ /* 0x000fe40007ffe0ff */
[----:B------:R-:W-:-:S02]  /*9d670*/  ISETP.LT.AND P2, PT, R26, c[0x0][0x178], !P4 ;  /* 0x00005e001a007a0c */ /* 0x000fc40006741270 */
[----:B------:R-:W-:Y:S01]  /*9d680*/  ISETP.LT.AND P6, PT, R26, c[0x0][0x178], !P3 ;  /* 0x00005e001a007a0c */ /* 0x000fe20005fc1270 */
[C---:B------:R-:W-:Y:S01]  /*9d690*/  ISETP.LT.AND P4, PT, R25.reuse, c[0x0][0x178], !P4 ;  /* 0x00005e0019007a0c */ /* 0x040fe20006781270 */
[----:B------:R-:W-:Y:S01]  /*9d6a0*/  ISETP.LT.AND P3, PT, R25, c[0x0][0x178], !P3 ;  /* 0x00005e0019007a0c */ /* 0x000fe20005f61270 */
[----:B0-----:R-:W-:-:S04]  /*9d6b0*/  IMAD.WIDE R2, R21, 0x2, R4 ;  /* 0x0000000215027825 */ /* 0x001fc800078e0204 */
[----:B-1----:R-:W-:Y:S01]  /*9d6c0*/  IMAD.WIDE R8, R23, 0x2, R6 ;  /* 0x0000000217087825 */ /* 0x002fe200078e0206 */
[----:B------:R-:W-:-:S03]  /*9d6d0*/  PRMT R14, R15, 0x7632, R14 ;  /* 0x000076320f0e7816 */ /* 0x000fc6000000000e */
[----:B------:R-:W-:Y:S01]  /*9d6e0*/  IMAD.WIDE R10, R23, 0x2, R4 ;  /* 0x00000002170a7825 */ /* 0x000fe200078e0204 */
[----:B--2---:R0:W-:Y:S01]  /*9d6f0*/  @P5 STG.E.U16 [R16.64], R24 ;  /* 0x0000001810005986 */ /* 0x0041e2000c101506 */
[----:B------:R-:W-:Y:S02]  /*9d700*/  ISETP.LT.AND P5, PT, R26, c[0x0][0x178], !P1 ;  /* 0x00005e001a007a0c */ /* 0x000fe40004fa1270 */
[----:B------:R-:W-:Y:S01]  /*9d710*/  ISETP.LT.AND P1, PT, R25, c[0x0][0x178], !P1 ;  /* 0x00005e0019007a0c */ /* 0x000fe20004f21270 */
[----:B------:R-:W-:Y:S02]  /*9d720*/  IADD3 R25, R23, c[0x0][0x198], RZ ;  /* 0x0000660017197a10 */ /* 0x000fe40007ffe0ff */
[----:B----4-:R-:W-:Y:S02]  /*9d730*/  PRMT R0, R24, 0x7632, R0 ;  /* 0x0000763218007816 */ /* 0x010fe40000000000 */
[C---:B------:R-:W-:Y:S01]  /*9d740*/  IADD3 R21, R25.reuse, c[0x0][0x198], RZ ;  /* 0x0000660019157a10 */ /* 0x040fe20007ffe0ff */
[C---:B------:R-:W-:Y:S01]  /*9d750*/  IMAD.WIDE R12, R25.reuse, 0x2, R6 ;  /* 0x00000002190c7825 */ /* 0x040fe200078e0206 */
[----:B------:R3:W-:Y:S03]  /*9d760*/  @P0 STG.E.U16 [R2.64], R15 ;  /* 0x0000000f02000986 */ /* 0x0007e6000c101506 */
[----:B0-----:R-:W-:-:S04]  /*9d770*/  IMAD.WIDE R16, R25, 0x2, R4 ;  /* 0x0000000219107825 */ /* 0x001fc800078e0204 */
[C---:B------:R-:W-:Y:S01]  /*9d780*/  IMAD.WIDE R6, R21.reuse, 0x2, R6 ;  /* 0x0000000215067825 */ /* 0x040fe200078e0206 */
[----:B------:R0:W-:Y:S03]  /*9d790*/  @P5 STG.E.U16 [R8.64], R0 ;  /* 0x0000000008005986 */ /* 0x0001e6000c101506 */
[----:B------:R0:W-:Y:S02]  /*9d7a0*/  @P1 STG.E.U16 [R10.64], R14 ;  /* 0x0000000e0a001986 */ /* 0x0001e4000c101506 */
[----:B------:R-:W-:Y:S01]  /*9d7b0*/  IMAD.WIDE R4, R21, 0x2, R4 ;  /* 0x0000000215047825 */ /* 0x000fe200078e0204 */
[----:B---3--:R-:W-:Y:S01]  /*9d7c0*/  PRMT R3, R29, 0x7632, R3 ;  /* 0x000076321d037816 */ /* 0x008fe20000000003 */
[----:B------:R0:W-:Y:S02]  /*9d7d0*/  @P6 STG.E.U16 [R12.64], R29 ;  /* 0x0000001d0c006986 */ /* 0x0001e4000c101506 */
[----:B------:R0:W-:Y:S02]  /*9d7e0*/  @P3 STG.E.U16 [R16.64], R19 ;  /* 0x0000001310003986 */ /* 0x0001e4000c101506 */
[----:B------:R0:W-:Y:S01]  /*9d7f0*/  @P2 STG.E.U16 [R6.64], R3 ;  /* 0x0000000306002986 */ /* 0x0001e2000c101506 */
[----:B------:R-:W-:Y:S05]  /*9d800*/  @!P4 EXIT ;  /* 0x000000000000c94d */ /* 0x000fea0003800000 */
[----:B------:R-:W-:-:S05]  /*9d810*/  PRMT R2, R19, 0x7632, R2 ;  /* 0x0000763213027816 */ /* 0x000fca0000000002 */
[----:B------:R-:W-:Y:S01]  /*9d820*/  STG.E.U16 [R4.64], R2 ;  /* 0x0000000204007986 */ /* 0x000fe2000c101506 */
[----:B------:R-:W-:Y:S05]  /*9d830*/  EXIT ;  /* 0x000000000000794d */ /* 0x000fea0003800000 */
.L_x_4:
[----:B------:R-:W-:-:S00]  /*9d840*/  BRA `(.L_x_4) ;  /* 0xfffffff000007947 */ /* 0x000fc0000383ffff */
[----:B------:R-:W-:-:S00]  /*9d850*/  NOP ;  /* 0x0000000000007918 */ /* 0x000fc00000000000 */
        /* <DEDUP_REMOVED lines=10> */
.L_x_5:


//--------------------- .nv.shared.matmul_kernel  --------------------------
	.section	.nv.shared.matmul_kernel,"aw",@nobits
	.sectionflags	@""
	.align	16
